	.target	sm_90a

	.elftype	@"ET_EXEC"


//--------------------- .note.nv.tkinfo           --------------------------
	.section	.note.nv.tkinfo,"",@"SHT_NOTE"
	.sectionflags	@"SHF_NOTE_NV_TKINFO"
	.tkinfo
        /*0018*/ 	.word	0x00000002
        /*0030*/ 	.string	""
        /*0030*/ 	.string	"ptxas"
        /*0030*/ 	.string	"Cuda compilation tools, release 13.0, V13.0.88"
        /*0030*/ 	.string	"Build cuda_13.0.r13.0/compiler.36424714_0"
        /*0030*/ 	.string	"-v  -suppress-debug-info  -lineinfo  -arch sm_90a "



//--------------------- .note.nv.cuinfo           --------------------------
	.section	.note.nv.cuinfo,"",@"SHT_NOTE"
	.sectionflags	@"SHF_NOTE_NV_CUINFO"
        /*0018*/ 	.short	0x0002
        /*001a*/ 	.short	0x005a
        /*001c*/ 	.short	0x0082
	.zero		2


//--------------------- .nv.info                  --------------------------
	.section	.nv.info,"",@"SHT_CUDA_INFO"
	.align	4


	//----- nvinfo : EIATTR_REGCOUNT
	.align		4
        /*0000*/ 	.byte	0x04, 0x2f
        /*0002*/ 	.short	(.L_1 - .L_0)
	.align		4
.L_0:
        /*0004*/ 	.word	index@(matmul_kernel)
        /*0008*/ 	.word	0x000000ff


	//----- nvinfo : EIATTR_FRAME_SIZE
	.align		4
.L_1:
        /*000c*/ 	.byte	0x04, 0x11
        /*000e*/ 	.short	(.L_3 - .L_2)
	.align		4
.L_2:
        /*0010*/ 	.word	index@(matmul_kernel)
        /*0014*/ 	.word	0x00002490


	//----- nvinfo : EIATTR_MIN_STACK_SIZE
	.align		4
.L_3:
        /*0018*/ 	.byte	0x04, 0x12
        /*001a*/ 	.short	(.L_5 - .L_4)
	.align		4
.L_4:
        /*001c*/ 	.word	index@(matmul_kernel)
        /*0020*/ 	.word	0x00002490
.L_5:


//--------------------- .nv.compat                --------------------------
	.section	.nv.compat,"",@"SHT_CUDA_COMPAT_INFO"
	.align	4
        /*0000*/ 	.byte	0x02, 0x09, 0x01, 0x00, 0x02, 0x02, 0x04, 0x00, 0x02, 0x05, 0x05, 0x00, 0x03, 0x07, 0x01, 0x01
        /*0010*/ 	.byte	0x02, 0x03, 0x00, 0x00, 0x02, 0x06, 0x01, 0x00, 0x04, 0x0b, 0x08, 0x00, 0x00, 0x00, 0x00, 0x00
        /*0020*/ 	.byte	0x00, 0x00, 0x00, 0x00


//--------------------- .nv.info.matmul_kernel    --------------------------
	.section	.nv.info.matmul_kernel,"",@"SHT_CUDA_INFO"
	.sectionflags	@""
	.align	4


	//----- nvinfo : EIATTR_CUDA_API_VERSION
	.align		4
        /*0000*/ 	.byte	0x04, 0x37
        /*0002*/ 	.short	(.L_7 - .L_6)
.L_6:
        /*0004*/ 	.word	0x00000082


	//----- nvinfo : EIATTR_KPARAM_INFO
	.align		4
.L_7:
        /*0008*/ 	.byte	0x04, 0x17
        /*000a*/ 	.short	(.L_9 - .L_8)
.L_8:
        /*000c*/ 	.word	0x00000000
        /*0010*/ 	.short	0x000d
        /*0012*/ 	.short	0x0048
        /*0014*/ 	.byte	0x00, 0xf4, 0x21, 0x00


	//----- nvinfo : EIATTR_KPARAM_INFO
	.align		4
.L_9:
        /*0018*/ 	.byte	0x04, 0x17
        /*001a*/ 	.short	(.L_11 - .L_10)
.L_10:
        /*001c*/ 	.word	0x00000000
        /*0020*/ 	.short	0x000c
        /*0022*/ 	.short	0x0040
        /*0024*/ 	.byte	0x00, 0xf4, 0x21, 0x00


	//----- nvinfo : EIATTR_KPARAM_INFO
	.align		4
.L_11:
        /*0028*/ 	.byte	0x04, 0x17
        /*002a*/ 	.short	(.L_13 - .L_12)
.L_12:
        /*002c*/ 	.word	0x00000000
        /*0030*/ 	.short	0x000b
        /*0032*/ 	.short	0x0038
        /*0034*/ 	.byte	0x00, 0xf0, 0x11, 0x00


	//----- nvinfo : EIATTR_KPARAM_INFO
	.align		4
.L_13:
        /*0038*/ 	.byte	0x04, 0x17
        /*003a*/ 	.short	(.L_15 - .L_14)
.L_14:
        /*003c*/ 	.word	0x00000000
        /*0040*/ 	.short	0x000a
        /*0042*/ 	.short	0x0034
        /*0044*/ 	.byte	0x00, 0xf0, 0x11, 0x00


	//----- nvinfo : EIATTR_KPARAM_INFO
	.align		4
.L_15:
        /*0048*/ 	.byte	0x04, 0x17
        /*004a*/ 	.short	(.L_17 - .L_16)
.L_16:
        /*004c*/ 	.word	0x00000000
        /*0050*/ 	.short	0x0009
        /*0052*/ 	.short	0x0030
        /*0054*/ 	.byte	0x00, 0xf0, 0x11, 0x00


	//----- nvinfo : EIATTR_KPARAM_INFO
	.align		4
.L_17:
        /*0058*/ 	.byte	0x04, 0x17
        /*005a*/ 	.short	(.L_19 - .L_18)
.L_18:
        /*005c*/ 	.word	0x00000000
        /*0060*/ 	.short	0x0008
        /*0062*/ 	.short	0x002c
        /*0064*/ 	.byte	0x00, 0xf0, 0x11, 0x00


	//----- nvinfo : EIATTR_KPARAM_INFO
	.align		4
.L_19:
        /*0068*/ 	.byte	0x04, 0x17
        /*006a*/ 	.short	(.L_21 - .L_20)
.L_20:
        /*006c*/ 	.word	0x00000000
        /*0070*/ 	.short	0x0007
        /*0072*/ 	.short	0x0028
        /*0074*/ 	.byte	0x00, 0xf0, 0x11, 0x00


	//----- nvinfo : EIATTR_KPARAM_INFO
	.align		4
.L_21:
        /*0078*/ 	.byte	0x04, 0x17
        /*007a*/ 	.short	(.L_23 - .L_22)
.L_22:
        /*007c*/ 	.word	0x00000000
        /*0080*/ 	.short	0x0006
        /*0082*/ 	.short	0x0024
        /*0084*/ 	.byte	0x00, 0xf0, 0x11, 0x00


	//----- nvinfo : EIATTR_KPARAM_INFO
	.align		4
.L_23:
        /*0088*/ 	.byte	0x04, 0x17
        /*008a*/ 	.short	(.L_25 - .L_24)
.L_24:
        /*008c*/ 	.word	0x00000000
        /*0090*/ 	.short	0x0005
        /*0092*/ 	.short	0x0020
        /*0094*/ 	.byte	0x00, 0xf0, 0x11, 0x00


	//----- nvinfo : EIATTR_KPARAM_INFO
	.align		4
.L_25:
        /*0098*/ 	.byte	0x04, 0x17
        /*009a*/ 	.short	(.L_27 - .L_26)
.L_26:
        /*009c*/ 	.word	0x00000000
        /*00a0*/ 	.short	0x0004
        /*00a2*/ 	.short	0x001c
        /*00a4*/ 	.byte	0x00, 0xf0, 0x11, 0x00


	//----- nvinfo : EIATTR_KPARAM_INFO
	.align		4
.L_27:
        /*00a8*/ 	.byte	0x04, 0x17
        /*00aa*/ 	.short	(.L_29 - .L_28)
.L_28:
        /*00ac*/ 	.word	0x00000000
        /*00b0*/ 	.short	0x0003
        /*00b2*/ 	.short	0x0018
        /*00b4*/ 	.byte	0x00, 0xf0, 0x11, 0x00


	//----- nvinfo : EIATTR_KPARAM_INFO
	.align		4
.L_29:
        /*00b8*/ 	.byte	0x04, 0x17
        /*00ba*/ 	.short	(.L_31 - .L_30)
.L_30:
        /*00bc*/ 	.word	0x00000000
        /*00c0*/ 	.short	0x0002
        /*00c2*/ 	.short	0x0010
        /*00c4*/ 	.byte	0x00, 0xf4, 0x21, 0x00


	//----- nvinfo : EIATTR_KPARAM_INFO
	.align		4
.L_31:
        /*00c8*/ 	.byte	0x04, 0x17
        /*00ca*/ 	.short	(.L_33 - .L_32)
.L_32:
        /*00cc*/ 	.word	0x00000000
        /*00d0*/ 	.short	0x0001
        /*00d2*/ 	.short	0x0008
        /*00d4*/ 	.byte	0x00, 0xf4, 0x21, 0x00


	//----- nvinfo : EIATTR_KPARAM_INFO
	.align		4
.L_33:
        /*00d8*/ 	.byte	0x04, 0x17
        /*00da*/ 	.short	(.L_35 - .L_34)
.L_34:
        /*00dc*/ 	.word	0x00000000
        /*00e0*/ 	.short	0x0000
        /*00e2*/ 	.short	0x0000
        /*00e4*/ 	.byte	0x00, 0xf4, 0x21, 0x00


	//----- nvinfo : EIATTR_SPARSE_MMA_MASK
	.align		4
.L_35:
        /*00e8*/ 	.byte	0x03, 0x50
        /*00ea*/ 	.short	0x0000


	//----- nvinfo : EIATTR_MAXREG_COUNT
	.align		4
        /*00ec*/ 	.byte	0x03, 0x1b
        /*00ee*/ 	.short	0x00ff


	//----- nvinfo : EIATTR_NUM_BARRIERS
	.align		4
        /*00f0*/ 	.byte	0x02, 0x4c
        /*00f2*/ 	.byte	0x01
	.zero		1


	//----- nvinfo : EIATTR_ANNOTATIONS
	.align		4
        /*00f4*/ 	.byte	0x04, 0x55
        /*00f6*/ 	.short	(.L_37 - .L_36)


	//   ....[0]....
.L_36:
        /*00f8*/ 	.word	0x00000001
        /*00fc*/ 	.byte	0x90, 0x67, 0x00, 0x00, 0x01, 0x00, 0x00, 0x00, 0x70, 0x69, 0x00, 0x00, 0x01, 0x00, 0x00, 0x00
        /* <DEDUP_REMOVED lines=3013> */
        /*bd5c*/ 	.byte	0xe0, 0x4b, 0x04, 0x00


	//----- nvinfo : EIATTR_MERCURY_ISA_VERSION
	.align		4
.L_37:
        /*bd60*/ 	.byte	0x03, 0x5f
        /*bd62*/ 	.short	0x0101


	//----- nvinfo : EIATTR_EXIT_INSTR_OFFSETS
	.align		4
        /*bd64*/ 	.byte	0x04, 0x1c
        /*bd66*/ 	.short	(.L_39 - .L_38)


	//   ....[0]....
.L_38:
        /*bd68*/ 	.word	0x000918f0


	//   ....[1]....
        /*bd6c*/ 	.word	0x00091910


	//----- nvinfo : EIATTR_REQNTID
	.align		4
.L_39:
        /*bd70*/ 	.byte	0x04, 0x10
        /*bd72*/ 	.short	(.L_41 - .L_40)
.L_40:
        /*bd74*/ 	.word	0x00000080
        /*bd78*/ 	.word	0x00000001
        /*bd7c*/ 	.word	0x00000001


	//----- nvinfo : EIATTR_CBANK_PARAM_SIZE
	.align		4
.L_41:
        /*bd80*/ 	.byte	0x03, 0x19
        /*bd82*/ 	.short	0x0050


	//----- nvinfo : EIATTR_PARAM_CBANK
	.align		4
        /*bd84*/ 	.byte	0x04, 0x0a
        /*bd86*/ 	.short	(.L_43 - .L_42)
	.align		4
.L_42:
        /*bd88*/ 	.word	index@(.nv.constant0.matmul_kernel)
        /*bd8c*/ 	.short	0x0210
        /*bd8e*/ 	.short	0x0050


	//----- nvinfo : EIATTR_SW_WAR
	.align		4
.L_43:
        /*bd90*/ 	.byte	0x04, 0x36
        /*bd92*/ 	.short	(.L_45 - .L_44)
.L_44:
        /*bd94*/ 	.word	0x00000008
.L_45:


//--------------------- .nv.callgraph             --------------------------
	.section	.nv.callgraph,"",@"SHT_CUDA_CALLGRAPH"
	.align	4
	.sectionentsize	8
	.align		4
        /*0000*/ 	.word	0x00000000
	.align		4
        /*0004*/ 	.word	0xffffffff
	.align		4
        /*0008*/ 	.word	0x00000000
	.align		4
        /*000c*/ 	.word	0xfffffffe
	.align		4
        /*0010*/ 	.word	0x00000000
	.align		4
        /*0014*/ 	.word	0xfffffffd
	.align		4
        /*0018*/ 	.word	0x00000000
	.align		4
        /*001c*/ 	.word	0xfffffffc


//--------------------- .text.matmul_kernel       --------------------------
	.section	.text.matmul_kernel,"ax",@progbits
	.align	128
        .global         matmul_kernel
        .type           matmul_kernel,@function
        .size           matmul_kernel,(.L_x_3 - matmul_kernel)
        .other          matmul_kernel,@"STO_CUDA_ENTRY STV_DEFAULT"
matmul_kernel:
.text.matmul_kernel:
[----:B------:R-:W1:Y:S08]  /*0000*/  LDC R1, c[0x0][0x28] ;  /* 0x00000a00ff017b82 */ /* 0x000e700000000800 */
[----:B------:R-:W2:Y:S01]  /*0010*/  LDC.64 R4, c[0x0][0x228] ;  /* 0x00008a00ff047b82 */ /* 0x000ea20000000a00 */
[----:B------:R-:W3:Y:S01]  /*0020*/  S2R R7, SR_CTAID.X ;  /* 0x0000000000077919 */ /* 0x000ee20000002500 */
[----:B------:R-:W-:Y:S01]  /*0030*/  ULDC.64 UR4, c[0x0][0x218] ;  /* 0x0000860000047ab9 */ /* 0x000fe20000000a00 */
[----:B------:R-:W-:Y:S01]  /*0040*/  ULDC.64 UR6, c[0x0][0x210] ;  /* 0x0000840000067ab9 */ /* 0x000fe20000000a00 */
[----:B------:R-:W-:Y:S01]  /*0050*/  ULDC UR24, c[0x0][0x240] ;  /* 0x0000900000187ab9 */ /* 0x000fe20000000800 */
[----:B------:R-:W4:Y:S01]  /*0060*/  S2R R203, SR_TID.X ;  /* 0x0000000000cb7919 */ /* 0x000f220000002100 */
[----:B------:R-:W-:Y:S01]  /*0070*/  ULDC UR25, c[0x0][0x240] ;  /* 0x0000900000197ab9 */ /* 0x000fe20000000800 */
[----:B------:R-:W-:Y:S01]  /*0080*/  ULDC UR22, c[0x0][0x240] ;  /* 0x0000900000167ab9 */ /* 0x000fe20000000800 */
[----:B------:R-:W-:Y:S01]  /*0090*/  ULDC UR23, c[0x0][0x240] ;  /* 0x0000900000177ab9 */ /* 0x000fe20000000800 */
[----:B-1----:R-:W-:Y:S01]  /*00a0*/  IADD3 R1, R1, -0x2490, RZ ;  /* 0xffffdb7001017810 */ /* 0x002fe20007ffe0ff */
[----:B------:R-:W-:Y:S01]  /*00b0*/  ULDC UR21, c[0x0][0x240] ;  /* 0x0000900000157ab9 */ /* 0x000fe20000000800 */
        /* <DEDUP_REMOVED lines=13> */
[----:B--2---:R-:W-:Y:S01]  /*0190*/  VIADD R0, R5, 0x7f ;  /* 0x0000007f05007836 */ /* 0x004fe20000000000 */
[----:B------:R-:W-:Y:S01]  /*01a0*/  IABS R18, R4 ;  /* 0x0000000400127213 */ /* 0x000fe20000000000 */
[----:B------:R-:W-:Y:S01]  /*01b0*/  ULDC UR60, c[0x0][0x240] ;  /* 0x00009000003c7ab9 */ /* 0x000fe20000000800 */
[----:B------:R-:W-:Y:S01]  /*01c0*/  ULDC UR59, c[0x0][0x240] ;  /* 0x00009000003b7ab9 */ /* 0x000fe20000000800 */
[----:B------:R-:W-:Y:S01]  /*01d0*/  ULDC UR58, c[0x0][0x240] ;  /* 0x00009000003a7ab9 */ /* 0x000fe20000000800 */
[----:B------:R-:W-:Y:S01]  /*01e0*/  SHF.R.S32.HI R3, RZ, 0x1f, R0 ;  /* 0x0000001fff037819 */ /* 0x000fe20000011400 */
[----:B------:R-:W-:Y:S01]  /*01f0*/  ULDC UR57, c[0x0][0x240] ;  /* 0x0000900000397ab9 */ /* 0x000fe20000000800 */
[----:B------:R-:W-:Y:S01]  /*0200*/  ULDC UR56, c[0x0][0x240] ;  /* 0x0000900000387ab9 */ /* 0x000fe20000000800 */
[----:B------:R-:W-:Y:S01]  /*0210*/  ULDC UR55, c[0x0][0x240] ;  /* 0x0000900000377ab9 */ /* 0x000fe20000000800 */
[----:B------:R-:W-:Y:S01]  /*0220*/  LEA.HI R3, R3, R0, RZ, 0x7 ;  /* 0x0000000003037211 */ /* 0x000fe200078f38ff */
[----:B------:R-:W-:Y:S01]  /*0230*/  ULDC UR54, c[0x0][0x240] ;  /* 0x0000900000367ab9 */ /* 0x000fe20000000800 */
[----:B---3--:R-:W-:Y:S01]  /*0240*/  IABS R10, R7 ;  /* 0x00000007000a7213 */ /* 0x008fe20000000000 */
[----:B------:R-:W-:Y:S01]  /*0250*/  ULDC UR53, c[0x0][0x240] ;  /* 0x0000900000357ab9 */ /* 0x000fe20000000800 */
[----:B------:R-:W-:Y:S01]  /*0260*/  SHF.R.S32.HI R3, RZ, 0x7, R3 ;  /* 0x00000007ff037819 */ /* 0x000fe20000011403 */
[----:B------:R-:W-:Y:S01]  /*0270*/  ULDC UR52, c[0x0][0x240] ;  /* 0x0000900000347ab9 */ /* 0x000fe20000000800 */
[----:B----4-:R-:W-:Y:S01]  /*0280*/  LOP3.LUT R229, R203, 0x7f, RZ, 0xc0, !PT ;  /* 0x0000007fcbe57812 */ /* 0x010fe200078ec0ff */
[----:B------:R-:W-:Y:S01]  /*0290*/  ULDC UR51, c[0x0][0x240] ;  /* 0x0000900000337ab9 */ /* 0x000fe20000000800 */
[----:B------:R-:W-:Y:S01]  /*02a0*/  SHF.L.U32 R6, R3, 0x3, RZ ;  /* 0x0000000303067819 */ /* 0x000fe200000006ff */
[----:B------:R-:W-:Y:S01]  /*02b0*/  ULDC UR50, c[0x0][0x240] ;  /* 0x0000900000327ab9 */ /* 0x000fe20000000800 */
[----:B------:R-:W-:Y:S01]  /*02c0*/  LOP3.LUT R15, R203, 0x60, RZ, 0xc0, !PT ;  /* 0x00000060cb0f7812 */ /* 0x000fe200078ec0ff */
[----:B------:R-:W-:Y:S01]  /*02d0*/  ULDC UR49, c[0x0][0x240] ;  /* 0x0000900000317ab9 */ /* 0x000fe20000000800 */
[-C--:B------:R-:W-:Y:S01]  /*02e0*/  IABS R9, R6.reuse ;  /* 0x0000000600097213 */ /* 0x080fe20000000000 */
[----:B------:R-:W-:Y:S01]  /*02f0*/  ULDC UR48, c[0x0][0x240] ;  /* 0x0000900000307ab9 */ /* 0x000fe20000000800 */
[----:B------:R-:W-:Y:S01]  /*0300*/  IABS R12, R6 ;  /* 0x00000006000c7213 */ /* 0x000fe20000000000 */
[----:B------:R-:W-:Y:S01]  /*0310*/  ULDC UR47, c[0x0][0x240] ;  /* 0x00009000002f7ab9 */ /* 0x000fe20000000800 */
[----:B------:R-:W1:Y:S01]  /*0320*/  I2F.RP R0, R9 ;  /* 0x0000000900007306 */ /* 0x000e620000209400 */
        /* <DEDUP_REMOVED lines=14> */
[----:B-1----:R-:W1:Y:S01]  /*0410*/  MUFU.RCP R0, R0 ;  /* 0x0000000000007308 */ /* 0x002e620000001000 */
[----:B------:R-:W-:Y:S01]  /*0420*/  ULDC UR32, c[0x0][0x240] ;  /* 0x0000900000207ab9 */ /* 0x000fe20000000800 */
[----:B------:R-:W-:Y:S01]  /*0430*/  ULDC UR31, c[0x0][0x240] ;  /* 0x00009000001f7ab9 */ /* 0x000fe20000000800 */
[----:B------:R-:W-:Y:S01]  /*0440*/  ULDC UR30, c[0x0][0x240] ;  /* 0x00009000001e7ab9 */ /* 0x000fe20000000800 */
[----:B------:R-:W-:Y:S01]  /*0450*/  ULDC UR29, c[0x0][0x240] ;  /* 0x00009000001d7ab9 */ /* 0x000fe20000000800 */
[----:B------:R-:W-:Y:S01]  /*0460*/  ULDC UR28, c[0x0][0x240] ;  /* 0x00009000001c7ab9 */ /* 0x000fe20000000800 */
[----:B------:R-:W-:Y:S01]  /*0470*/  ULDC UR27, c[0x0][0x240] ;  /* 0x00009000001b7ab9 */ /* 0x000fe20000000800 */
[----:B------:R-:W-:Y:S01]  /*0480*/  ULDC UR26, c[0x0][0x240] ;  /* 0x00009000001a7ab9 */ /* 0x000fe20000000800 */
[----:B-1----:R-:W-:-:S02]  /*0490*/  VIADD R2, R0, 0xffffffe ;  /* 0x0ffffffe00027836 */ /* 0x002fc40000000000 */
[----:B------:R-:W-:Y:S02]  /*04a0*/  IMAD.MOV R0, RZ, RZ, -R12 ;  /* 0x000000ffff007224 */ /* 0x000fe400078e0a0c */
[----:B------:R1:W2:Y:S02]  /*04b0*/  F2I.FTZ.U32.TRUNC.NTZ R3, R2 ;  /* 0x0000000200037305 */ /* 0x0002a4000021f000 */
[----:B-1----:R-:W-:Y:S02]  /*04c0*/  MOV R2, RZ ;  /* 0x000000ff00027202 */ /* 0x002fe40000000f00 */
[----:B--2---:R-:W-:-:S05]  /*04d0*/  IADD3 R8, RZ, -R3, RZ ;  /* 0x80000003ff087210 */ /* 0x004fca0007ffe0ff */
[----:B------:R-:W-:Y:S02]  /*04e0*/  IMAD R11, R8, R9, RZ ;  /* 0x00000009080b7224 */ /* 0x000fe400078e02ff */
[----:B------:R-:W-:Y:S02]  /*04f0*/  IMAD.MOV.U32 R8, RZ, RZ, R10 ;  /* 0x000000ffff087224 */ /* 0x000fe400078e000a */
[----:B------:R-:W-:-:S06]  /*0500*/  IMAD.HI.U32 R3, R3, R11, R2 ;  /* 0x0000000b03037227 */ /* 0x000fcc00078e0002 */
[----:B------:R-:W-:-:S04]  /*0510*/  IMAD.HI.U32 R3, R3, R8, RZ ;  /* 0x0000000803037227 */ /* 0x000fc800078e00ff */
[----:B------:R-:W-:-:S05]  /*0520*/  IMAD R0, R3, R0, R8 ;  /* 0x0000000003007224 */ /* 0x000fca00078e0208 */
[----:B------:R-:W-:-:S13]  /*0530*/  ISETP.GT.U32.AND P1, PT, R9, R0, PT ;  /* 0x000000000900720c */ /* 0x000fda0003f24070 */
[-C--:B------:R-:W-:Y:S01]  /*0540*/  @!P1 IADD3 R0, R0, -R9.reuse, RZ ;  /* 0x8000000900009210 */ /* 0x080fe20007ffe0ff */
[----:B------:R-:W-:Y:S01]  /*0550*/  @!P1 VIADD R3, R3, 0x1 ;  /* 0x0000000103039836 */ /* 0x000fe20000000000 */
[----:B------:R-:W-:Y:S02]  /*0560*/  ISETP.NE.AND P1, PT, R6, RZ, PT ;  /* 0x000000ff0600720c */ /* 0x000fe40003f25270 */
[----:B------:R-:W-:Y:S02]  /*0570*/  ISETP.GE.U32.AND P0, PT, R0, R9, PT ;  /* 0x000000090000720c */ /* 0x000fe40003f06070 */
[----:B------:R-:W-:-:S04]  /*0580*/  LOP3.LUT R0, R7, R6, RZ, 0x3c, !PT ;  /* 0x0000000607007212 */ /* 0x000fc800078e3cff */
[----:B------:R-:W-:Y:S02]  /*0590*/  ISETP.GE.AND P2, PT, R0, RZ, PT ;  /* 0x000000ff0000720c */ /* 0x000fe40003f46270 */
[----:B------:R-:W-:-:S05]  /*05a0*/  IADD3 R0, R4, 0x1ff, RZ ;  /* 0x000001ff04007810 */ /* 0x000fca0007ffe0ff */
[----:B------:R-:W-:-:S05]  /*05b0*/  @P0 IADD3 R3, R3, 0x1, RZ ;  /* 0x0000000103030810 */ /* 0x000fca0007ffe0ff */
[----:B------:R-:W-:Y:S01]  /*05c0*/  IMAD.MOV.U32 R2, RZ, RZ, R3 ;  /* 0x000000ffff027224 */ /* 0x000fe200078e0003 */
[----:B------:R-:W-:-:S03]  /*05d0*/  SHF.R.S32.HI R3, RZ, 0x1f, R0 ;  /* 0x0000001fff037819 */ /* 0x000fc60000011400 */
[----:B------:R-:W-:Y:S01]  /*05e0*/  @!P2 IMAD.MOV R2, RZ, RZ, -R2 ;  /* 0x000000ffff02a224 */ /* 0x000fe200078e0a02 */
[----:B------:R-:W-:Y:S02]  /*05f0*/  @!P1 LOP3.LUT R2, RZ, R6, RZ, 0x33, !PT ;  /* 0x00000006ff029212 */ /* 0x000fe400078e33ff */
[----:B------:R-:W-:Y:S02]  /*0600*/  LEA.HI R3, R3, R0, RZ, 0x9 ;  /* 0x0000000003037211 */ /* 0x000fe400078f48ff */
[C---:B------:R-:W-:Y:S02]  /*0610*/  SHF.L.U32 R12, R2.reuse, 0x3, RZ ;  /* 0x00000003020c7819 */ /* 0x040fe400000006ff */
[----:B------:R-:W-:Y:S02]  /*0620*/  IADD3 R2, -R2, RZ, RZ ;  /* 0x000000ff02027210 */ /* 0x000fe40007ffe1ff */
[----:B------:R-:W-:-:S03]  /*0630*/  LEA.HI.SX32 R3, R3, -R12, 0x17 ;  /* 0x8000000c03037211 */ /* 0x000fc600078fbaff */
[----:B------:R-:W-:Y:S01]  /*0640*/  IMAD R14, R6, R2, R7 ;  /* 0x00000002060e7224 */ /* 0x000fe200078e0207 */
[----:B------:R-:W-:Y:S02]  /*0650*/  VIMNMX R13, R3, 0x8, PT ;  /* 0x00000008030d7848 */ /* 0x000fe40003fe0100 */
[----:B------:R-:W-:Y:S02]  /*0660*/  MOV R2, RZ ;  /* 0x000000ff00027202 */ /* 0x000fe40000000f00 */
[-C--:B------:R-:W-:Y:S02]  /*0670*/  IABS R10, R13.reuse ;  /* 0x0000000d000a7213 */ /* 0x080fe40000000000 */
[----:B------:R-:W-:Y:S02]  /*0680*/  IABS R6, R14 ;  /* 0x0000000e00067213 */ /* 0x000fe40000000000 */
[----:B------:R-:W1:Y:S01]  /*0690*/  I2F.RP R0, R10 ;  /* 0x0000000a00007306 */ /* 0x000e620000209400 */
[----:B------:R-:W-:-:S07]  /*06a0*/  IABS R8, R13 ;  /* 0x0000000d00087213 */ /* 0x000fce0000000000 */
[----:B-1----:R-:W1:Y:S02]  /*06b0*/  MUFU.RCP R0, R0 ;  /* 0x0000000000007308 */ /* 0x002e640000001000 */
[----:B-1----:R-:W-:Y:S01]  /*06c0*/  VIADD R3, R0, 0xffffffe ;  /* 0x0ffffffe00037836 */ /* 0x002fe20000000000 */
[----:B------:R-:W-:-:S05]  /*06d0*/  IABS R0, R5 ;  /* 0x0000000500007213 */ /* 0x000fca0000000000 */
[----:B------:R-:W1:Y:S02]  /*06e0*/  F2I.FTZ.U32.TRUNC.NTZ R3, R3 ;  /* 0x0000000300037305 */ /* 0x000e64000021f000 */
[----:B-1----:R-:W-:-:S04]  /*06f0*/  IMAD.MOV R9, RZ, RZ, -R3 ;  /* 0x000000ffff097224 */ /* 0x002fc800078e0a03 */
[----:B------:R-:W-:Y:S02]  /*0700*/  IMAD R7, R9, R10, RZ ;  /* 0x0000000a09077224 */ /* 0x000fe400078e02ff */
[----:B------:R-:W1:Y:S02]  /*0710*/  I2F.RP R9, R0 ;  /* 0x0000000000097306 */ /* 0x000e640000209400 */
[----:B------:R-:W-:-:S04]  /*0720*/  IMAD.HI.U32 R2, R3, R7, R2 ;  /* 0x0000000703027227 */ /* 0x000fc800078e0002 */
[----:B------:R-:W-:Y:S01]  /*0730*/  IMAD.MOV.U32 R3, RZ, RZ, R6 ;  /* 0x000000ffff037224 */ /* 0x000fe200078e0006 */
[----:B------:R-:W-:Y:S02]  /*0740*/  IADD3 R6, RZ, -R8, RZ ;  /* 0x80000008ff067210 */ /* 0x000fe40007ffe0ff */
[----:B------:R-:W2:Y:S01]  /*0750*/  I2F.RP R8, R18 ;  /* 0x0000001200087306 */ /* 0x000ea20000209400 */
[----:B------:R-:W-:-:S04]  /*0760*/  IMAD.HI.U32 R2, R2, R3, RZ ;  /* 0x0000000302027227 */ /* 0x000fc800078e00ff */
[----:B------:R-:W-:-:S03]  /*0770*/  IMAD R3, R2, R6, R3 ;  /* 0x0000000602037224 */ /* 0x000fc600078e0203 */
[----:B-1----:R-:W1:Y:S02]  /*0780*/  MUFU.RCP R9, R9 ;  /* 0x0000000900097308 */ /* 0x002e640000001000 */
[----:B------:R-:W-:-:S06]  /*0790*/  ISETP.GT.U32.AND P1, PT, R10, R3, PT ;  /* 0x000000030a00720c */ /* 0x000fcc0003f24070 */
[----:B--2---:R-:W2:Y:S07]  /*07a0*/  MUFU.RCP R8, R8 ;  /* 0x0000000800087308 */ /* 0x004eae0000001000 */
[----:B------:R-:W-:Y:S02]  /*07b0*/  @!P1 IMAD.IADD R3, R3, 0x1, -R10 ;  /* 0x0000000103039824 */ /* 0x000fe400078e0a0a */
[----:B------:R-:W-:Y:S01]  /*07c0*/  @!P1 VIADD R2, R2, 0x1 ;  /* 0x0000000102029836 */ /* 0x000fe20000000000 */
[----:B------:R-:W-:-:S02]  /*07d0*/  ISETP.NE.AND P1, PT, R13, RZ, PT ;  /* 0x000000ff0d00720c */ /* 0x000fc40003f25270 */
[----:B------:R-:W-:Y:S02]  /*07e0*/  ISETP.GE.U32.AND P0, PT, R3, R10, PT ;  /* 0x0000000a0300720c */ /* 0x000fe40003f06070 */
[----:B------:R-:W-:Y:S02]  /*07f0*/  LOP3.LUT R3, R14, R13, RZ, 0x3c, !PT ;  /* 0x0000000d0e037212 */ /* 0x000fe400078e3cff */
[----:B-1----:R-:W-:Y:S01]  /*0800*/  IADD3 R6, R9, 0xffffffe, RZ ;  /* 0x0ffffffe09067810 */ /* 0x002fe20007ffe0ff */
[----:B--2---:R-:W-:Y:S01]  /*0810*/  VIADD R10, R8, 0xffffffe ;  /* 0x0ffffffe080a7836 */ /* 0x004fe20000000000 */
[----:B------:R-:W-:Y:S02]  /*0820*/  ISETP.GE.AND P2, PT, R3, RZ, PT ;  /* 0x000000ff0300720c */ /* 0x000fe40003f46270 */
[----:B------:R1:W2:Y:S05]  /*0830*/  F2I.FTZ.U32.TRUNC.NTZ R7, R6 ;  /* 0x0000000600077305 */ /* 0x0002aa000021f000 */
[----:B------:R-:W-:-:S03]  /*0840*/  @P0 IADD3 R2, R2, 0x1, RZ ;  /* 0x0000000102020810 */ /* 0x000fc60007ffe0ff */
[----:B------:R3:W4:Y:S01]  /*0850*/  F2I.FTZ.U32.TRUNC.NTZ R11, R10 ;  /* 0x0000000a000b7305 */ /* 0x000722000021f000 */
[----:B------:R-:W-:Y:S02]  /*0860*/  MOV R3, R2 ;  /* 0x0000000200037202 */ /* 0x000fe40000000f00 */
[----:B-1----:R-:W-:-:S03]  /*0870*/  MOV R6, RZ ;  /* 0x000000ff00067202 */ /* 0x002fc60000000f00 */
[----:B------:R-:W-:Y:S01]  /*0880*/  @!P2 IMAD.MOV R3, RZ, RZ, -R3 ;  /* 0x000000ffff03a224 */ /* 0x000fe200078e0a03 */
[----:B------:R-:W-:Y:S01]  /*0890*/  @!P1 LOP3.LUT R3, RZ, R13, RZ, 0x33, !PT ;  /* 0x0000000dff039212 */ /* 0x000fe200078e33ff */
[--C-:B--2---:R-:W-:Y:S01]  /*08a0*/  IMAD.MOV R9, RZ, RZ, -R7.reuse ;  /* 0x000000ffff097224 */ /* 0x104fe200078e0a07 */
[----:B---3--:R-:W-:Y:S02]  /*08b0*/  MOV R10, RZ ;  /* 0x000000ff000a7202 */ /* 0x008fe40000000f00 */
[----:B------:R-:W-:Y:S01]  /*08c0*/  IADD3 R2, -R3, RZ, RZ ;  /* 0x000000ff03027210 */ /* 0x000fe20007ffe1ff */
[----:B------:R-:W-:Y:S02]  /*08d0*/  IMAD R9, R9, R0, RZ ;  /* 0x0000000009097224 */ /* 0x000fe400078e02ff */
[----:B------:R-:W-:Y:S02]  /*08e0*/  IMAD.SHL.U32 R3, R3, 0x80, RZ ;  /* 0x0000008003037824 */ /* 0x000fe400078e00ff */
[----:B------:R-:W-:Y:S01]  /*08f0*/  IMAD R2, R13, R2, R14 ;  /* 0x000000020d027224 */ /* 0x000fe200078e020e */
[----:B----4-:R-:W-:Y:S01]  /*0900*/  IADD3 R13, RZ, -R11, RZ ;  /* 0x8000000bff0d7210 */ /* 0x010fe20007ffe0ff */
[----:B------:R-:W-:Y:S01]  /*0910*/  IMAD.HI.U32 R6, R7, R9, R6 ;  /* 0x0000000907067227 */ /* 0x000fe200078e0006 */
[----:B------:R-:W-:-:S02]  /*0920*/  SHF.L.U32 R14, R203, 0x2, RZ ;  /* 0x00000002cb0e7819 */ /* 0x000fc400000006ff */
[----:B------:R-:W-:Y:S01]  /*0930*/  IADD3 R2, R12, R2, RZ ;  /* 0x000000020c027210 */ /* 0x000fe20007ffe0ff */
[----:B------:R-:W-:Y:S01]  /*0940*/  IMAD R7, R13, R18, RZ ;  /* 0x000000120d077224 */ /* 0x000fe200078e02ff */
[----:B------:R-:W-:Y:S01]  /*0950*/  LOP3.LUT R16, R14, 0x7c, RZ, 0xc0, !PT ;  /* 0x0000007c0e107812 */ /* 0x000fe200078ec0ff */
[C---:B------:R-:W-:Y:S01]  /*0960*/  VIADD R20, R3.reuse, 0x7f ;  /* 0x0000007f03147836 */ /* 0x040fe20000000000 */
[C---:B------:R-:W-:Y:S01]  /*0970*/  IADD3 R24, R3.reuse, 0x4, RZ ;  /* 0x0000000403187810 */ /* 0x040fe20007ffe0ff */
[----:B------:R-:W-:Y:S01]  /*0980*/  IMAD R8, R2, 0x200, R229 ;  /* 0x0000020002087824 */ /* 0x000fe200078e02e5 */
[----:B------:R-:W-:Y:S01]  /*0990*/  IADD3 R30, R3, 0x8, RZ ;  /* 0x00000008031e7810 */ /* 0x000fe20007ffe0ff */
[----:B------:R-:W-:Y:S01]  /*09a0*/  IMAD.HI.U32 R2, R11, R7, R10 ;  /* 0x000000070b027227 */ /* 0x000fe200078e000a */
[----:B------:R-:W-:Y:S02]  /*09b0*/  IABS R27, R20 ;  /* 0x00000014001b7213 */ /* 0x000fe40000000000 */
[----:B------:R-:W-:Y:S01]  /*09c0*/  IABS R13, R8 ;  /* 0x00000008000d7213 */ /* 0x000fe20000000000 */
[----:B------:R-:W-:Y:S01]  /*09d0*/  VIADD R26, R3, 0x5 ;  /* 0x00000005031a7836 */ /* 0x000fe20000000000 */
[----:B------:R-:W-:Y:S01]  /*09e0*/  IADD3 R10, R8, 0x100, RZ ;  /* 0x00000100080a7810 */ /* 0x000fe20007ffe0ff */
[----:B------:R-:W-:Y:S01]  /*09f0*/  IMAD.HI.U32 R9, R6, R27, RZ ;  /* 0x0000001b06097227 */ /* 0x000fe200078e00ff */
[----:B------:R-:W-:-:S02]  /*0a00*/  IADD3 R11, R8, 0x80, RZ ;  /* 0x00000080080b7810 */ /* 0x000fc40007ffe0ff */
[----:B------:R-:W-:Y:S01]  /*0a10*/  IABS R19, R10 ;  /* 0x0000000a00137213 */ /* 0x000fe20000000000 */
[----:B------:R-:W-:Y:S01]  /*0a20*/  IMAD.HI.U32 R7, R2, R13, RZ ;  /* 0x0000000d02077227 */ /* 0x000fe200078e00ff */
[----:B------:R-:W-:Y:S02]  /*0a30*/  IABS R17, R11 ;  /* 0x0000000b00117213 */ /* 0x000fe40000000000 */
[----:B------:R-:W-:Y:S01]  /*0a40*/  ISETP.GE.AND P3, PT, R20, RZ, PT ;  /* 0x000000ff1400720c */ /* 0x000fe20003f66270 */
[----:B------:R-:W-:Y:S01]  /*0a50*/  IMAD.MOV R7, RZ, RZ, -R7 ;  /* 0x000000ffff077224 */ /* 0x000fe200078e0a07 */
[----:B------:R-:W-:Y:S01]  /*0a60*/  IABS R29, R24 ;  /* 0x00000018001d7213 */ /* 0x000fe20000000000 */
[----:B------:R-:W-:Y:S01]  /*0a70*/  IMAD.MOV R9, RZ, RZ, -R9 ;  /* 0x000000ffff097224 */ /* 0x000fe200078e0a09 */
[----:B------:R-:W-:Y:S01]  /*0a80*/  IABS R31, R26 ;  /* 0x0000001a001f7213 */ /* 0x000fe20000000000 */
[----:B------:R-:W-:Y:S01]  /*0a90*/  IMAD R12, R18, R7, R13 ;  /* 0x00000007120c7224 */ /* 0x000fe200078e020d */
[C---:B------:R-:W-:Y:S01]  /*0aa0*/  IADD3 R96, R3.reuse, 0x76, RZ ;  /* 0x0000007603607810 */ /* 0x040fe20007ffe0ff */
[----:B------:R-:W-:Y:S01]  /*0ab0*/  IMAD.HI.U32 R13, R2, R19, RZ ;  /* 0x00000013020d7227 */ /* 0x000fe200078e00ff */
[----:B------:R-:W-:-:S02]  /*0ac0*/  IADD3 R100, R3, 0x78, RZ ;  /* 0x0000007803647810 */ /* 0x000fc40007ffe0ff */
[----:B------:R-:W-:Y:S01]  /*0ad0*/  ISETP.GT.U32.AND P0, PT, R18, R12, PT ;  /* 0x0000000c1200720c */ /* 0x000fe20003f04070 */
[----:B------:R-:W-:Y:S01]  /*0ae0*/  IMAD R27, R0, R9, R27 ;  /* 0x00000009001b7224 */ /* 0x000fe200078e021b */
[----:B------:R-:W-:Y:S01]  /*0af0*/  IADD3 R13, -R13, RZ, RZ ;  /* 0x000000ff0d0d7210 */ /* 0x000fe20007ffe1ff */
[----:B------:R-:W-:Y:S01]  /*0b00*/  VIADD R9, R8, 0x180 ;  /* 0x0000018008097836 */ /* 0x000fe20000000000 */
[C---:B------:R-:W-:Y:S01]  /*0b10*/  IADD3 R104, R3.reuse, 0x7c, RZ ;  /* 0x0000007c03687810 */ /* 0x040fe20007ffe0ff */
[----:B------:R-:W-:Y:S01]  /*0b20*/  IMAD.HI.U32 R7, R2, R17, RZ ;  /* 0x0000001102077227 */ /* 0x000fe200078e00ff */
[----:B------:R-:W-:Y:S02]  /*0b30*/  ISETP.GT.U32.AND P2, PT, R0, R27, PT ;  /* 0x0000001b0000720c */ /* 0x000fe40003f44070 */
[----:B------:R-:W-:Y:S01]  /*0b40*/  IABS R21, R9 ;  /* 0x0000000900157213 */ /* 0x000fe20000000000 */
[----:B------:R-:W-:Y:S01]  /*0b50*/  IMAD R13, R18, R13, R19 ;  /* 0x0000000d120d7224 */ /* 0x000fe200078e0213 */
[----:B------:R-:W-:Y:S01]  /*0b60*/  IADD3 R108, R3, 0x7e, RZ ;  /* 0x0000007e036c7810 */ /* 0x000fe20007ffe0ff */
[----:B------:R-:W-:Y:S01]  /*0b70*/  IMAD.MOV R7, RZ, RZ, -R7 ;  /* 0x000000ffff077224 */ /* 0x000fe200078e0a07 */
[----:B------:R-:W-:Y:S01]  /*0b80*/  IABS R181, R104 ;  /* 0x0000006800b57213 */ /* 0x000fe20000000000 */
[----:B------:R-:W-:Y:S01]  /*0b90*/  @!P0 IMAD.IADD R12, R12, 0x1, -R18 ;  /* 0x000000010c0c8824 */ /* 0x000fe200078e0a12 */
[----:B------:R-:W-:Y:S01]  /*0ba0*/  ISETP.GT.U32.AND P0, PT, R18, R13, PT ;  /* 0x0000000d1200720c */ /* 0x000fe20003f04070 */
[----:B------:R-:W-:Y:S01]  /*0bb0*/  IMAD.HI.U32 R14, R2, R21, RZ ;  /* 0x00000015020e7227 */ /* 0x000fe200078e00ff */
[----:B------:R-:W-:-:S02]  /*0bc0*/  IABS R189, R108 ;  /* 0x0000006c00bd7213 */ /* 0x000fc40000000000 */
[----:B------:R-:W-:Y:S01]  /*0bd0*/  ISETP.GT.U32.AND P1, PT, R18, R12, PT ;  /* 0x0000000c1200720c */ /* 0x000fe20003f24070 */
[----:B------:R-:W-:Y:S01]  /*0be0*/  @!P2 IMAD.IADD R27, R27, 0x1, -R0 ;  /* 0x000000011b1ba824 */ /* 0x000fe200078e0a00 */
[----:B------:R-:W-:Y:S01]  /*0bf0*/  IADD3 R14, -R14, RZ, RZ ;  /* 0x000000ff0e0e7210 */ /* 0x000fe20007ffe1ff */
[----:B------:R-:W-:Y:S01]  /*0c00*/  IMAD R2, R18, R7, R17 ;  /* 0x0000000712027224 */ /* 0x000fe200078e0211 */
[----:B------:R-:W-:Y:S01]  /*0c10*/  ISETP.GE.AND P2, PT, R8, RZ, PT ;  /* 0x000000ff0800720c */ /* 0x000fe20003f46270 */
[----:B------:R-:W-:Y:S01]  /*0c20*/  IMAD R7, R15, 0x200, R16 ;  /* 0x000002000f077824 */ /* 0x000fe200078e0210 */
[----:B------:R-:W-:Y:S01]  /*0c30*/  ISETP.GT.U32.AND P5, PT, R0, R27, PT ;  /* 0x0000001b0000720c */ /* 0x000fe20003fa4070 */
[C---:B------:R-:W-:Y:S01]  /*0c40*/  IMAD R15, R18.reuse, R14, R21 ;  /* 0x0000000e120f7224 */ /* 0x040fe200078e0215 */
[----:B------:R-:W-:Y:S01]  /*0c50*/  IADD3 R14, R3, 0x1, RZ ;  /* 0x00000001030e7810 */ /* 0x000fe20007ffe0ff */
[----:B------:R-:W-:Y:S01]  /*0c60*/  @!P0 IMAD.IADD R13, R13, 0x1, -R18 ;  /* 0x000000010d0d8824 */ /* 0x000fe200078e0a12 */
[C---:B------:R-:W-:Y:S01]  /*0c70*/  ISETP.GT.U32.AND P6, PT, R18.reuse, R2, PT ;  /* 0x000000021200720c */ /* 0x040fe20003fc4070 */
[C---:B------:R-:W-:Y:S01]  /*0c80*/  VIADD R20, R3.reuse, 0x3 ;  /* 0x0000000303147836 */ /* 0x040fe20000000000 */
[----:B------:R-:W-:Y:S01]  /*0c90*/  IABS R17, R14 ;  /* 0x0000000e00117213 */ /* 0x000fe20000000000 */
[C---:B------:R-:W-:Y:S01]  /*0ca0*/  VIADD R28, R3.reuse, 0x7 ;  /* 0x00000007031c7836 */ /* 0x040fe20000000000 */
[----:B------:R-:W-:Y:S01]  /*0cb0*/  ISETP.GT.U32.AND P0, PT, R18, R13, PT ;  /* 0x0000000d1200720c */ /* 0x000fe20003f04070 */
[----:B------:R-:W-:Y:S01]  /*0cc0*/  VIADD R98, R3, 0x77 ;  /* 0x0000007703627836 */ /* 0x000fe20000000000 */
[----:B------:R-:W-:Y:S01]  /*0cd0*/  ISETP.GE.AND P4, PT, R14, RZ, PT ;  /* 0x000000ff0e00720c */ /* 0x000fe20003f86270 */
[----:B------:R-:W-:Y:S01]  /*0ce0*/  IMAD.HI.U32 R14, R6, R17, RZ ;  /* 0x00000011060e7227 */ /* 0x000fe200078e00ff */
[----:B------:R-:W-:-:S02]  /*0cf0*/  @!P1 IADD3 R12, R12, -R18, RZ ;  /* 0x800000120c0c9210 */ /* 0x000fc40007ffe0ff */
[----:B------:R-:W-:Y:S01]  /*0d00*/  IADD3 R16, R3, 0x2, RZ ;  /* 0x0000000203107810 */ /* 0x000fe20007ffe0ff */
[----:B------:R-:W-:Y:S01]  /*0d10*/  @!P5 IMAD.IADD R27, R27, 0x1, -R0 ;  /* 0x000000011b1bd824 */ /* 0x000fe200078e0a00 */
[----:B------:R-:W-:Y:S01]  /*0d20*/  ISETP.GT.U32.AND P5, PT, R18, R15, PT ;  /* 0x0000000f1200720c */ /* 0x000fe20003fa4070 */
[C---:B------:R-:W-:Y:S01]  /*0d30*/  VIADD R102, R3.reuse, 0x79 ;  /* 0x0000007903667836 */ /* 0x040fe20000000000 */
[----:B------:R-:W-:Y:S01]  /*0d40*/  IADD3 R14, -R14, RZ, RZ ;  /* 0x000000ff0e0e7210 */ /* 0x000fe20007ffe1ff */
[----:B------:R-:W-:Y:S01]  /*0d50*/  VIADD R106, R3, 0x7d ;  /* 0x0000007d036a7836 */ /* 0x000fe20000000000 */
[-C--:B------:R-:W-:Y:S02]  /*0d60*/  @!P6 IADD3 R2, R2, -R18.reuse, RZ ;  /* 0x800000120202e210 */ /* 0x080fe40007ffe0ff */
[----:B------:R-:W-:Y:S01]  /*0d70*/  @!P0 IADD3 R13, R13, -R18, RZ ;  /* 0x800000120d0d8210 */ /* 0x000fe20007ffe0ff */
[----:B------:R-:W-:Y:S01]  /*0d80*/  IMAD R17, R0, R14, R17 ;  /* 0x0000000e00117224 */ /* 0x000fe200078e0211 */
[----:B------:R-:W-:-:S02]  /*0d90*/  ISETP.GE.AND P0, PT, R10, RZ, PT ;  /* 0x000000ff0a00720c */ /* 0x000fc40003f06270 */
[----:B------:R-:W-:Y:S02]  /*0da0*/  MOV R14, R13 ;  /* 0x0000000d000e7202 */ /* 0x000fe40000000f00 */
[----:B------:R-:W-:Y:S01]  /*0db0*/  ISETP.GT.U32.AND P1, PT, R18, R2, PT ;  /* 0x000000021200720c */ /* 0x000fe20003f24070 */
[----:B------:R-:W-:Y:S01]  /*0dc0*/  @!P5 IMAD.IADD R15, R15, 0x1, -R18 ;  /* 0x000000010f0fd824 */ /* 0x000fe200078e0a12 */
[----:B------:R-:W-:Y:S02]  /*0dd0*/  IABS R19, R16 ;  /* 0x0000001000137213 */ /* 0x000fe40000000000 */
[----:B------:R-:W-:Y:S02]  /*0de0*/  ISETP.GE.AND P6, PT, R16, RZ, PT ;  /* 0x000000ff1000720c */ /* 0x000fe40003fc6270 */
[----:B------:R-:W-:Y:S01]  /*0df0*/  ISETP.GT.U32.AND P5, PT, R18, R15, PT ;  /* 0x0000000f1200720c */ /* 0x000fe20003fa4070 */
[----:B------:R-:W-:Y:S01]  /*0e00*/  IMAD.HI.U32 R16, R6, R19, RZ ;  /* 0x0000001306107227 */ /* 0x000fe200078e00ff */
[----:B------:R-:W-:-:S02]  /*0e10*/  IABS R25, R20 ;  /* 0x0000001400197213 */ /* 0x000fc40000000000 */
[----:B------:R-:W-:Y:S01]  /*0e20*/  LOP3.LUT R13, RZ, R4, RZ, 0x33, !PT ;  /* 0x00000004ff0d7212 */ /* 0x000fe200078e33ff */
[----:B------:R-:W-:Y:S01]  /*0e30*/  @!P0 IMAD.MOV R14, RZ, RZ, -R14 ;  /* 0x000000ffff0e8224 */ /* 0x000fe200078e0a0e */
[----:B------:R-:W-:Y:S01]  /*0e40*/  ISETP.GT.U32.AND P0, PT, R0, R17, PT ;  /* 0x000000110000720c */ /* 0x000fe20003f04070 */
[----:B------:R-:W-:Y:S01]  /*0e50*/  @!P1 IMAD.IADD R2, R2, 0x1, -R18 ;  /* 0x0000000102029824 */ /* 0x000fe200078e0a12 */
[----:B------:R-:W-:Y:S01]  /*0e60*/  ISETP.GE.AND P1, PT, R11, RZ, PT ;  /* 0x000000ff0b00720c */ /* 0x000fe20003f26270 */
[----:B------:R-:W-:Y:S01]  /*0e70*/  IMAD.MOV R16, RZ, RZ, -R16 ;  /* 0x000000ffff107224 */ /* 0x000fe200078e0a10 */
[----:B------:R-:W-:Y:S02]  /*0e80*/  @!P2 IADD3 R12, -R12, RZ, RZ ;  /* 0x000000ff0c0ca210 */ /* 0x000fe40007ffe1ff */
[----:B------:R-:W-:Y:S01]  /*0e90*/  ISETP.GE.AND P2, PT, R20, RZ, PT ;  /* 0x000000ff1400720c */ /* 0x000fe20003f46270 */
[----:B------:R-:W-:Y:S01]  /*0ea0*/  IMAD R19, R0, R16, R19 ;  /* 0x0000001000137224 */ /* 0x000fe200078e0213 */
[----:B------:R-:W-:Y:S01]  /*0eb0*/  @!P5 IADD3 R15, R15, -R18, RZ ;  /* 0x800000120f0fd210 */ /* 0x000fe20007ffe0ff */
[----:B------:R-:W-:Y:S01]  /*0ec0*/  IMAD.HI.U32 R16, R6, R25, RZ ;  /* 0x0000001906107227 */ /* 0x000fe200078e00ff */
[----:B------:R-:W-:-:S02]  /*0ed0*/  ISETP.NE.AND P5, PT, R4, RZ, PT ;  /* 0x000000ff0400720c */ /* 0x000fc40003fa5270 */
[----:B------:R-:W-:Y:S01]  /*0ee0*/  IABS R197, R98 ;  /* 0x0000006200c57213 */ /* 0x000fe20000000000 */
[----:B------:R-:W-:Y:S01]  /*0ef0*/  IMAD.HI.U32 R4, R6, R29, RZ ;  /* 0x0000001d06047227 */ /* 0x000fe200078e00ff */
[----:B------:R-:W-:Y:S02]  /*0f00*/  @!P0 IADD3 R17, R17, -R0, RZ ;  /* 0x8000000011118210 */ /* 0x000fe40007ffe0ff */
[----:B------:R-:W-:Y:S01]  /*0f10*/  @!P1 IADD3 R2, -R2, RZ, RZ ;  /* 0x000000ff02029210 */ /* 0x000fe20007ffe1ff */
[----:B------:R-:W-:Y:S01]  /*0f20*/  IMAD.MOV R16, RZ, RZ, -R16 ;  /* 0x000000ffff107224 */ /* 0x000fe200078e0a10 */
[----:B------:R-:W-:Y:S02]  /*0f30*/  ISETP.GT.U32.AND P0, PT, R0, R17, PT ;  /* 0x000000110000720c */ /* 0x000fe40003f04070 */
[----:B------:R-:W-:Y:S01]  /*0f40*/  IADD3 R4, -R4, RZ, RZ ;  /* 0x000000ff04047210 */ /* 0x000fe20007ffe1ff */
[----:B------:R-:W-:Y:S01]  /*0f50*/  IMAD R25, R0, R16, R25 ;  /* 0x0000001000197224 */ /* 0x000fe200078e0219 */
[----:B------:R-:W-:Y:S01]  /*0f60*/  ISETP.GE.AND P1, PT, R9, RZ, PT ;  /* 0x000000ff0900720c */ /* 0x000fe20003f26270 */
[----:B------:R-:W-:Y:S01]  /*0f70*/  IMAD.HI.U32 R16, R6, R31, RZ ;  /* 0x0000001f06107227 */ /* 0x000fe200078e00ff */
[----:B------:R-:W-:-:S02]  /*0f80*/  SEL R21, R13, R2, !P5 ;  /* 0x000000020d157207 */ /* 0x000fc40006800000 */
[C---:B------:R-:W-:Y:S01]  /*0f90*/  SEL R23, R13.reuse, R14, !P5 ;  /* 0x0000000e0d177207 */ /* 0x040fe20006800000 */
[C---:B------:R-:W-:Y:S01]  /*0fa0*/  IMAD R18, R0.reuse, R4, R29 ;  /* 0x0000000400127224 */ /* 0x040fe200078e021d */
[----:B------:R-:W-:Y:S01]  /*0fb0*/  SEL R20, R13, R12, !P5 ;  /* 0x0000000c0d147207 */ /* 0x000fe20006800000 */
[----:B------:R-:W-:Y:S01]  /*0fc0*/  IMAD.MOV R16, RZ, RZ, -R16 ;  /* 0x000000ffff107224 */ /* 0x000fe200078e0a10 */
[----:B------:R-:W-:Y:S01]  /*0fd0*/  IABS R29, R30 ;  /* 0x0000001e001d7213 */ /* 0x000fe20000000000 */
[----:B------:R-:W-:Y:S01]  /*0fe0*/  @!P0 IMAD.IADD R17, R17, 0x1, -R0 ;  /* 0x0000000111118824 */ /* 0x000fe200078e0a00 */
[C---:B------:R-:W-:Y:S01]  /*0ff0*/  ISETP.GT.U32.AND P0, PT, R0.reuse, R18, PT ;  /* 0x000000120000720c */ /* 0x040fe20003f04070 */
[----:B------:R-:W-:Y:S01]  /*1000*/  IMAD.MOV.U32 R2, RZ, RZ, R27 ;  /* 0x000000ffff027224 */ /* 0x000fe200078e001b */
[----:B------:R-:W-:Y:S01]  /*1010*/  IABS R27, R28 ;  /* 0x0000001c001b7213 */ /* 0x000fe20000000000 */
[----:B------:R-:W-:Y:S01]  /*1020*/  IMAD.MOV.U32 R4, RZ, RZ, R17 ;  /* 0x000000ffff047224 */ /* 0x000fe200078e0011 */
[----:B------:R-:W-:Y:S01]  /*1030*/  IABS R201, R102 ;  /* 0x0000006600c97213 */ /* 0x000fe20000000000 */
[----:B------:R-:W-:Y:S01]  /*1040*/  IMAD R14, R0, R16, R31 ;  /* 0x00000010000e7224 */ /* 0x000fe200078e021f */
[----:B------:R-:W-:Y:S01]  /*1050*/  @!P3 IADD3 R2, -R2, RZ, RZ ;  /* 0x000000ff0202b210 */ /* 0x000fe20007ffe1ff */
[----:B------:R-:W-:Y:S01]  /*1060*/  @!P1 IMAD.MOV R15, RZ, RZ, -R15 ;  /* 0x000000ffff0f9224 */ /* 0x000fe200078e0a0f */
[----:B------:R-:W-:Y:S01]  /*1070*/  ISETP.GT.U32.AND P3, PT, R0, R25, PT ;  /* 0x000000190000720c */ /* 0x000fe20003f64070 */
[----:B------:R-:W-:Y:S01]  /*1080*/  IMAD.HI.U32 R16, R6, R27, RZ ;  /* 0x0000001b06107227 */ /* 0x000fe200078e00ff */
[----:B------:R-:W-:-:S02]  /*1090*/  @!P4 IADD3 R4, -R4, RZ, RZ ;  /* 0x000000ff0404c210 */ /* 0x000fc40007ffe1ff */
[----:B------:R-:W-:Y:S01]  /*10a0*/  ISETP.GT.U32.AND P4, PT, R0, R14, PT ;  /* 0x0000000e0000720c */ /* 0x000fe20003f84070 */
[----:B------:R-:W-:Y:S01]  /*10b0*/  @!P0 IMAD.IADD R18, R18, 0x1, -R0 ;  /* 0x0000000112128824 */ /* 0x000fe200078e0a00 */
[----:B------:R-:W-:Y:S01]  /*10c0*/  SEL R22, R13, R15, !P5 ;  /* 0x0000000f0d167207 */ /* 0x000fe20006800000 */
[----:B------:R-:W-:Y:S01]  /*10d0*/  IMAD.HI.U32 R17, R6, R29, RZ ;  /* 0x0000001d06117227 */ /* 0x000fe200078e00ff */
[----:B------:R-:W-:Y:S02]  /*10e0*/  ISETP.GE.AND P5, PT, R24, RZ, PT ;  /* 0x000000ff1800720c */ /* 0x000fe40003fa6270 */
[C---:B------:R-:W-:Y:S01]  /*10f0*/  ISETP.GT.U32.AND P1, PT, R0.reuse, R19, PT ;  /* 0x000000130000720c */ /* 0x040fe20003f24070 */
[----:B------:R-:W-:Y:S01]  /*1100*/  VIADD R24, R3, 0x6 ;  /* 0x0000000603187836 */ /* 0x000fe20000000000 */
[----:B------:R-:W-:Y:S01]  /*1110*/  ISETP.GT.U32.AND P0, PT, R0, R18, PT ;  /* 0x000000120000720c */ /* 0x000fe20003f04070 */
[----:B------:R-:W-:Y:S01]  /*1120*/  IMAD.MOV R17, RZ, RZ, -R17 ;  /* 0x000000ffff117224 */ /* 0x000fe200078e0a11 */
[----:B------:R-:W-:-:S02]  /*1130*/  @!P3 IADD3 R25, R25, -R0, RZ ;  /* 0x800000001919b210 */ /* 0x000fc40007ffe0ff */
[----:B------:R-:W-:Y:S01]  /*1140*/  IABS R15, R24 ;  /* 0x00000018000f7213 */ /* 0x000fe20000000000 */
[----:B------:R-:W-:Y:S01]  /*1150*/  @!P4 IMAD.IADD R14, R14, 0x1, -R0 ;  /* 0x000000010e0ec824 */ /* 0x000fe200078e0a00 */
[C---:B------:R-:W-:Y:S01]  /*1160*/  ISETP.GT.U32.AND P3, PT, R0.reuse, R25, PT ;  /* 0x000000190000720c */ /* 0x040fe20003f64070 */
[----:B------:R-:W-:Y:S01]  /*1170*/  IMAD R34, R0, R17, R29 ;  /* 0x0000001100227224 */ /* 0x000fe200078e021d */
[----:B------:R-:W-:Y:S01]  /*1180*/  IADD3 R16, -R16, RZ, RZ ;  /* 0x000000ff10107210 */ /* 0x000fe20007ffe1ff */
[----:B------:R-:W-:Y:S01]  /*1190*/  IMAD.HI.U32 R12, R6, R15, RZ ;  /* 0x0000000f060c7227 */ /* 0x000fe200078e00ff */
[----:B------:R-:W-:Y:S02]  /*11a0*/  ISETP.GT.U32.AND P4, PT, R0, R14, PT ;  /* 0x0000000e0000720c */ /* 0x000fe40003f84070 */
[-C--:B------:R-:W-:Y:S01]  /*11b0*/  @!P1 IADD3 R19, R19, -R0.reuse, RZ ;  /* 0x8000000013139210 */ /* 0x080fe20007ffe0ff */
[----:B------:R-:W-:Y:S01]  /*11c0*/  IMAD.MOV R12, RZ, RZ, -R12 ;  /* 0x000000ffff0c7224 */ /* 0x000fe200078e0a0c */
[----:B------:R-:W-:Y:S01]  /*11d0*/  @!P0 IADD3 R18, R18, -R0, RZ ;  /* 0x8000000012128210 */ /* 0x000fe20007ffe0ff */
[----:B------:R-:W-:Y:S01]  /*11e0*/  VIADD R29, R3, 0x10 ;  /* 0x00000010031d7836 */ /* 0x000fe20000000000 */
[----:B------:R-:W-:Y:S01]  /*11f0*/  ISETP.GE.AND P0, PT, R30, RZ, PT ;  /* 0x000000ff1e00720c */ /* 0x000fe20003f06270 */
[C---:B------:R-:W-:Y:S01]  /*1200*/  IMAD R15, R0.reuse, R12, R15 ;  /* 0x0000000c000f7224 */ /* 0x040fe200078e020f */
[C---:B------:R-:W-:Y:S01]  /*1210*/  ISETP.GT.U32.AND P1, PT, R0.reuse, R19, PT ;  /* 0x000000130000720c */ /* 0x040fe20003f24070 */
[C---:B------:R-:W-:Y:S01]  /*1220*/  IMAD R30, R0.reuse, R16, R27 ;  /* 0x00000010001e7224 */ /* 0x040fe200078e021b */
[----:B------:R-:W-:Y:S01]  /*1230*/  @!P3 IADD3 R25, R25, -R0, RZ ;  /* 0x800000001919b210 */ /* 0x000fe20007ffe0ff */
[----:B------:R-:W-:Y:S01]  /*1240*/  @!P5 IMAD.MOV R18, RZ, RZ, -R18 ;  /* 0x000000ffff12d224 */ /* 0x000fe200078e0a12 */
[----:B------:R-:W-:Y:S01]  /*1250*/  ISETP.GT.U32.AND P3, PT, R0, R15, PT ;  /* 0x0000000f0000720c */ /* 0x000fe20003f64070 */
[----:B------:R-:W-:Y:S01]  /*1260*/  @!P4 IMAD.IADD R14, R14, 0x1, -R0 ;  /* 0x000000010e0ec824 */ /* 0x000fe200078e0a00 */
[----:B------:R-:W-:Y:S01]  /*1270*/  ISETP.GT.U32.AND P4, PT, R0, R30, PT ;  /* 0x0000001e0000720c */ /* 0x000fe20003f84070 */
[----:B------:R-:W-:Y:S01]  /*1280*/  IMAD.MOV.U32 R13, RZ, RZ, R25 ;  /* 0x000000ffff0d7224 */ /* 0x000fe200078e0019 */
[----:B------:R-:W-:-:S02]  /*1290*/  IADD3 R16, R3, 0x9, RZ ;  /* 0x0000000903107810 */ /* 0x000fc40007ffe0ff */
[----:B------:R-:W-:Y:S01]  /*12a0*/  IADD3 R17, R3, 0xa, RZ ;  /* 0x0000000a03117810 */ /* 0x000fe20007ffe0ff */
[----:B------:R-:W-:Y:S01]  /*12b0*/  @!P2 IMAD.MOV R13, RZ, RZ, -R13 ;  /* 0x000000ffff0da224 */ /* 0x000fe200078e0a0d */
[----:B------:R-:W-:Y:S02]  /*12c0*/  ISETP.GE.AND P5, PT, R16, RZ, PT ;  /* 0x000000ff1000720c */ /* 0x000fe40003fa6270 */
[----:B------:R-:W-:Y:S02]  /*12d0*/  @!P1 IADD3 R19, R19, -R0, RZ ;  /* 0x8000000013139210 */ /* 0x000fe40007ffe0ff */
[----:B------:R-:W-:Y:S01]  /*12e0*/  ISETP.GE.AND P1, PT, R26, RZ, PT ;  /* 0x000000ff1a00720c */ /* 0x000fe20003f26270 */
[--C-:B------:R-:W-:Y:S01]  /*12f0*/  @!P3 IMAD.IADD R15, R15, 0x1, -R0.reuse ;  /* 0x000000010f0fb824 */ /* 0x100fe200078e0a00 */
[----:B------:R-:W-:Y:S01]  /*1300*/  MOV R12, R19 ;  /* 0x00000013000c7202 */ /* 0x000fe20000000f00 */
[----:B------:R-:W-:Y:S01]  /*1310*/  @!P4 IMAD.IADD R30, R30, 0x1, -R0 ;  /* 0x000000011e1ec824 */ /* 0x000fe200078e0a00 */
[----:B------:R-:W-:-:S02]  /*1320*/  IABS R19, R16 ;  /* 0x0000001000137213 */ /* 0x000fc40000000000 */
[C---:B------:R-:W-:Y:S02]  /*1330*/  ISETP.GT.U32.AND P3, PT, R0.reuse, R15, PT ;  /* 0x0000000f0000720c */ /* 0x040fe40003f64070 */
[----:B------:R-:W-:Y:S01]  /*1340*/  ISETP.GT.U32.AND P4, PT, R0, R30, PT ;  /* 0x0000001e0000720c */ /* 0x000fe20003f84070 */
[----:B------:R-:W-:Y:S01]  /*1350*/  IMAD.HI.U32 R16, R6, R19, RZ ;  /* 0x0000001306107227 */ /* 0x000fe200078e00ff */
[----:B------:R-:W-:Y:S02]  /*1360*/  IABS R33, R17 ;  /* 0x0000001100217213 */ /* 0x000fe40000000000 */
[----:B------:R-:W-:Y:S01]  /*1370*/  @!P6 IADD3 R12, -R12, RZ, RZ ;  /* 0x000000ff0c0ce210 */ /* 0x000fe20007ffe1ff */
[----:B------:R-:W-:Y:S01]  /*1380*/  IMAD.MOV R16, RZ, RZ, -R16 ;  /* 0x000000ffff107224 */ /* 0x000fe200078e0a10 */
[----:B------:R-:W-:Y:S02]  /*1390*/  @!P1 IADD3 R14, -R14, RZ, RZ ;  /* 0x000000ff0e0e9210 */ /* 0x000fe40007ffe1ff */
[----:B------:R-:W-:Y:S01]  /*13a0*/  ISETP.GE.AND P1, PT, R17, RZ, PT ;  /* 0x000000ff1100720c */ /* 0x000fe20003f26270 */
[----:B------:R-:W-:Y:S01]  /*13b0*/  IMAD.HI.U32 R17, R6, R33, RZ ;  /* 0x0000002106117227 */ /* 0x000fe200078e00ff */
[----:B------:R-:W-:-:S02]  /*13c0*/  ISETP.GE.AND P6, PT, R24, RZ, PT ;  /* 0x000000ff1800720c */ /* 0x000fc40003fc6270 */
[----:B------:R-:W-:Y:S01]  /*13d0*/  ISETP.GE.AND P2, PT, R28, RZ, PT ;  /* 0x000000ff1c00720c */ /* 0x000fe20003f46270 */
[C---:B------:R-:W-:Y:S01]  /*13e0*/  IMAD R32, R0.reuse, R16, R19 ;  /* 0x0000001000207224 */ /* 0x040fe200078e0213 */
[----:B------:R-:W-:Y:S01]  /*13f0*/  IADD3 R17, -R17, RZ, RZ ;  /* 0x000000ff11117210 */ /* 0x000fe20007ffe1ff */
[----:B------:R-:W-:Y:S01]  /*1400*/  @!P3 IMAD.IADD R15, R15, 0x1, -R0 ;  /* 0x000000010f0fb824 */ /* 0x000fe200078e0a00 */
[----:B------:R-:W-:Y:S02]  /*1410*/  ISETP.GT.U32.AND P3, PT, R0, R34, PT ;  /* 0x000000220000720c */ /* 0x000fe40003f64070 */
[----:B------:R-:W-:Y:S01]  /*1420*/  @!P4 IADD3 R30, R30, -R0, RZ ;  /* 0x800000001e1ec210 */ /* 0x000fe20007ffe0ff */
[----:B------:R-:W-:Y:S01]  /*1430*/  IMAD.MOV.U32 R19, RZ, RZ, R15 ;  /* 0x000000ffff137224 */ /* 0x000fe200078e000f */
[C---:B------:R-:W-:Y:S01]  /*1440*/  ISETP.GT.U32.AND P4, PT, R0.reuse, R32, PT ;  /* 0x000000200000720c */ /* 0x040fe20003f84070 */
[----:B------:R-:W-:Y:S01]  /*1450*/  IMAD R33, R0, R17, R33 ;  /* 0x0000001100217224 */ /* 0x000fe200078e0221 */
[----:B------:R-:W-:-:S02]  /*1460*/  IADD3 R24, R3, 0xb, RZ ;  /* 0x0000000b03187810 */ /* 0x000fc40007ffe0ff */
[----:B------:R-:W-:Y:S01]  /*1470*/  @!P6 IADD3 R19, -R19, RZ, RZ ;  /* 0x000000ff1313e210 */ /* 0x000fe20007ffe1ff */
[----:B------:R-:W-:Y:S01]  /*1480*/  @!P2 IMAD.MOV R30, RZ, RZ, -R30 ;  /* 0x000000ffff1ea224 */ /* 0x000fe200078e0a1e */
[----:B------:R-:W-:Y:S02]  /*1490*/  ISETP.GT.U32.AND P6, PT, R0, R33, PT ;  /* 0x000000210000720c */ /* 0x000fe40003fc4070 */
[----:B------:R-:W-:Y:S01]  /*14a0*/  IABS R25, R24 ;  /* 0x0000001800197213 */ /* 0x000fe20000000000 */
[----:B------:R-:W-:Y:S01]  /*14b0*/  @!P3 IMAD.IADD R34, R34, 0x1, -R0 ;  /* 0x000000012222b824 */ /* 0x000fe200078e0a00 */
[----:B------:R-:W-:Y:S02]  /*14c0*/  IADD3 R26, R3, 0xc, RZ ;  /* 0x0000000c031a7810 */ /* 0x000fe40007ffe0ff */
[----:B------:R-:W-:Y:S01]  /*14d0*/  ISETP.GE.AND P2, PT, R24, RZ, PT ;  /* 0x000000ff1800720c */ /* 0x000fe20003f46270 */
[----:B------:R-:W-:Y:S01]  /*14e0*/  IMAD.HI.U32 R16, R6, R25, RZ ;  /* 0x0000001906107227 */ /* 0x000fe200078e00ff */
[----:B------:R-:W-:-:S02]  /*14f0*/  @!P4 IADD3 R32, R32, -R0, RZ ;  /* 0x800000002020c210 */ /* 0x000fc40007ffe0ff */
[C---:B------:R-:W-:Y:S01]  /*1500*/  ISETP.GT.U32.AND P3, PT, R0.reuse, R34, PT ;  /* 0x000000220000720c */ /* 0x040fe20003f64070 */
[----:B------:R-:W-:Y:S01]  /*1510*/  VIADD R24, R3, 0xd ;  /* 0x0000000d03187836 */ /* 0x000fe20000000000 */
[----:B------:R-:W-:Y:S01]  /*1520*/  ISETP.GT.U32.AND P4, PT, R0, R32, PT ;  /* 0x000000200000720c */ /* 0x000fe20003f84070 */
[----:B------:R-:W-:Y:S01]  /*1530*/  @!P6 IMAD.IADD R33, R33, 0x1, -R0 ;  /* 0x000000012121e824 */ /* 0x000fe200078e0a00 */
[----:B------:R-:W-:Y:S02]  /*1540*/  IADD3 R16, -R16, RZ, RZ ;  /* 0x000000ff10107210 */ /* 0x000fe40007ffe1ff */
[----:B------:R-:W-:Y:S02]  /*1550*/  IABS R37, R26 ;  /* 0x0000001a00257213 */ /* 0x000fe40000000000 */
[C---:B------:R-:W-:Y:S01]  /*1560*/  ISETP.GT.U32.AND P6, PT, R0.reuse, R33, PT ;  /* 0x000000210000720c */ /* 0x040fe20003fc4070 */
[----:B------:R-:W-:Y:S01]  /*1570*/  IMAD R38, R0, R16, R25 ;  /* 0x0000001000267224 */ /* 0x000fe200078e0219 */
[----:B------:R-:W-:Y:S01]  /*1580*/  IABS R35, R24 ;  /* 0x0000001800237213 */ /* 0x000fe20000000000 */
[----:B------:R-:W-:Y:S01]  /*1590*/  IMAD.HI.U32 R17, R6, R37, RZ ;  /* 0x0000002506117227 */ /* 0x000fe200078e00ff */
[----:B------:R-:W-:-:S02]  /*15a0*/  IADD3 R28, R3, 0xf, RZ ;  /* 0x0000000f031c7810 */ /* 0x000fc40007ffe0ff */
[-C--:B------:R-:W-:Y:S01]  /*15b0*/  @!P3 IADD3 R34, R34, -R0.reuse, RZ ;  /* 0x800000002222b210 */ /* 0x080fe20007ffe0ff */
[----:B------:R-:W-:Y:S01]  /*15c0*/  IMAD.MOV R17, RZ, RZ, -R17 ;  /* 0x000000ffff117224 */ /* 0x000fe200078e0a11 */
[----:B------:R-:W-:Y:S01]  /*15d0*/  ISETP.GE.AND P3, PT, R26, RZ, PT ;  /* 0x000000ff1a00720c */ /* 0x000fe20003f66270 */
[----:B------:R-:W-:Y:S01]  /*15e0*/  VIADD R26, R3, 0xe ;  /* 0x0000000e031a7836 */ /* 0x000fe20000000000 */
[----:B------:R-:W-:Y:S01]  /*15f0*/  @!P4 IADD3 R32, R32, -R0, RZ ;  /* 0x800000002020c210 */ /* 0x000fe20007ffe0ff */
[----:B------:R-:W-:Y:S01]  /*1600*/  IMAD.HI.U32 R15, R6, R35, RZ ;  /* 0x00000023060f7227 */ /* 0x000fe200078e00ff */
[C---:B------:R-:W-:Y:S02]  /*1610*/  ISETP.GT.U32.AND P4, PT, R0.reuse, R38, PT ;  /* 0x000000260000720c */ /* 0x040fe40003f84070 */
[----:B------:R-:W-:Y:S01]  /*1620*/  IABS R25, R26 ;  /* 0x0000001a00197213 */ /* 0x000fe20000000000 */
[----:B------:R-:W-:Y:S01]  /*1630*/  IMAD R37, R0, R17, R37 ;  /* 0x0000001100257224 */ /* 0x000fe200078e0225 */
[----:B------:R-:W-:Y:S01]  /*1640*/  @!P6 IADD3 R33, R33, -R0, RZ ;  /* 0x800000002121e210 */ /* 0x000fe20007ffe0ff */
[----:B------:R-:W-:Y:S01]  /*1650*/  IMAD.MOV R17, RZ, RZ, -R15 ;  /* 0x000000ffff117224 */ /* 0x000fe200078e0a0f */
[----:B------:R-:W-:Y:S01]  /*1660*/  IABS R39, R28 ;  /* 0x0000001c00277213 */ /* 0x000fe20000000000 */
[----:B------:R-:W-:Y:S01]  /*1670*/  IMAD.HI.U32 R15, R6, R25, RZ ;  /* 0x00000019060f7227 */ /* 0x000fe200078e00ff */
[----:B------:R-:W-:-:S02]  /*1680*/  ISETP.GT.U32.AND P6, PT, R0, R37, PT ;  /* 0x000000250000720c */ /* 0x000fc40003fc4070 */
[----:B------:R-:W-:Y:S01]  /*1690*/  IADD3 R31, R3, 0x11, RZ ;  /* 0x00000011031f7810 */ /* 0x000fe20007ffe0ff */
[----:B------:R-:W-:Y:S01]  /*16a0*/  IMAD R35, R0, R17, R35 ;  /* 0x0000001100237224 */ /* 0x000fe200078e0223 */
[----:B------:R-:W-:Y:S01]  /*16b0*/  IABS R27, R29 ;  /* 0x0000001d001b7213 */ /* 0x000fe20000000000 */
[----:B------:R-:W-:Y:S01]  /*16c0*/  @!P4 IMAD.IADD R38, R38, 0x1, -R0 ;  /* 0x000000012626c824 */ /* 0x000fe200078e0a00 */
[----:B------:R-:W-:Y:S01]  /*16d0*/  IABS R41, R31 ;  /* 0x0000001f00297213 */ /* 0x000fe20000000000 */
[----:B------:R-:W-:Y:S01]  /*16e0*/  IMAD.MOV R36, RZ, RZ, -R15 ;  /* 0x000000ffff247224 */ /* 0x000fe200078e0a0f */
[----:B------:R-:W-:Y:S01]  /*16f0*/  ISETP.GT.U32.AND P4, PT, R0, R35, PT ;  /* 0x000000230000720c */ /* 0x000fe20003f84070 */
[----:B------:R-:W-:Y:S01]  /*1700*/  IMAD.HI.U32 R16, R6, R39, RZ ;  /* 0x0000002706107227 */ /* 0x000fe200078e00ff */
[----:B------:R-:W-:Y:S02]  /*1710*/  @!P5 IADD3 R32, -R32, RZ, RZ ;  /* 0x000000ff2020d210 */ /* 0x000fe40007ffe1ff */
[----:B------:R-:W-:Y:S01]  /*1720*/  @!P0 IADD3 R34, -R34, RZ, RZ ;  /* 0x000000ff22228210 */ /* 0x000fe20007ffe1ff */
[----:B------:R-:W-:Y:S01]  /*1730*/  IMAD R36, R0, R36, R25 ;  /* 0x0000002400247224 */ /* 0x000fe200078e0219 */
[----:B------:R-:W-:Y:S01]  /*1740*/  @!P6 IADD3 R37, R37, -R0, RZ ;  /* 0x800000002525e210 */ /* 0x000fe20007ffe0ff */
[----:B------:R-:W-:Y:S01]  /*1750*/  IMAD.HI.U32 R17, R6, R27, RZ ;  /* 0x0000001b06117227 */ /* 0x000fe200078e00ff */
[----:B------:R-:W-:-:S02]  /*1760*/  IADD3 R16, -R16, RZ, RZ ;  /* 0x000000ff10107210 */ /* 0x000fc40007ffe1ff */
[----:B------:R-:W-:Y:S01]  /*1770*/  ISETP.GT.U32.AND P6, PT, R0, R36, PT ;  /* 0x000000240000720c */ /* 0x000fe20003fc4070 */
[----:B------:R-:W-:Y:S01]  /*1780*/  IMAD.HI.U32 R15, R6, R41, RZ ;  /* 0x00000029060f7227 */ /* 0x000fe200078e00ff */
[----:B------:R-:W-:Y:S02]  /*1790*/  IADD3 R17, -R17, RZ, RZ ;  /* 0x000000ff11117210 */ /* 0x000fe40007ffe1ff */
[C---:B------:R-:W-:Y:S01]  /*17a0*/  ISETP.GT.U32.AND P0, PT, R0.reuse, R38, PT ;  /* 0x000000260000720c */ /* 0x040fe20003f04070 */
[--C-:B------:R-:W-:Y:S01]  /*17b0*/  @!P4 IMAD.IADD R35, R35, 0x1, -R0.reuse ;  /* 0x000000012323c824 */ /* 0x100fe200078e0a00 */
[C---:B------:R-:W-:Y:S01]  /*17c0*/  ISETP.GT.U32.AND P4, PT, R0.reuse, R37, PT ;  /* 0x000000250000720c */ /* 0x040fe20003f84070 */
[C---:B------:R-:W-:Y:S01]  /*17d0*/  IMAD R39, R0.reuse, R16, R39 ;  /* 0x0000001000277224 */ /* 0x040fe200078e0227 */
[----:B------:R-:W-:Y:S01]  /*17e0*/  IABS R187, R106 ;  /* 0x0000006a00bb7213 */ /* 0x000fe20000000000 */
[----:B------:R-:W-:Y:S01]  /*17f0*/  IMAD.MOV R15, RZ, RZ, -R15 ;  /* 0x000000ffff0f7224 */ /* 0x000fe200078e0a0f */
[C---:B------:R-:W-:Y:S01]  /*1800*/  ISETP.GT.U32.AND P5, PT, R0.reuse, R35, PT ;  /* 0x000000230000720c */ /* 0x040fe20003fa4070 */
[----:B------:R-:W-:Y:S01]  /*1810*/  @!P1 IMAD.MOV R33, RZ, RZ, -R33 ;  /* 0x000000ffff219224 */ /* 0x000fe200078e0a21 */
[----:B------:R-:W-:Y:S01]  /*1820*/  ISETP.GT.U32.AND P1, PT, R0, R39, PT ;  /* 0x000000270000720c */ /* 0x000fe20003f24070 */
[----:B------:R-:W-:Y:S01]  /*1830*/  @!P6 IMAD.IADD R36, R36, 0x1, -R0 ;  /* 0x000000012424e824 */ /* 0x000fe200078e0a00 */
[----:B------:R-:W-:Y:S01]  /*1840*/  IABS R199, R3 ;  /* 0x0000000300c77213 */ /* 0x000fe20000000000 */
[----:B------:R-:W-:-:S02]  /*1850*/  IMAD R41, R0, R15, R41 ;  /* 0x0000000f00297224 */ /* 0x000fc400078e0229 */
[C---:B------:R-:W-:Y:S01]  /*1860*/  IMAD R40, R0.reuse, R17, R27 ;  /* 0x0000001100287224 */ /* 0x040fe200078e021b */
[----:B------:R-:W-:Y:S01]  /*1870*/  ISETP.GT.U32.AND P6, PT, R0, R36, PT ;  /* 0x000000240000720c */ /* 0x000fe20003fc4070 */
[C---:B------:R-:W-:Y:S01]  /*1880*/  VIADD R25, R3.reuse, 0x12 ;  /* 0x0000001203197836 */ /* 0x040fe20000000000 */
[----:B------:R-:W-:Y:S01]  /*1890*/  IADD3 R27, R3, 0x13, RZ ;  /* 0x00000013031b7810 */ /* 0x000fe20007ffe0ff */
[----:B------:R-:W-:Y:S01]  /*18a0*/  @!P4 IMAD.IADD R37, R37, 0x1, -R0 ;  /* 0x000000012525c824 */ /* 0x000fe200078e0a00 */
[-C--:B------:R-:W-:Y:S02]  /*18b0*/  @!P0 IADD3 R38, R38, -R0.reuse, RZ ;  /* 0x8000000026268210 */ /* 0x080fe40007ffe0ff */
[----:B------:R-:W-:Y:S01]  /*18c0*/  @!P5 IADD3 R35, R35, -R0, RZ ;  /* 0x800000002323d210 */ /* 0x000fe20007ffe0ff */
[----:B------:R-:W-:Y:S01]  /*18d0*/  @!P3 IMAD.MOV R37, RZ, RZ, -R37 ;  /* 0x000000ffff25b224 */ /* 0x000fe200078e0a25 */
[----:B------:R-:W-:Y:S02]  /*18e0*/  ISETP.GT.U32.AND P5, PT, R0, R41, PT ;  /* 0x000000290000720c */ /* 0x000fe40003fa4070 */
[----:B------:R-:W-:-:S02]  /*18f0*/  IABS R43, R27 ;  /* 0x0000001b002b7213 */ /* 0x000fc40000000000 */
[----:B------:R-:W-:Y:S01]  /*1900*/  IABS R17, R25 ;  /* 0x0000001900117213 */ /* 0x000fe20000000000 */
[----:B------:R-:W-:Y:S01]  /*1910*/  @!P6 IMAD.IADD R36, R36, 0x1, -R0 ;  /* 0x000000012424e824 */ /* 0x000fe200078e0a00 */
[----:B------:R-:W-:Y:S01]  /*1920*/  @!P1 IADD3 R39, R39, -R0, RZ ;  /* 0x8000000027279210 */ /* 0x000fe20007ffe0ff */
[----:B------:R-:W-:Y:S01]  /*1930*/  IMAD.HI.U32 R16, R6, R43, RZ ;  /* 0x0000002b06107227 */ /* 0x000fe200078e00ff */
[----:B------:R-:W-:Y:S02]  /*1940*/  ISETP.GT.U32.AND P0, PT, R0, R40, PT ;  /* 0x000000280000720c */ /* 0x000fe40003f04070 */
[----:B------:R-:W-:Y:S01]  /*1950*/  ISETP.GE.AND P4, PT, R24, RZ, PT ;  /* 0x000000ff1800720c */ /* 0x000fe20003f86270 */
[----:B------:R-:W-:Y:S01]  /*1960*/  IMAD.HI.U32 R15, R6, R17, RZ ;  /* 0x00000011060f7227 */ /* 0x000fe200078e00ff */
[----:B------:R-:W-:Y:S02]  /*1970*/  ISETP.GE.AND P6, PT, R26, RZ, PT ;  /* 0x000000ff1a00720c */ /* 0x000fe40003fc6270 */
[----:B------:R-:W-:Y:S01]  /*1980*/  @!P2 IADD3 R38, -R38, RZ, RZ ;  /* 0x000000ff2626a210 */ /* 0x000fe20007ffe1ff */
[----:B------:R-:W-:Y:S01]  /*1990*/  IMAD.MOV R16, RZ, RZ, -R16 ;  /* 0x000000ffff107224 */ /* 0x000fe200078e0a10 */
[C---:B------:R-:W-:Y:S01]  /*19a0*/  ISETP.GT.U32.AND P2, PT, R0.reuse, R39, PT ;  /* 0x000000270000720c */ /* 0x040fe20003f44070 */
[--C-:B------:R-:W-:Y:S01]  /*19b0*/  @!P5 IMAD.IADD R41, R41, 0x1, -R0.reuse ;  /* 0x000000012929d824 */ /* 0x100fe200078e0a00 */
[----:B------:R-:W-:Y:S01]  /*19c0*/  IADD3 R15, -R15, RZ, RZ ;  /* 0x000000ff0f0f7210 */ /* 0x000fe20007ffe1ff */
[----:B------:R-:W-:Y:S01]  /*19d0*/  IMAD R43, R0, R16, R43 ;  /* 0x00000010002b7224 */ /* 0x000fe200078e022b */
[----:B------:R-:W-:Y:S01]  /*19e0*/  IADD3 R16, R3, 0x14, RZ ;  /* 0x0000001403107810 */ /* 0x000fe20007ffe0ff */
[----:B------:R-:W-:Y:S01]  /*19f0*/  @!P0 IMAD.IADD R40, R40, 0x1, -R0 ;  /* 0x0000000128288824 */ /* 0x000fe200078e0a00 */
[C---:B------:R-:W-:Y:S01]  /*1a00*/  ISETP.GT.U32.AND P5, PT, R0.reuse, R41, PT ;  /* 0x000000290000720c */ /* 0x040fe20003fa4070 */
[----:B------:R-:W-:Y:S01]  /*1a10*/  IMAD R42, R0, R15, R17 ;  /* 0x0000000f002a7224 */ /* 0x000fe200078e0211 */
[----:B------:R-:W-:Y:S01]  /*1a20*/  IABS R45, R16 ;  /* 0x00000010002d7213 */ /* 0x000fe20000000000 */
[----:B------:R-:W-:Y:S01]  /*1a30*/  @!P4 IMAD.MOV R35, RZ, RZ, -R35 ;  /* 0x000000ffff23c224 */ /* 0x000fe200078e0a23 */
[----:B------:R-:W-:-:S02]  /*1a40*/  @!P6 IADD3 R36, -R36, RZ, RZ ;  /* 0x000000ff2424e210 */ /* 0x000fc40007ffe1ff */
[----:B------:R-:W-:Y:S01]  /*1a50*/  ISETP.GT.U32.AND P4, PT, R0, R42, PT ;  /* 0x0000002a0000720c */ /* 0x000fe20003f84070 */
[----:B------:R-:W-:Y:S01]  /*1a60*/  IMAD.HI.U32 R15, R6, R45, RZ ;  /* 0x0000002d060f7227 */ /* 0x000fe200078e00ff */
[----:B------:R-:W-:Y:S02]  /*1a70*/  ISETP.GE.AND P6, PT, R31, RZ, PT ;  /* 0x000000ff1f00720c */ /* 0x000fe40003fc6270 */
[C---:B------:R-:W-:Y:S01]  /*1a80*/  ISETP.GT.U32.AND P3, PT, R0.reuse, R40, PT ;  /* 0x000000280000720c */ /* 0x040fe20003f64070 */
[--C-:B------:R-:W-:Y:S01]  /*1a90*/  @!P2 IMAD.IADD R39, R39, 0x1, -R0.reuse ;  /* 0x000000012727a824 */ /* 0x100fe200078e0a00 */
[C---:B------:R-:W-:Y:S01]  /*1aa0*/  ISETP.GT.U32.AND P2, PT, R0.reuse, R43, PT ;  /* 0x0000002b0000720c */ /* 0x040fe20003f44070 */
[----:B------:R-:W-:Y:S01]  /*1ab0*/  IMAD.MOV R15, RZ, RZ, -R15 ;  /* 0x000000ffff0f7224 */ /* 0x000fe200078e0a0f */
[----:B------:R-:W-:Y:S01]  /*1ac0*/  ISETP.GE.AND P0, PT, R29, RZ, PT ;  /* 0x000000ff1d00720c */ /* 0x000fe20003f06270 */
[----:B------:R-:W-:Y:S01]  /*1ad0*/  @!P5 IMAD.IADD R41, R41, 0x1, -R0 ;  /* 0x000000012929d824 */ /* 0x000fe200078e0a00 */
[----:B------:R-:W-:Y:S01]  /*1ae0*/  IADD3 R24, R3, 0x15, RZ ;  /* 0x0000001503187810 */ /* 0x000fe20007ffe0ff */
[----:B------:R-:W-:Y:S01]  /*1af0*/  IMAD R45, R0, R15, R45 ;  /* 0x0000000f002d7224 */ /* 0x000fe200078e022d */
[----:B------:R-:W-:-:S02]  /*1b00*/  ISETP.GE.AND P1, PT, R28, RZ, PT ;  /* 0x000000ff1c00720c */ /* 0x000fc40003f26270 */
[-C--:B------:R-:W-:Y:S02]  /*1b10*/  @!P4 IADD3 R42, R42, -R0.reuse, RZ ;  /* 0x800000002a2ac210 */ /* 0x080fe40007ffe0ff */
[----:B------:R-:W-:Y:S02]  /*1b20*/  @!P6 IADD3 R41, -R41, RZ, RZ ;  /* 0x000000ff2929e210 */ /* 0x000fe40007ffe1ff */
[----:B------:R-:W-:Y:S02]  /*1b30*/  ISETP.GT.U32.AND P6, PT, R0, R45, PT ;  /* 0x0000002d0000720c */ /* 0x000fe40003fc4070 */
[----:B------:R-:W-:Y:S02]  /*1b40*/  @!P2 IADD3 R43, R43, -R0, RZ ;  /* 0x800000002b2ba210 */ /* 0x000fe40007ffe0ff */
[----:B------:R-:W-:Y:S02]  /*1b50*/  IABS R17, R24 ;  /* 0x0000001800117213 */ /* 0x000fe40000000000 */
[----:B------:R-:W-:Y:S01]  /*1b60*/  @!P3 IADD3 R40, R40, -R0, RZ ;  /* 0x800000002828b210 */ /* 0x000fe20007ffe0ff */
[----:B------:R-:W-:Y:S01]  /*1b70*/  @!P1 IMAD.MOV R39, RZ, RZ, -R39 ;  /* 0x000000ffff279224 */ /* 0x000fe200078e0a27 */
[----:B------:R-:W-:-:S02]  /*1b80*/  ISETP.GT.U32.AND P2, PT, R0, R42, PT ;  /* 0x0000002a0000720c */ /* 0x000fc40003f44070 */
[----:B------:R-:W-:Y:S01]  /*1b90*/  ISETP.GE.AND P4, PT, R16, RZ, PT ;  /* 0x000000ff1000720c */ /* 0x000fe20003f86270 */
[----:B------:R-:W-:Y:S01]  /*1ba0*/  IMAD.HI.U32 R16, R6, R17, RZ ;  /* 0x0000001106107227 */ /* 0x000fe200078e00ff */
[----:B------:R-:W-:Y:S02]  /*1bb0*/  IADD3 R15, R3, 0x16, RZ ;  /* 0x00000016030f7810 */ /* 0x000fe40007ffe0ff */
[----:B------:R-:W-:Y:S01]  /*1bc0*/  ISETP.GE.AND P3, PT, R25, RZ, PT ;  /* 0x000000ff1900720c */ /* 0x000fe20003f66270 */
[----:B------:R-:W-:Y:S01]  /*1bd0*/  @!P0 IMAD.MOV R40, RZ, RZ, -R40 ;  /* 0x000000ffff288224 */ /* 0x000fe200078e0a28 */
[----:B------:R-:W-:Y:S02]  /*1be0*/  ISETP.GT.U32.AND P0, PT, R0, R43, PT ;  /* 0x0000002b0000720c */ /* 0x000fe40003f04070 */
[----:B------:R-:W-:Y:S02]  /*1bf0*/  IADD3 R16, -R16, RZ, RZ ;  /* 0x000000ff10107210 */ /* 0x000fe40007ffe1ff */
[----:B------:R-:W-:-:S02]  /*1c00*/  IABS R25, R15 ;  /* 0x0000000f00197213 */ /* 0x000fc40000000000 */
[----:B------:R-:W-:Y:S01]  /*1c10*/  @!P6 IADD3 R45, R45, -R0, RZ ;  /* 0x800000002d2de210 */ /* 0x000fe20007ffe0ff */
[----:B------:R-:W-:Y:S01]  /*1c20*/  IMAD R44, R0, R16, R17 ;  /* 0x00000010002c7224 */ /* 0x000fe200078e0211 */
[----:B------:R-:W-:Y:S01]  /*1c30*/  @!P2 IADD3 R42, R42, -R0, RZ ;  /* 0x800000002a2aa210 */ /* 0x000fe20007ffe0ff */
[----:B------:R-:W-:Y:S01]  /*1c40*/  VIADD R16, R3, 0x17 ;  /* 0x0000001703107836 */ /* 0x000fe20000000000 */
[----:B------:R-:W-:Y:S01]  /*1c50*/  ISETP.GE.AND P2, PT, R15, RZ, PT ;  /* 0x000000ff0f00720c */ /* 0x000fe20003f46270 */
[----:B------:R-:W-:Y:S01]  /*1c60*/  IMAD.HI.U32 R15, R6, R25, RZ ;  /* 0x00000019060f7227 */ /* 0x000fe200078e00ff */
[----:B------:R-:W-:Y:S02]  /*1c70*/  ISETP.GT.U32.AND P6, PT, R0, R45, PT ;  /* 0x0000002d0000720c */ /* 0x000fe40003fc4070 */
[----:B------:R-:W-:Y:S01]  /*1c80*/  ISETP.GE.AND P1, PT, R24, RZ, PT ;  /* 0x000000ff1800720c */ /* 0x000fe20003f26270 */
[----:B------:R-:W-:Y:S01]  /*1c90*/  VIADD R24, R3, 0x18 ;  /* 0x0000001803187836 */ /* 0x000fe20000000000 */
[----:B------:R-:W-:Y:S01]  /*1ca0*/  ISETP.GE.AND P5, PT, R27, RZ, PT ;  /* 0x000000ff1b00720c */ /* 0x000fe20003fa6270 */
[----:B------:R-:W-:Y:S01]  /*1cb0*/  @!P0 IMAD.IADD R43, R43, 0x1, -R0 ;  /* 0x000000012b2b8824 */ /* 0x000fe200078e0a00 */
[C---:B------:R-:W-:Y:S01]  /*1cc0*/  ISETP.GT.U32.AND P0, PT, R0.reuse, R44, PT ;  /* 0x0000002c0000720c */ /* 0x040fe20003f04070 */
[----:B------:R-:W-:Y:S01]  /*1cd0*/  IMAD.MOV R15, RZ, RZ, -R15 ;  /* 0x000000ffff0f7224 */ /* 0x000fe200078e0a0f */
[----:B------:R-:W-:Y:S01]  /*1ce0*/  IABS R27, R24 ;  /* 0x00000018001b7213 */ /* 0x000fe20000000000 */
[----:B------:R-:W-:Y:S01]  /*1cf0*/  @!P3 IMAD.MOV R42, RZ, RZ, -R42 ;  /* 0x000000ffff2ab224 */ /* 0x000fe200078e0a2a */
[----:B------:R-:W-:Y:S01]  /*1d00*/  IABS R47, R16 ;  /* 0x00000010002f7213 */ /* 0x000fe20000000000 */
[----:B------:R-:W-:Y:S01]  /*1d10*/  IMAD R46, R0, R15, R25 ;  /* 0x0000000f002e7224 */ /* 0x000fe200078e0219 */
[----:B------:R-:W-:Y:S01]  /*1d20*/  ISETP.GE.AND P3, PT, R16, RZ, PT ;  /* 0x000000ff1000720c */ /* 0x000fe20003f66270 */
[----:B------:R-:W-:Y:S01]  /*1d30*/  IMAD.HI.U32 R17, R6, R27, RZ ;  /* 0x0000001b06117227 */ /* 0x000fe200078e00ff */
[----:B------:R-:W-:-:S02]  /*1d40*/  @!P6 IADD3 R45, R45, -R0, RZ ;  /* 0x800000002d2de210 */ /* 0x000fc40007ffe0ff */
[----:B------:R-:W-:Y:S01]  /*1d50*/  ISETP.GT.U32.AND P6, PT, R0, R46, PT ;  /* 0x0000002e0000720c */ /* 0x000fe20003fc4070 */
[----:B------:R-:W-:Y:S01]  /*1d60*/  IMAD.HI.U32 R16, R6, R47, RZ ;  /* 0x0000002f06107227 */ /* 0x000fe200078e00ff */
[----:B------:R-:W-:Y:S02]  /*1d70*/  IADD3 R17, -R17, RZ, RZ ;  /* 0x000000ff11117210 */ /* 0x000fe40007ffe1ff */
[----:B------:R-:W-:Y:S01]  /*1d80*/  @!P0 IADD3 R44, R44, -R0, RZ ;  /* 0x800000002c2c8210 */ /* 0x000fe20007ffe0ff */
[----:B------:R-:W-:Y:S01]  /*1d90*/  @!P5 IMAD.MOV R43, RZ, RZ, -R43 ;  /* 0x000000ffff2bd224 */ /* 0x000fe200078e0a2b */
[----:B------:R-:W-:Y:S01]  /*1da0*/  IADD3 R16, -R16, RZ, RZ ;  /* 0x000000ff10107210 */ /* 0x000fe20007ffe1ff */
[C---:B------:R-:W-:Y:S01]  /*1db0*/  IMAD R48, R0.reuse, R17, R27 ;  /* 0x0000001100307224 */ /* 0x040fe200078e021b */
[C---:B------:R-:W-:Y:S02]  /*1dc0*/  ISETP.GT.U32.AND P0, PT, R0.reuse, R44, PT ;  /* 0x0000002c0000720c */ /* 0x040fe40003f04070 */
[C---:B------:R-:W-:Y:S01]  /*1dd0*/  IADD3 R26, R3.reuse, 0x1b, RZ ;  /* 0x0000001b031a7810 */ /* 0x040fe20007ffe0ff */
[----:B------:R-:W-:Y:S01]  /*1de0*/  IMAD R47, R0, R16, R47 ;  /* 0x00000010002f7224 */ /* 0x000fe200078e022f */
[C---:B------:R-:W-:Y:S01]  /*1df0*/  IADD3 R28, R3.reuse, 0x1c, RZ ;  /* 0x0000001c031c7810 */ /* 0x040fe20007ffe0ff */
[----:B------:R-:W-:Y:S01]  /*1e00*/  @!P6 IMAD.IADD R46, R46, 0x1, -R0 ;  /* 0x000000012e2ee824 */ /* 0x000fe200078e0a00 */
[----:B------:R-:W-:Y:S01]  /*1e10*/  ISETP.GT.U32.AND P6, PT, R0, R48, PT ;  /* 0x000000300000720c */ /* 0x000fe20003fc4070 */
[----:B------:R-:W-:Y:S01]  /*1e20*/  VIADD R16, R3, 0x19 ;  /* 0x0000001903107836 */ /* 0x000fe20000000000 */
[----:B------:R-:W-:-:S02]  /*1e30*/  IABS R53, R26 ;  /* 0x0000001a00357213 */ /* 0x000fc40000000000 */
[----:B------:R-:W-:Y:S02]  /*1e40*/  IABS R27, R28 ;  /* 0x0000001c001b7213 */ /* 0x000fe40000000000 */
[----:B------:R-:W-:Y:S01]  /*1e50*/  IABS R49, R16 ;  /* 0x0000001000317213 */ /* 0x000fe20000000000 */
[--C-:B------:R-:W-:Y:S01]  /*1e60*/  @!P0 IMAD.IADD R44, R44, 0x1, -R0.reuse ;  /* 0x000000012c2c8824 */ /* 0x100fe200078e0a00 */
[----:B------:R-:W-:Y:S01]  /*1e70*/  ISETP.GT.U32.AND P0, PT, R0, R47, PT ;  /* 0x0000002f0000720c */ /* 0x000fe20003f04070 */
[----:B------:R-:W-:Y:S01]  /*1e80*/  IMAD.HI.U32 R17, R6, R27, RZ ;  /* 0x0000001b06117227 */ /* 0x000fe200078e00ff */
[----:B------:R-:W-:Y:S02]  /*1e90*/  ISETP.GE.AND P5, PT, R24, RZ, PT ;  /* 0x000000ff1800720c */ /* 0x000fe40003fa6270 */
[----:B------:R-:W-:Y:S01]  /*1ea0*/  @!P4 IADD3 R45, -R45, RZ, RZ ;  /* 0x000000ff2d2dc210 */ /* 0x000fe20007ffe1ff */
[----:B------:R-:W-:Y:S01]  /*1eb0*/  @!P6 IMAD.IADD R48, R48, 0x1, -R0 ;  /* 0x000000013030e824 */ /* 0x000fe200078e0a00 */
[----:B------:R-:W-:Y:S01]  /*1ec0*/  ISETP.GT.U32.AND P4, PT, R0, R46, PT ;  /* 0x0000002e0000720c */ /* 0x000fe20003f84070 */
[----:B------:R-:W-:Y:S01]  /*1ed0*/  @!P1 IMAD.MOV R44, RZ, RZ, -R44 ;  /* 0x000000ffff2c9224 */ /* 0x000fe200078e0a2c */
[----:B------:R-:W-:Y:S01]  /*1ee0*/  ISETP.GE.AND P1, PT, R16, RZ, PT ;  /* 0x000000ff1000720c */ /* 0x000fe20003f26270 */
[----:B------:R-:W-:Y:S01]  /*1ef0*/  IMAD.HI.U32 R15, R6, R49, RZ ;  /* 0x00000031060f7227 */ /* 0x000fe200078e00ff */
[----:B------:R-:W-:-:S02]  /*1f00*/  ISETP.GT.U32.AND P6, PT, R0, R48, PT ;  /* 0x000000300000720c */ /* 0x000fc40003fc4070 */
[----:B------:R-:W-:Y:S01]  /*1f10*/  IADD3 R29, R3, 0x21, RZ ;  /* 0x00000021031d7810 */ /* 0x000fe20007ffe0ff */
[----:B------:R-:W-:Y:S01]  /*1f20*/  IMAD.HI.U32 R16, R6, R53, RZ ;  /* 0x0000003506107227 */ /* 0x000fe200078e00ff */
[----:B------:R-:W-:Y:S02]  /*1f30*/  IADD3 R15, -R15, RZ, RZ ;  /* 0x000000ff0f0f7210 */ /* 0x000fe40007ffe1ff */
[----:B------:R-:W-:Y:S01]  /*1f40*/  IABS R55, R29 ;  /* 0x0000001d00377213 */ /* 0x000fe20000000000 */
[C---:B------:R-:W-:Y:S01]  /*1f50*/  VIADD R24, R3.reuse, 0x1a ;  /* 0x0000001a03187836 */ /* 0x040fe20000000000 */
[----:B------:R-:W-:Y:S01]  /*1f60*/  IADD3 R31, R3, 0x43, RZ ;  /* 0x00000043031f7810 */ /* 0x000fe20007ffe0ff */
[----:B------:R-:W-:Y:S01]  /*1f70*/  @!P0 IMAD.IADD R47, R47, 0x1, -R0 ;  /* 0x000000012f2f8824 */ /* 0x000fe200078e0a00 */
[----:B------:R-:W-:Y:S01]  /*1f80*/  @!P4 IADD3 R46, R46, -R0, RZ ;  /* 0x800000002e2ec210 */ /* 0x000fe20007ffe0ff */
[----:B------:R-:W-:Y:S01]  /*1f90*/  IMAD.MOV R16, RZ, RZ, -R16 ;  /* 0x000000ffff107224 */ /* 0x000fe200078e0a10 */
[----:B------:R-:W-:Y:S01]  /*1fa0*/  IABS R25, R24 ;  /* 0x0000001800197213 */ /* 0x000fe20000000000 */
[----:B------:R-:W-:Y:S01]  /*1fb0*/  IMAD.MOV R17, RZ, RZ, -R17 ;  /* 0x000000ffff117224 */ /* 0x000fe200078e0a11 */
[C---:B------:R-:W-:Y:S01]  /*1fc0*/  ISETP.GT.U32.AND P0, PT, R0.reuse, R47, PT ;  /* 0x0000002f0000720c */ /* 0x040fe20003f04070 */
[C---:B------:R-:W-:Y:S01]  /*1fd0*/  IMAD R53, R0.reuse, R16, R53 ;  /* 0x0000001000357224 */ /* 0x040fe200078e0235 */
[----:B------:R-:W-:Y:S01]  /*1fe0*/  IADD3 R16, R3, 0x1d, RZ ;  /* 0x0000001d03107810 */ /* 0x000fe20007ffe0ff */
[----:B------:R-:W-:Y:S01]  /*1ff0*/  IMAD R49, R0, R15, R49 ;  /* 0x0000000f00317224 */ /* 0x000fe200078e0231 */
[----:B------:R-:W-:Y:S01]  /*2000*/  @!P2 IADD3 R46, -R46, RZ, RZ ;  /* 0x000000ff2e2ea210 */ /* 0x000fe20007ffe1ff */
[----:B------:R-:W-:Y:S01]  /*2010*/  @!P6 IMAD.IADD R48, R48, 0x1, -R0 ;  /* 0x000000013030e824 */ /* 0x000fe200078e0a00 */
[----:B------:R-:W-:Y:S01]  /*2020*/  ISETP.GT.U32.AND P6, PT, R0, R53, PT ;  /* 0x000000350000720c */ /* 0x000fe20003fc4070 */
[----:B------:R-:W-:Y:S01]  /*2030*/  IMAD.HI.U32 R15, R6, R25, RZ ;  /* 0x00000019060f7227 */ /* 0x000fe200078e00ff */
[----:B------:R-:W-:-:S02]  /*2040*/  ISETP.GT.U32.AND P4, PT, R0, R49, PT ;  /* 0x000000310000720c */ /* 0x000fc40003f84070 */
[----:B------:R-:W-:Y:S01]  /*2050*/  @!P5 IADD3 R48, -R48, RZ, RZ ;  /* 0x000000ff3030d210 */ /* 0x000fe20007ffe1ff */
[C---:B------:R-:W-:Y:S01]  /*2060*/  IMAD R52, R0.reuse, R17, R27 ;  /* 0x0000001100347224 */ /* 0x040fe200078e021b */
[----:B------:R-:W-:Y:S02]  /*2070*/  IADD3 R15, -R15, RZ, RZ ;  /* 0x000000ff0f0f7210 */ /* 0x000fe40007ffe1ff */
[----:B------:R-:W-:Y:S02]  /*2080*/  IABS R51, R16 ;  /* 0x0000001000337213 */ /* 0x000fe40000000000 */
[C---:B------:R-:W-:Y:S01]  /*2090*/  ISETP.GT.U32.AND P5, PT, R0.reuse, R52, PT ;  /* 0x000000340000720c */ /* 0x040fe20003fa4070 */
[----:B------:R-:W-:Y:S01]  /*20a0*/  IMAD R50, R0, R15, R25 ;  /* 0x0000000f00327224 */ /* 0x000fe200078e0219 */
[----:B------:R-:W-:Y:S01]  /*20b0*/  @!P0 IADD3 R47, R47, -R0, RZ ;  /* 0x800000002f2f8210 */ /* 0x000fe20007ffe0ff */
[----:B------:R-:W-:Y:S01]  /*20c0*/  IMAD.HI.U32 R15, R6, R51, RZ ;  /* 0x00000033060f7227 */ /* 0x000fe200078e00ff */
[----:B------:R-:W-:-:S02]  /*20d0*/  ISETP.GE.AND P0, PT, R24, RZ, PT ;  /* 0x000000ff1800720c */ /* 0x000fc40003f06270 */
[----:B------:R-:W-:Y:S01]  /*20e0*/  @!P6 IADD3 R53, R53, -R0, RZ ;  /* 0x800000003535e210 */ /* 0x000fe20007ffe0ff */
[----:B------:R-:W-:Y:S01]  /*20f0*/  VIADD R24, R3, 0x1e ;  /* 0x0000001e03187836 */ /* 0x000fe20000000000 */
[----:B------:R-:W-:Y:S01]  /*2100*/  @!P3 IADD3 R47, -R47, RZ, RZ ;  /* 0x000000ff2f2fb210 */ /* 0x000fe20007ffe1ff */
[----:B------:R-:W-:Y:S01]  /*2110*/  IMAD.MOV R15, RZ, RZ, -R15 ;  /* 0x000000ffff0f7224 */ /* 0x000fe200078e0a0f */
[----:B------:R-:W-:Y:S01]  /*2120*/  ISETP.GE.AND P3, PT, R26, RZ, PT ;  /* 0x000000ff1a00720c */ /* 0x000fe20003f66270 */
[--C-:B------:R-:W-:Y:S01]  /*2130*/  @!P4 IMAD.IADD R49, R49, 0x1, -R0.reuse ;  /* 0x000000013131c824 */ /* 0x100fe200078e0a00 */
[----:B------:R-:W-:Y:S01]  /*2140*/  IABS R17, R24 ;  /* 0x0000001800117213 */ /* 0x000fe20000000000 */
[----:B------:R-:W-:Y:S01]  /*2150*/  @!P5 IMAD.IADD R52, R52, 0x1, -R0 ;  /* 0x000000013434d824 */ /* 0x000fe200078e0a00 */
[C---:B------:R-:W-:Y:S01]  /*2160*/  ISETP.GT.U32.AND P5, PT, R0.reuse, R53, PT ;  /* 0x000000350000720c */ /* 0x040fe20003fa4070 */
[C---:B------:R-:W-:Y:S01]  /*2170*/  IMAD R51, R0.reuse, R15, R51 ;  /* 0x0000000f00337224 */ /* 0x040fe200078e0233 */
[----:B------:R-:W-:Y:S01]  /*2180*/  ISETP.GT.U32.AND P2, PT, R0, R49, PT ;  /* 0x000000310000720c */ /* 0x000fe20003f44070 */
[----:B------:R-:W-:Y:S01]  /*2190*/  IMAD.HI.U32 R15, R6, R17, RZ ;  /* 0x00000011060f7227 */ /* 0x000fe200078e00ff */
[----:B------:R-:W-:-:S02]  /*21a0*/  ISETP.GT.U32.AND P4, PT, R0, R50, PT ;  /* 0x000000320000720c */ /* 0x000fc40003f84070 */
[----:B------:R-:W-:Y:S01]  /*21b0*/  IABS R91, R31 ;  /* 0x0000001f005b7213 */ /* 0x000fe20000000000 */
[----:B------:R-:W-:Y:S02]  /*21c0*/  IMAD.MOV R15, RZ, RZ, -R15 ;  /* 0x000000ffff0f7224 */ /* 0x000fe400078e0a0f */
[----:B------:R-:W-:Y:S02]  /*21d0*/  VIADD R26, R3, 0x1f ;  /* 0x0000001f031a7836 */ /* 0x000fe40000000000 */
[----:B------:R-:W-:Y:S02]  /*21e0*/  IMAD R54, R0, R15, R17 ;  /* 0x0000000f00367224 */ /* 0x000fe400078e0211 */
[----:B------:R-:W-:Y:S01]  /*21f0*/  @!P5 IADD3 R53, R53, -R0, RZ ;  /* 0x800000003535d210 */ /* 0x000fe20007ffe0ff */
[----:B------:R-:W-:Y:S01]  /*2200*/  IMAD.HI.U32 R17, R6, R55, RZ ;  /* 0x0000003706117227 */ /* 0x000fe200078e00ff */
[----:B------:R-:W-:Y:S02]  /*2210*/  IABS R25, R26 ;  /* 0x0000001a00197213 */ /* 0x000fe40000000000 */
[----:B------:R-:W-:Y:S01]  /*2220*/  ISETP.GT.U32.AND P5, PT, R0, R54, PT ;  /* 0x000000360000720c */ /* 0x000fe20003fa4070 */
[----:B------:R-:W-:Y:S01]  /*2230*/  @!P2 IMAD.IADD R49, R49, 0x1, -R0 ;  /* 0x000000013131a824 */ /* 0x000fe200078e0a00 */
[----:B------:R-:W-:Y:S01]  /*2240*/  ISETP.GE.AND P2, PT, R28, RZ, PT ;  /* 0x000000ff1c00720c */ /* 0x000fe20003f46270 */
[----:B------:R-:W-:Y:S01]  /*2250*/  IMAD.MOV R17, RZ, RZ, -R17 ;  /* 0x000000ffff117224 */ /* 0x000fe200078e0a11 */
[----:B------:R-:W-:Y:S01]  /*2260*/  IADD3 R28, R3, 0x20, RZ ;  /* 0x00000020031c7810 */ /* 0x000fe20007ffe0ff */
[----:B------:R-:W-:Y:S01]  /*2270*/  IMAD.HI.U32 R15, R6, R25, RZ ;  /* 0x00000019060f7227 */ /* 0x000fe200078e00ff */
[----:B------:R-:W-:-:S02]  /*2280*/  @!P1 IADD3 R49, -R49, RZ, RZ ;  /* 0x000000ff31319210 */ /* 0x000fc40007ffe1ff */
[----:B------:R-:W-:Y:S01]  /*2290*/  IABS R27, R28 ;  /* 0x0000001c001b7213 */ /* 0x000fe20000000000 */
[C---:B------:R-:W-:Y:S01]  /*22a0*/  IMAD R55, R0.reuse, R17, R55 ;  /* 0x0000001100377224 */ /* 0x040fe200078e0237 */
[----:B------:R-:W-:Y:S01]  /*22b0*/  ISETP.GT.U32.AND P1, PT, R0, R52, PT ;  /* 0x000000340000720c */ /* 0x000fe20003f24070 */
[----:B------:R-:W-:Y:S01]  /*22c0*/  IMAD.MOV R15, RZ, RZ, -R15 ;  /* 0x000000ffff0f7224 */ /* 0x000fe200078e0a0f */
[----:B------:R-:W-:Y:S01]  /*22d0*/  @!P4 IADD3 R50, R50, -R0, RZ ;  /* 0x800000003232c210 */ /* 0x000fe20007ffe0ff */
[----:B------:R-:W-:Y:S01]  /*22e0*/  @!P5 IMAD.IADD R54, R54, 0x1, -R0 ;  /* 0x000000013636d824 */ /* 0x000fe200078e0a00 */
[----:B------:R-:W-:Y:S01]  /*22f0*/  ISETP.GE.AND P4, PT, R16, RZ, PT ;  /* 0x000000ff1000720c */ /* 0x000fe20003f86270 */
[----:B------:R-:W-:Y:S01]  /*2300*/  IMAD.HI.U32 R16, R6, R27, RZ ;  /* 0x0000001b06107227 */ /* 0x000fe200078e00ff */
[C---:B------:R-:W-:Y:S02]  /*2310*/  ISETP.GT.U32.AND P6, PT, R0.reuse, R50, PT ;  /* 0x000000320000720c */ /* 0x040fe40003fc4070 */
[C---:B------:R-:W-:Y:S01]  /*2320*/  ISETP.GT.U32.AND P5, PT, R0.reuse, R54, PT ;  /* 0x000000360000720c */ /* 0x040fe20003fa4070 */
[----:B------:R-:W-:Y:S01]  /*2330*/  IMAD R58, R0, R15, R25 ;  /* 0x0000000f003a7224 */ /* 0x000fe200078e0219 */
[----:B------:R-:W-:-:S02]  /*2340*/  IADD3 R16, -R16, RZ, RZ ;  /* 0x000000ff10107210 */ /* 0x000fc40007ffe1ff */
[C---:B------:R-:W-:Y:S01]  /*2350*/  IADD3 R25, R3.reuse, 0x23, RZ ;  /* 0x0000002303197810 */ /* 0x040fe20007ffe0ff */
[--C-:B------:R-:W-:Y:S01]  /*2360*/  @!P1 IMAD.IADD R52, R52, 0x1, -R0.reuse ;  /* 0x0000000134349824 */ /* 0x100fe200078e0a00 */
[----:B------:R-:W-:Y:S01]  /*2370*/  ISETP.GE.AND P1, PT, R24, RZ, PT ;  /* 0x000000ff1800720c */ /* 0x000fe20003f26270 */
[----:B------:R-:W-:Y:S01]  /*2380*/  IMAD R56, R0, R16, R27 ;  /* 0x0000001000387224 */ /* 0x000fe200078e021b */
[----:B------:R-:W-:Y:S01]  /*2390*/  IABS R59, R25 ;  /* 0x00000019003b7213 */ /* 0x000fe20000000000 */
[C---:B------:R-:W-:Y:S01]  /*23a0*/  VIADD R24, R3.reuse, 0x22 ;  /* 0x0000002203187836 */ /* 0x040fe20000000000 */
[----:B------:R-:W-:Y:S01]  /*23b0*/  @!P2 IADD3 R52, -R52, RZ, RZ ;  /* 0x000000ff3434a210 */ /* 0x000fe20007ffe1ff */
[--C-:B------:R-:W-:Y:S01]  /*23c0*/  @!P6 IMAD.IADD R50, R50, 0x1, -R0.reuse ;  /* 0x000000013232e824 */ /* 0x100fe200078e0a00 */
[----:B------:R-:W-:Y:S01]  /*23d0*/  ISETP.GT.U32.AND P2, PT, R0, R56, PT ;  /* 0x000000380000720c */ /* 0x000fe20003f44070 */
[----:B------:R-:W-:Y:S01]  /*23e0*/  @!P5 IMAD.IADD R54, R54, 0x1, -R0 ;  /* 0x000000013636d824 */ /* 0x000fe200078e0a00 */
[----:B------:R-:W-:Y:S01]  /*23f0*/  ISETP.GT.U32.AND P5, PT, R0, R55, PT ;  /* 0x000000370000720c */ /* 0x000fe20003fa4070 */
[----:B------:R-:W-:Y:S01]  /*2400*/  VIADD R27, R3, 0x25 ;  /* 0x00000025031b7836 */ /* 0x000fe20000000000 */
[----:B------:R-:W-:-:S02]  /*2410*/  IABS R57, R24 ;  /* 0x0000001800397213 */ /* 0x000fc40000000000 */
[----:B------:R-:W-:Y:S01]  /*2420*/  ISETP.GT.U32.AND P6, PT, R0, R51, PT ;  /* 0x000000330000720c */ /* 0x000fe20003fc4070 */
[----:B------:R-:W-:Y:S01]  /*2430*/  @!P1 IMAD.MOV R54, RZ, RZ, -R54 ;  /* 0x000000ffff369224 */ /* 0x000fe200078e0a36 */
[----:B------:R-:W-:Y:S01]  /*2440*/  @!P3 IADD3 R53, -R53, RZ, RZ ;  /* 0x000000ff3535b210 */ /* 0x000fe20007ffe1ff */
[----:B------:R-:W-:Y:S01]  /*2450*/  IMAD.HI.U32 R15, R6, R57, RZ ;  /* 0x00000039060f7227 */ /* 0x000fe200078e00ff */
[----:B------:R-:W-:Y:S02]  /*2460*/  ISETP.GT.U32.AND P3, PT, R0, R58, PT ;  /* 0x0000003a0000720c */ /* 0x000fe40003f64070 */
[----:B------:R-:W-:Y:S01]  /*2470*/  @!P0 IADD3 R50, -R50, RZ, RZ ;  /* 0x000000ff32328210 */ /* 0x000fe20007ffe1ff */
[----:B------:R-:W-:Y:S01]  /*2480*/  IMAD.MOV R16, RZ, RZ, -R15 ;  /* 0x000000ffff107224 */ /* 0x000fe200078e0a0f */
[-C--:B------:R-:W-:Y:S01]  /*2490*/  @!P2 IADD3 R56, R56, -R0.reuse, RZ ;  /* 0x800000003838a210 */ /* 0x080fe20007ffe0ff */
[----:B------:R-:W-:Y:S01]  /*24a0*/  IMAD.HI.U32 R15, R6, R59, RZ ;  /* 0x0000003b060f7227 */ /* 0x000fe200078e00ff */
[----:B------:R-:W-:-:S02]  /*24b0*/  @!P5 IADD3 R55, R55, -R0, RZ ;  /* 0x800000003737d210 */ /* 0x000fc40007ffe0ff */
[C---:B------:R-:W-:Y:S01]  /*24c0*/  ISETP.GT.U32.AND P5, PT, R0.reuse, R56, PT ;  /* 0x000000380000720c */ /* 0x040fe20003fa4070 */
[----:B------:R-:W-:Y:S01]  /*24d0*/  IMAD R57, R0, R16, R57 ;  /* 0x0000001000397224 */ /* 0x000fe200078e0239 */
[----:B------:R-:W-:Y:S02]  /*24e0*/  IADD3 R15, -R15, RZ, RZ ;  /* 0x000000ff0f0f7210 */ /* 0x000fe40007ffe1ff */
[-C--:B------:R-:W-:Y:S02]  /*24f0*/  @!P6 IADD3 R51, R51, -R0.reuse, RZ ;  /* 0x800000003333e210 */ /* 0x080fe40007ffe0ff */
[----:B------:R-:W-:Y:S01]  /*2500*/  ISETP.GE.AND P6, PT, R26, RZ, PT ;  /* 0x000000ff1a00720c */ /* 0x000fe20003fc6270 */
[C---:B------:R-:W-:Y:S01]  /*2510*/  IMAD R59, R0.reuse, R15, R59 ;  /* 0x0000000f003b7224 */ /* 0x040fe200078e023b */
[----:B------:R-:W-:Y:S01]  /*2520*/  ISETP.GT.U32.AND P0, PT, R0, R51, PT ;  /* 0x000000330000720c */ /* 0x000fe20003f04070 */
[----:B------:R-:W-:Y:S01]  /*2530*/  VIADD R26, R3, 0x24 ;  /* 0x00000024031a7836 */ /* 0x000fe20000000000 */
[----:B------:R-:W-:-:S02]  /*2540*/  @!P3 IADD3 R58, R58, -R0, RZ ;  /* 0x800000003a3ab210 */ /* 0x000fc40007ffe0ff */
[----:B------:R-:W-:Y:S02]  /*2550*/  IABS R61, R27 ;  /* 0x0000001b003d7213 */ /* 0x000fe40000000000 */
[----:B------:R-:W-:Y:S02]  /*2560*/  @!P5 IADD3 R56, R56, -R0, RZ ;  /* 0x800000003838d210 */ /* 0x000fe40007ffe0ff */
[C---:B------:R-:W-:Y:S02]  /*2570*/  ISETP.GT.U32.AND P5, PT, R0.reuse, R59, PT ;  /* 0x0000003b0000720c */ /* 0x040fe40003fa4070 */
[----:B------:R-:W-:Y:S02]  /*2580*/  IABS R17, R26 ;  /* 0x0000001a00117213 */ /* 0x000fe40000000000 */
[----:B------:R-:W-:Y:S01]  /*2590*/  ISETP.GT.U32.AND P2, PT, R0, R58, PT ;  /* 0x0000003a0000720c */ /* 0x000fe20003f44070 */
[----:B------:R-:W-:Y:S01]  /*25a0*/  @!P0 IMAD.IADD R51, R51, 0x1, -R0 ;  /* 0x0000000133338824 */ /* 0x000fe200078e0a00 */
[----:B------:R-:W-:Y:S01]  /*25b0*/  ISETP.GE.AND P0, PT, R28, RZ, PT ;  /* 0x000000ff1c00720c */ /* 0x000fe20003f06270 */
[----:B------:R-:W-:Y:S01]  /*25c0*/  IMAD.HI.U32 R15, R6, R17, RZ ;  /* 0x00000011060f7227 */ /* 0x000fe200078e00ff */
[----:B------:R-:W-:-:S02]  /*25d0*/  ISETP.GE.AND P3, PT, R29, RZ, PT ;  /* 0x000000ff1d00720c */ /* 0x000fc40003f66270 */
[C---:B------:R-:W-:Y:S01]  /*25e0*/  IADD3 R29, R3.reuse, 0x3c, RZ ;  /* 0x0000003c031d7810 */ /* 0x040fe20007ffe0ff */
[----:B------:R-:W-:Y:S01]  /*25f0*/  VIADD R28, R3, 0x26 ;  /* 0x00000026031c7836 */ /* 0x000fe20000000000 */
[----:B------:R-:W-:Y:S01]  /*2600*/  IADD3 R60, -R15, RZ, RZ ;  /* 0x000000ff0f3c7210 */ /* 0x000fe20007ffe1ff */
[----:B------:R-:W-:Y:S01]  /*2610*/  IMAD.HI.U32 R15, R6, R61, RZ ;  /* 0x0000003d060f7227 */ /* 0x000fe200078e00ff */
[----:B------:R-:W-:Y:S02]  /*2620*/  @!P5 IADD3 R59, R59, -R0, RZ ;  /* 0x800000003b3bd210 */ /* 0x000fe40007ffe0ff */
[----:B------:R-:W-:Y:S01]  /*2630*/  IABS R16, R28 ;  /* 0x0000001c00107213 */ /* 0x000fe20000000000 */
[C---:B------:R-:W-:Y:S01]  /*2640*/  IMAD R60, R0.reuse, R60, R17 ;  /* 0x0000003c003c7224 */ /* 0x040fe200078e0211 */
[----:B------:R-:W-:Y:S01]  /*2650*/  ISETP.GT.U32.AND P5, PT, R0, R59, PT ;  /* 0x0000003b0000720c */ /* 0x000fe20003fa4070 */
[----:B------:R-:W-:Y:S01]  /*2660*/  @!P4 IMAD.MOV R51, RZ, RZ, -R51 ;  /* 0x000000ffff33c224 */ /* 0x000fe200078e0a33 */
[----:B------:R-:W-:Y:S01]  /*2670*/  MOV R17, R16 ;  /* 0x0000001000117202 */ /* 0x000fe20000000f00 */
[----:B------:R-:W-:Y:S01]  /*2680*/  IMAD.MOV R16, RZ, RZ, -R15 ;  /* 0x000000ffff107224 */ /* 0x000fe200078e0a0f */
[----:B------:R-:W-:Y:S01]  /*2690*/  @!P2 IADD3 R58, R58, -R0, RZ ;  /* 0x800000003a3aa210 */ /* 0x000fe20007ffe0ff */
[----:B------:R-:W-:Y:S01]  /*26a0*/  @!P0 IMAD.MOV R56, RZ, RZ, -R56 ;  /* 0x000000ffff388224 */ /* 0x000fe200078e0a38 */
[C---:B------:R-:W-:Y:S01]  /*26b0*/  ISETP.GT.U32.AND P2, PT, R0.reuse, R57, PT ;  /* 0x000000390000720c */ /* 0x040fe20003f44070 */
[C---:B------:R-:W-:Y:S01]  /*26c0*/  IMAD R61, R0.reuse, R16, R61 ;  /* 0x00000010003d7224 */ /* 0x040fe200078e023d */
[----:B------:R-:W-:Y:S01]  /*26d0*/  ISETP.GT.U32.AND P4, PT, R0, R55, PT ;  /* 0x000000370000720c */ /* 0x000fe20003f84070 */
[----:B------:R-:W-:Y:S01]  /*26e0*/  VIADD R16, R3, 0x27 ;  /* 0x0000002703107836 */ /* 0x000fe20000000000 */
[----:B------:R-:W-:Y:S01]  /*26f0*/  @!P6 IADD3 R58, -R58, RZ, RZ ;  /* 0x000000ff3a3ae210 */ /* 0x000fe20007ffe1ff */
[----:B------:R-:W-:Y:S01]  /*2700*/  IMAD.HI.U32 R15, R6, R17, RZ ;  /* 0x00000011060f7227 */ /* 0x000fe200078e00ff */
[----:B------:R-:W-:-:S02]  /*2710*/  ISETP.GT.U32.AND P6, PT, R0, R60, PT ;  /* 0x0000003c0000720c */ /* 0x000fc40003fc4070 */
[----:B------:R-:W-:Y:S01]  /*2720*/  @!P5 IADD3 R59, R59, -R0, RZ ;  /* 0x800000003b3bd210 */ /* 0x000fe20007ffe0ff */
[----:B------:R-:W-:Y:S01]  /*2730*/  IMAD.MOV R15, RZ, RZ, -R15 ;  /* 0x000000ffff0f7224 */ /* 0x000fe200078e0a0f */
[----:B------:R-:W-:Y:S02]  /*2740*/  ISETP.GT.U32.AND P5, PT, R0, R61, PT ;  /* 0x0000003d0000720c */ /* 0x000fe40003fa4070 */
[----:B------:R-:W-:Y:S01]  /*2750*/  IABS R63, R16 ;  /* 0x00000010003f7213 */ /* 0x000fe20000000000 */
[--C-:B------:R-:W-:Y:S01]  /*2760*/  @!P2 IMAD.IADD R57, R57, 0x1, -R0.reuse ;  /* 0x000000013939a824 */ /* 0x100fe200078e0a00 */
[----:B------:R-:W-:Y:S01]  /*2770*/  ISETP.GE.AND P2, PT, R25, RZ, PT ;  /* 0x000000ff1900720c */ /* 0x000fe20003f46270 */
[----:B------:R-:W-:Y:S01]  /*2780*/  @!P4 IMAD.IADD R55, R55, 0x1, -R0 ;  /* 0x000000013737c824 */ /* 0x000fe200078e0a00 */
[----:B------:R-:W-:Y:S01]  /*2790*/  ISETP.GE.AND P4, PT, R24, RZ, PT ;  /* 0x000000ff1800720c */ /* 0x000fe20003f86270 */
[C---:B------:R-:W-:Y:S01]  /*27a0*/  IMAD R62, R0.reuse, R15, R17 ;  /* 0x0000000f003e7224 */ /* 0x040fe200078e0211 */
[----:B------:R-:W-:Y:S01]  /*27b0*/  ISETP.GT.U32.AND P1, PT, R0, R57, PT ;  /* 0x000000390000720c */ /* 0x000fe20003f24070 */
[----:B------:R-:W-:Y:S01]  /*27c0*/  IMAD.HI.U32 R15, R6, R63, RZ ;  /* 0x0000003f060f7227 */ /* 0x000fe200078e00ff */
[----:B------:R-:W-:-:S02]  /*27d0*/  ISETP.GE.AND P0, PT, R26, RZ, PT ;  /* 0x000000ff1a00720c */ /* 0x000fc40003f06270 */
[----:B------:R-:W-:Y:S01]  /*27e0*/  IADD3 R24, R3, 0x29, RZ ;  /* 0x0000002903187810 */ /* 0x000fe20007ffe0ff */
[--C-:B------:R-:W-:Y:S01]  /*27f0*/  @!P5 IMAD.IADD R61, R61, 0x1, -R0.reuse ;  /* 0x000000013d3dd824 */ /* 0x100fe200078e0a00 */
[----:B------:R-:W-:Y:S01]  /*2800*/  @!P3 IADD3 R55, -R55, RZ, RZ ;  /* 0x000000ff3737b210 */ /* 0x000fe20007ffe1ff */
[----:B------:R-:W-:Y:S01]  /*2810*/  IMAD.MOV R15, RZ, RZ, -R15 ;  /* 0x000000ffff0f7224 */ /* 0x000fe200078e0a0f */
[----:B------:R-:W-:Y:S01]  /*2820*/  ISETP.GE.AND P3, PT, R27, RZ, PT ;  /* 0x000000ff1b00720c */ /* 0x000fe20003f66270 */
[----:B------:R-:W-:Y:S01]  /*2830*/  VIADD R26, R3, 0x2a ;  /* 0x0000002a031a7836 */ /* 0x000fe20000000000 */
[C---:B------:R-:W-:Y:S01]  /*2840*/  ISETP.GT.U32.AND P5, PT, R0.reuse, R61, PT ;  /* 0x0000003d0000720c */ /* 0x040fe20003fa4070 */
[----:B------:R-:W-:Y:S01]  /*2850*/  IMAD R63, R0, R15, R63 ;  /* 0x0000000f003f7224 */ /* 0x000fe200078e023f */
[----:B------:R-:W-:Y:S01]  /*2860*/  @!P2 IADD3 R59, -R59, RZ, RZ ;  /* 0x000000ff3b3ba210 */ /* 0x000fe20007ffe1ff */
[----:B------:R-:W-:Y:S01]  /*2870*/  @!P6 IMAD.IADD R60, R60, 0x1, -R0 ;  /* 0x000000013c3ce824 */ /* 0x000fe200078e0a00 */
[----:B------:R-:W-:Y:S01]  /*2880*/  ISETP.GT.U32.AND P2, PT, R0, R62, PT ;  /* 0x0000003e0000720c */ /* 0x000fe20003f44070 */
[----:B------:R-:W-:Y:S01]  /*2890*/  VIADD R27, R3, 0x31 ;  /* 0x00000031031b7836 */ /* 0x000fe20000000000 */
[----:B------:R-:W-:-:S02]  /*28a0*/  @!P1 IADD3 R57, R57, -R0, RZ ;  /* 0x8000000039399210 */ /* 0x000fc40007ffe0ff */
[----:B------:R-:W-:Y:S02]  /*28b0*/  IABS R65, R26 ;  /* 0x0000001a00417213 */ /* 0x000fe40000000000 */
[----:B------:R-:W-:Y:S02]  /*28c0*/  @!P4 IADD3 R57, -R57, RZ, RZ ;  /* 0x000000ff3939c210 */ /* 0x000fe40007ffe1ff */
[----:B------:R-:W-:Y:S01]  /*28d0*/  ISETP.GE.AND P4, PT, R16, RZ, PT ;  /* 0x000000ff1000720c */ /* 0x000fe20003f86270 */
[----:B------:R-:W-:Y:S01]  /*28e0*/  @!P5 IMAD.IADD R61, R61, 0x1, -R0 ;  /* 0x000000013d3dd824 */ /* 0x000fe200078e0a00 */
[C---:B------:R-:W-:Y:S01]  /*28f0*/  ISETP.GT.U32.AND P5, PT, R0.reuse, R63, PT ;  /* 0x0000003f0000720c */ /* 0x040fe20003fa4070 */
[----:B------:R-:W-:Y:S01]  /*2900*/  VIADD R16, R3, 0x28 ;  /* 0x0000002803107836 */ /* 0x000fe20000000000 */
[----:B------:R-:W-:Y:S01]  /*2910*/  ISETP.GT.U32.AND P6, PT, R0, R60, PT ;  /* 0x0000003c0000720c */ /* 0x000fe20003fc4070 */
[----:B------:R-:W-:Y:S01]  /*2920*/  @!P3 IMAD.MOV R61, RZ, RZ, -R61 ;  /* 0x000000ffff3db224 */ /* 0x000fe200078e0a3d */
[----:B------:R-:W-:-:S02]  /*2930*/  @!P2 IADD3 R62, R62, -R0, RZ ;  /* 0x800000003e3ea210 */ /* 0x000fc40007ffe0ff */
[----:B------:R-:W-:Y:S02]  /*2940*/  IABS R17, R16 ;  /* 0x0000001000117213 */ /* 0x000fe40000000000 */
[----:B------:R-:W-:Y:S02]  /*2950*/  ISETP.GT.U32.AND P2, PT, R0, R62, PT ;  /* 0x0000003e0000720c */ /* 0x000fe40003f44070 */
[----:B------:R-:W-:Y:S01]  /*2960*/  IABS R25, R24 ;  /* 0x0000001800197213 */ /* 0x000fe20000000000 */
[----:B------:R-:W-:Y:S01]  /*2970*/  IMAD.HI.U32 R15, R6, R17, RZ ;  /* 0x00000011060f7227 */ /* 0x000fe200078e00ff */
[----:B------:R-:W-:Y:S02]  /*2980*/  ISETP.GE.AND P1, PT, R28, RZ, PT ;  /* 0x000000ff1c00720c */ /* 0x000fe40003f26270 */
[----:B------:R-:W-:Y:S01]  /*2990*/  ISETP.GE.AND P3, PT, R26, RZ, PT ;  /* 0x000000ff1a00720c */ /* 0x000fe20003f66270 */
[----:B------:R-:W-:Y:S01]  /*29a0*/  @!P5 IMAD.IADD R63, R63, 0x1, -R0 ;  /* 0x000000013f3fd824 */ /* 0x000fe200078e0a00 */
[----:B------:R-:W-:Y:S01]  /*29b0*/  @!P6 IADD3 R60, R60, -R0, RZ ;  /* 0x800000003c3ce210 */ /* 0x000fe20007ffe0ff */
[----:B------:R-:W-:Y:S01]  /*29c0*/  IMAD.MOV R15, RZ, RZ, -R15 ;  /* 0x000000ffff0f7224 */ /* 0x000fe200078e0a0f */
[----:B------:R-:W-:Y:S01]  /*29d0*/  ISETP.GE.AND P6, PT, R16, RZ, PT ;  /* 0x000000ff1000720c */ /* 0x000fe20003fc6270 */
[----:B------:R-:W-:Y:S01]  /*29e0*/  IMAD.HI.U32 R16, R6, R25, RZ ;  /* 0x0000001906107227 */ /* 0x000fe200078e00ff */
[----:B------:R-:W-:-:S02]  /*29f0*/  ISETP.GT.U32.AND P5, PT, R0, R63, PT ;  /* 0x0000003f0000720c */ /* 0x000fc40003fa4070 */
[----:B------:R-:W-:Y:S01]  /*2a00*/  @!P2 IADD3 R62, R62, -R0, RZ ;  /* 0x800000003e3ea210 */ /* 0x000fe20007ffe0ff */
[----:B------:R-:W-:Y:S01]  /*2a10*/  IMAD R66, R0, R15, R17 ;  /* 0x0000000f00427224 */ /* 0x000fe200078e0211 */
[----:B------:R-:W-:Y:S01]  /*2a20*/  @!P0 IADD3 R60, -R60, RZ, RZ ;  /* 0x000000ff3c3c8210 */ /* 0x000fe20007ffe1ff */
[----:B------:R-:W-:Y:S01]  /*2a30*/  IMAD.HI.U32 R15, R6, R65, RZ ;  /* 0x00000041060f7227 */ /* 0x000fe200078e00ff */
[----:B------:R-:W-:Y:S02]  /*2a40*/  ISETP.GE.AND P0, PT, R24, RZ, PT ;  /* 0x000000ff1800720c */ /* 0x000fe40003f06270 */
[----:B------:R-:W-:Y:S01]  /*2a50*/  ISETP.GT.U32.AND P2, PT, R0, R66, PT ;  /* 0x000000420000720c */ /* 0x000fe20003f44070 */
[----:B------:R-:W-:Y:S01]  /*2a60*/  IMAD.MOV R15, RZ, RZ, -R15 ;  /* 0x000000ffff0f7224 */ /* 0x000fe200078e0a0f */
[----:B------:R-:W-:Y:S01]  /*2a70*/  IADD3 R16, -R16, RZ, RZ ;  /* 0x000000ff10107210 */ /* 0x000fe20007ffe1ff */
[----:B------:R-:W-:Y:S01]  /*2a80*/  @!P1 IMAD.MOV R62, RZ, RZ, -R62 ;  /* 0x000000ffff3e9224 */ /* 0x000fe200078e0a3e */
[----:B------:R-:W-:Y:S01]  /*2a90*/  IADD3 R24, R3, 0x2c, RZ ;  /* 0x0000002c03187810 */ /* 0x000fe20007ffe0ff */
[C---:B------:R-:W-:Y:S01]  /*2aa0*/  IMAD R65, R0.reuse, R15, R65 ;  /* 0x0000000f00417224 */ /* 0x040fe200078e0241 */
[----:B------:R-:W-:Y:S01]  /*2ab0*/  @!P5 IADD3 R63, R63, -R0, RZ ;  /* 0x800000003f3fd210 */ /* 0x000fe20007ffe0ff */
[C---:B------:R-:W-:Y:S01]  /*2ac0*/  IMAD R64, R0.reuse, R16, R25 ;  /* 0x0000001000407224 */ /* 0x040fe200078e0219 */
[----:B------:R-:W-:Y:S01]  /*2ad0*/  IABS R69, R24 ;  /* 0x0000001800457213 */ /* 0x000fe20000000000 */
[----:B------:R-:W-:Y:S01]  /*2ae0*/  VIADD R28, R3, 0x32 ;  /* 0x00000032031c7836 */ /* 0x000fe20000000000 */
[----:B------:R-:W-:-:S02]  /*2af0*/  ISETP.GT.U32.AND P5, PT, R0, R65, PT ;  /* 0x000000410000720c */ /* 0x000fc40003fa4070 */
[C---:B------:R-:W-:Y:S01]  /*2b00*/  IADD3 R26, R3.reuse, 0x2d, RZ ;  /* 0x0000002d031a7810 */ /* 0x040fe20007ffe0ff */
[----:B------:R-:W-:Y:S01]  /*2b10*/  @!P2 IMAD.IADD R66, R66, 0x1, -R0 ;  /* 0x000000014242a824 */ /* 0x000fe200078e0a00 */
[----:B------:R-:W-:Y:S01]  /*2b20*/  IADD3 R17, R3, 0x2b, RZ ;  /* 0x0000002b03117810 */ /* 0x000fe20007ffe0ff */
[----:B------:R-:W-:Y:S01]  /*2b30*/  IMAD.HI.U32 R16, R6, R69, RZ ;  /* 0x0000004506107227 */ /* 0x000fe200078e00ff */
[----:B------:R-:W-:Y:S02]  /*2b40*/  IABS R25, R26 ;  /* 0x0000001a00197213 */ /* 0x000fe40000000000 */
[C---:B------:R-:W-:Y:S02]  /*2b50*/  ISETP.GT.U32.AND P2, PT, R0.reuse, R66, PT ;  /* 0x000000420000720c */ /* 0x040fe40003f44070 */
[----:B------:R-:W-:Y:S02]  /*2b60*/  ISETP.GT.U32.AND P1, PT, R0, R64, PT ;  /* 0x000000400000720c */ /* 0x000fe40003f24070 */
[----:B------:R-:W-:-:S02]  /*2b70*/  @!P4 IADD3 R63, -R63, RZ, RZ ;  /* 0x000000ff3f3fc210 */ /* 0x000fc40007ffe1ff */
[----:B------:R-:W-:Y:S02]  /*2b80*/  @!P5 IADD3 R65, R65, -R0, RZ ;  /* 0x800000004141d210 */ /* 0x000fe40007ffe0ff */
[----:B------:R-:W-:Y:S02]  /*2b90*/  IABS R67, R17 ;  /* 0x0000001100437213 */ /* 0x000fe40000000000 */
[----:B------:R-:W-:Y:S01]  /*2ba0*/  ISETP.GE.AND P4, PT, R17, RZ, PT ;  /* 0x000000ff1100720c */ /* 0x000fe20003f86270 */
[----:B------:R-:W-:Y:S01]  /*2bb0*/  IMAD.HI.U32 R17, R6, R25, RZ ;  /* 0x0000001906117227 */ /* 0x000fe200078e00ff */
[----:B------:R-:W-:Y:S02]  /*2bc0*/  ISETP.GT.U32.AND P5, PT, R0, R65, PT ;  /* 0x000000410000720c */ /* 0x000fe40003fa4070 */
[----:B------:R-:W-:Y:S01]  /*2bd0*/  IADD3 R16, -R16, RZ, RZ ;  /* 0x000000ff10107210 */ /* 0x000fe20007ffe1ff */
[--C-:B------:R-:W-:Y:S01]  /*2be0*/  @!P2 IMAD.IADD R66, R66, 0x1, -R0.reuse ;  /* 0x000000014242a824 */ /* 0x100fe200078e0a00 */
[----:B------:R-:W-:Y:S01]  /*2bf0*/  ISETP.GE.AND P2, PT, R24, RZ, PT ;  /* 0x000000ff1800720c */ /* 0x000fe20003f46270 */
[----:B------:R-:W-:Y:S01]  /*2c00*/  IMAD.MOV R17, RZ, RZ, -R17 ;  /* 0x000000ffff117224 */ /* 0x000fe200078e0a11 */
[----:B------:R-:W-:Y:S01]  /*2c10*/  IADD3 R24, R3, 0x2f, RZ ;  /* 0x0000002f03187810 */ /* 0x000fe20007ffe0ff */
[----:B------:R-:W-:Y:S01]  /*2c20*/  IMAD R69, R0, R16, R69 ;  /* 0x0000001000457224 */ /* 0x000fe200078e0245 */
[----:B------:R-:W-:Y:S01]  /*2c30*/  @!P6 IADD3 R66, -R66, RZ, RZ ;  /* 0x000000ff4242e210 */ /* 0x000fe20007ffe1ff */
[----:B------:R-:W-:Y:S01]  /*2c40*/  IMAD R68, R0, R17, R25 ;  /* 0x0000001100447224 */ /* 0x000fe200078e0219 */
[----:B------:R-:W-:Y:S01]  /*2c50*/  IABS R71, R24 ;  /* 0x0000001800477213 */ /* 0x000fe20000000000 */
[--C-:B------:R-:W-:Y:S01]  /*2c60*/  @!P1 IMAD.IADD R64, R64, 0x1, -R0.reuse ;  /* 0x0000000140409824 */ /* 0x100fe200078e0a00 */
[C---:B------:R-:W-:Y:S01]  /*2c70*/  ISETP.GT.U32.AND P6, PT, R0.reuse, R69, PT ;  /* 0x000000450000720c */ /* 0x040fe20003fc4070 */
[----:B------:R-:W-:Y:S01]  /*2c80*/  @!P5 IMAD.IADD R65, R65, 0x1, -R0 ;  /* 0x000000014141d824 */ /* 0x000fe200078e0a00 */
[----:B------:R-:W-:Y:S01]  /*2c90*/  ISETP.GT.U32.AND P5, PT, R0, R68, PT ;  /* 0x000000440000720c */ /* 0x000fe20003fa4070 */
[----:B------:R-:W-:Y:S01]  /*2ca0*/  IMAD.HI.U32 R15, R6, R67, RZ ;  /* 0x00000043060f7227 */ /* 0x000fe200078e00ff */
[----:B------:R-:W-:-:S02]  /*2cb0*/  ISETP.GT.U32.AND P1, PT, R0, R64, PT ;  /* 0x000000400000720c */ /* 0x000fc40003f24070 */
[----:B------:R-:W-:Y:S01]  /*2cc0*/  IABS R25, R28 ;  /* 0x0000001c00197213 */ /* 0x000fe20000000000 */
[----:B------:R-:W-:Y:S01]  /*2cd0*/  IMAD.MOV R15, RZ, RZ, -R15 ;  /* 0x000000ffff0f7224 */ /* 0x000fe200078e0a0f */
[----:B------:R-:W-:Y:S01]  /*2ce0*/  IABS R85, R29 ;  /* 0x0000001d00557213 */ /* 0x000fe20000000000 */
[----:B------:R-:W-:-:S04]  /*2cf0*/  IMAD.HI.U32 R16, R6, R71, RZ ;  /* 0x0000004706107227 */ /* 0x000fc800078e00ff */
[----:B------:R-:W-:Y:S01]  /*2d00*/  IMAD R67, R0, R15, R67 ;  /* 0x0000000f00437224 */ /* 0x000fe200078e0243 */
[-C--:B------:R-:W-:Y:S01]  /*2d10*/  @!P6 IADD3 R69, R69, -R0.reuse, RZ ;  /* 0x800000004545e210 */ /* 0x080fe20007ffe0ff */
[----:B------:R-:W-:Y:S01]  /*2d20*/  VIADD R15, R3, 0x2e ;  /* 0x0000002e030f7836 */ /* 0x000fe20000000000 */
[-C--:B------:R-:W-:Y:S01]  /*2d30*/  @!P5 IADD3 R68, R68, -R0.reuse, RZ ;  /* 0x800000004444d210 */ /* 0x080fe20007ffe0ff */
[----:B------:R-:W-:Y:S01]  /*2d40*/  @!P3 IMAD.MOV R65, RZ, RZ, -R65 ;  /* 0x000000ffff41b224 */ /* 0x000fe200078e0a41 */
[----:B------:R-:W-:Y:S02]  /*2d50*/  @!P1 IADD3 R64, R64, -R0, RZ ;  /* 0x8000000040409210 */ /* 0x000fe40007ffe0ff */
[C---:B------:R-:W-:Y:S02]  /*2d60*/  ISETP.GT.U32.AND P5, PT, R0.reuse, R69, PT ;  /* 0x000000450000720c */ /* 0x040fe40003fa4070 */
[----:B------:R-:W-:Y:S01]  /*2d70*/  ISETP.GT.U32.AND P1, PT, R0, R67, PT ;  /* 0x000000430000720c */ /* 0x000fe20003f24070 */
[----:B------:R-:W-:Y:S01]  /*2d80*/  @!P0 IMAD.MOV R64, RZ, RZ, -R64 ;  /* 0x000000ffff408224 */ /* 0x000fe200078e0a40 */
[----:B------:R-:W-:-:S02]  /*2d90*/  IADD3 R16, -R16, RZ, RZ ;  /* 0x000000ff10107210 */ /* 0x000fc40007ffe1ff */
[----:B------:R-:W-:Y:S02]  /*2da0*/  IABS R17, R15 ;  /* 0x0000000f00117213 */ /* 0x000fe40000000000 */
[----:B------:R-:W-:Y:S01]  /*2db0*/  ISETP.GE.AND P0, PT, R26, RZ, PT ;  /* 0x000000ff1a00720c */ /* 0x000fe20003f06270 */
[C---:B------:R-:W-:Y:S01]  /*2dc0*/  IMAD R71, R0.reuse, R16, R71 ;  /* 0x0000001000477224 */ /* 0x040fe200078e0247 */
[C---:B------:R-:W-:Y:S01]  /*2dd0*/  ISETP.GT.U32.AND P3, PT, R0.reuse, R68, PT ;  /* 0x000000440000720c */ /* 0x040fe20003f64070 */
[----:B------:R-:W-:Y:S02]  /*2de0*/  VIADD R26, R3, 0x30 ;  /* 0x00000030031a7836 */ /* 0x000fe40000000000 */
[-C--:B------:R-:W-:Y:S02]  /*2df0*/  @!P5 IADD3 R69, R69, -R0.reuse, RZ ;  /* 0x800000004545d210 */ /* 0x080fe40007ffe0ff */
[----:B------:R-:W-:Y:S02]  /*2e00*/  @!P1 IADD3 R67, R67, -R0, RZ ;  /* 0x8000000043439210 */ /* 0x000fe40007ffe0ff */
[----:B------:R-:W-:-:S02]  /*2e10*/  ISETP.GT.U32.AND P5, PT, R0, R71, PT ;  /* 0x000000470000720c */ /* 0x000fc40003fa4070 */
[----:B------:R-:W-:Y:S01]  /*2e20*/  ISETP.GE.AND P1, PT, R15, RZ, PT ;  /* 0x000000ff0f00720c */ /* 0x000fe20003f26270 */
[----:B------:R-:W-:Y:S01]  /*2e30*/  IMAD.HI.U32 R15, R6, R17, RZ ;  /* 0x00000011060f7227 */ /* 0x000fe200078e00ff */
[----:B------:R-:W-:Y:S02]  /*2e40*/  IABS R73, R26 ;  /* 0x0000001a00497213 */ /* 0x000fe40000000000 */
[----:B------:R-:W-:Y:S01]  /*2e50*/  ISETP.GT.U32.AND P6, PT, R0, R67, PT ;  /* 0x000000430000720c */ /* 0x000fe20003fc4070 */
[----:B------:R-:W-:Y:S01]  /*2e60*/  IMAD.MOV R15, RZ, RZ, -R15 ;  /* 0x000000ffff0f7224 */ /* 0x000fe200078e0a0f */
[----:B------:R-:W-:Y:S01]  /*2e70*/  @!P2 IADD3 R69, -R69, RZ, RZ ;  /* 0x000000ff4545a210 */ /* 0x000fe20007ffe1ff */
[----:B------:R-:W-:Y:S01]  /*2e80*/  @!P3 IMAD.IADD R68, R68, 0x1, -R0 ;  /* 0x000000014444b824 */ /* 0x000fe200078e0a00 */
[----:B------:R-:W-:Y:S01]  /*2e90*/  ISETP.GE.AND P3, PT, R24, RZ, PT ;  /* 0x000000ff1800720c */ /* 0x000fe20003f66270 */
[----:B------:R-:W-:Y:S01]  /*2ea0*/  IMAD R70, R0, R15, R17 ;  /* 0x0000000f00467224 */ /* 0x000fe200078e0211 */
[----:B------:R-:W-:Y:S01]  /*2eb0*/  IABS R17, R27 ;  /* 0x0000001b00117213 */ /* 0x000fe20000000000 */
[----:B------:R-:W-:-:S04]  /*2ec0*/  IMAD.HI.U32 R15, R6, R73, RZ ;  /* 0x00000049060f7227 */ /* 0x000fc800078e00ff */
[----:B------:R-:W-:Y:S01]  /*2ed0*/  @!P5 IMAD.IADD R71, R71, 0x1, -R0 ;  /* 0x000000014747d824 */ /* 0x000fe200078e0a00 */
[----:B------:R-:W-:Y:S01]  /*2ee0*/  IADD3 R16, -R15, RZ, RZ ;  /* 0x000000ff0f107210 */ /* 0x000fe20007ffe1ff */
[----:B------:R-:W-:Y:S01]  /*2ef0*/  IMAD.HI.U32 R15, R6, R17, RZ ;  /* 0x00000011060f7227 */ /* 0x000fe200078e00ff */
[----:B------:R-:W-:Y:S02]  /*2f00*/  @!P6 IADD3 R67, R67, -R0, RZ ;  /* 0x800000004343e210 */ /* 0x000fe40007ffe0ff */
[C---:B------:R-:W-:Y:S01]  /*2f10*/  ISETP.GT.U32.AND P5, PT, R0.reuse, R71, PT ;  /* 0x000000470000720c */ /* 0x040fe20003fa4070 */
[C---:B------:R-:W-:Y:S01]  /*2f20*/  IMAD R73, R0.reuse, R16, R73 ;  /* 0x0000001000497224 */ /* 0x040fe200078e0249 */
[----:B------:R-:W-:Y:S01]  /*2f30*/  IADD3 R15, -R15, RZ, RZ ;  /* 0x000000ff0f0f7210 */ /* 0x000fe20007ffe1ff */
[----:B------:R-:W-:Y:S01]  /*2f40*/  VIADD R24, R3, 0x33 ;  /* 0x0000003303187836 */ /* 0x000fe20000000000 */
[----:B------:R-:W-:Y:S01]  /*2f50*/  ISETP.GT.U32.AND P6, PT, R0, R70, PT ;  /* 0x000000460000720c */ /* 0x000fe20003fc4070 */
[----:B------:R-:W-:Y:S01]  /*2f60*/  IMAD.HI.U32 R16, R6, R25, RZ ;  /* 0x0000001906107227 */ /* 0x000fe200078e00ff */
[----:B------:R-:W-:-:S02]  /*2f70*/  ISETP.GT.U32.AND P2, PT, R0, R73, PT ;  /* 0x000000490000720c */ /* 0x000fc40003f44070 */
[----:B------:R-:W-:Y:S01]  /*2f80*/  @!P4 IADD3 R67, -R67, RZ, RZ ;  /* 0x000000ff4343c210 */ /* 0x000fe20007ffe1ff */
[C---:B------:R-:W-:Y:S01]  /*2f90*/  IMAD R72, R0.reuse, R15, R17 ;  /* 0x0000000f00487224 */ /* 0x040fe200078e0211 */
[----:B------:R-:W-:Y:S01]  /*2fa0*/  IABS R75, R24 ;  /* 0x00000018004b7213 */ /* 0x000fe20000000000 */
[----:B------:R-:W-:Y:S02]  /*2fb0*/  IMAD.MOV R16, RZ, RZ, -R16 ;  /* 0x000000ffff107224 */ /* 0x000fe400078e0a10 */
[--C-:B------:R-:W-:Y:S01]  /*2fc0*/  @!P5 IMAD.IADD R71, R71, 0x1, -R0.reuse ;  /* 0x000000014747d824 */ /* 0x100fe200078e0a00 */
[C---:B------:R-:W-:Y:S01]  /*2fd0*/  ISETP.GT.U32.AND P5, PT, R0.reuse, R72, PT ;  /* 0x000000480000720c */ /* 0x040fe20003fa4070 */
[----:B------:R-:W-:Y:S02]  /*2fe0*/  IMAD R74, R0, R16, R25 ;  /* 0x00000010004a7224 */ /* 0x000fe400078e0219 */
[--C-:B------:R-:W-:Y:S01]  /*2ff0*/  @!P6 IMAD.IADD R70, R70, 0x1, -R0.reuse ;  /* 0x000000014646e824 */ /* 0x100fe200078e0a00 */
[----:B------:R-:W-:Y:S01]  /*3000*/  ISETP.GE.AND P6, PT, R26, RZ, PT ;  /* 0x000000ff1a00720c */ /* 0x000fe20003fc6270 */
[----:B------:R-:W-:Y:S01]  /*3010*/  @!P2 IMAD.IADD R73, R73, 0x1, -R0 ;  /* 0x000000014949a824 */ /* 0x000fe200078e0a00 */
[----:B------:R-:W-:Y:S01]  /*3020*/  IADD3 R26, R3, 0x34, RZ ;  /* 0x00000034031a7810 */ /* 0x000fe20007ffe0ff */
[----:B------:R-:W-:Y:S01]  /*3030*/  IMAD.HI.U32 R15, R6, R75, RZ ;  /* 0x0000004b060f7227 */ /* 0x000fe200078e00ff */
[----:B------:R-:W-:-:S02]  /*3040*/  ISETP.GT.U32.AND P4, PT, R0, R70, PT ;  /* 0x000000460000720c */ /* 0x000fc40003f84070 */
[----:B------:R-:W-:Y:S01]  /*3050*/  IABS R17, R26 ;  /* 0x0000001a00117213 */ /* 0x000fe20000000000 */
[----:B------:R-:W-:Y:S01]  /*3060*/  IMAD.MOV R15, RZ, RZ, -R15 ;  /* 0x000000ffff0f7224 */ /* 0x000fe200078e0a0f */
[----:B------:R-:W-:Y:S01]  /*3070*/  ISETP.GT.U32.AND P2, PT, R0, R73, PT ;  /* 0x000000490000720c */ /* 0x000fe20003f44070 */
[----:B------:R-:W-:Y:S01]  /*3080*/  @!P5 IMAD.IADD R72, R72, 0x1, -R0 ;  /* 0x000000014848d824 */ /* 0x000fe200078e0a00 */
[----:B------:R-:W-:Y:S01]  /*3090*/  @!P3 IADD3 R71, -R71, RZ, RZ ;  /* 0x000000ff4747b210 */ /* 0x000fe20007ffe1ff */
[----:B------:R-:W-:Y:S01]  /*30a0*/  IMAD.HI.U32 R16, R6, R17, RZ ;  /* 0x0000001106107227 */ /* 0x000fe200078e00ff */
[----:B------:R-:W-:Y:S02]  /*30b0*/  ISETP.GE.AND P3, PT, R24, RZ, PT ;  /* 0x000000ff1800720c */ /* 0x000fe40003f66270 */
[C---:B------:R-:W-:Y:S01]  /*30c0*/  ISETP.GT.U32.AND P5, PT, R0.reuse, R72, PT ;  /* 0x000000480000720c */ /* 0x040fe20003fa4070 */
[----:B------:R-:W-:Y:S01]  /*30d0*/  IMAD R75, R0, R15, R75 ;  /* 0x0000000f004b7224 */ /* 0x000fe200078e024b */
[----:B------:R-:W-:Y:S01]  /*30e0*/  IADD3 R16, -R16, RZ, RZ ;  /* 0x000000ff10107210 */ /* 0x000fe20007ffe1ff */
[----:B------:R-:W-:Y:S01]  /*30f0*/  @!P0 IMAD.MOV R68, RZ, RZ, -R68 ;  /* 0x000000ffff448224 */ /* 0x000fe200078e0a44 */
[----:B------:R-:W-:Y:S01]  /*3100*/  @!P4 IADD3 R70, R70, -R0, RZ ;  /* 0x800000004646c210 */ /* 0x000fe20007ffe0ff */
[----:B------:R-:W-:Y:S01]  /*3110*/  VIADD R24, R3, 0x37 ;  /* 0x0000003703187836 */ /* 0x000fe20000000000 */
[----:B------:R-:W-:Y:S01]  /*3120*/  ISETP.GE.AND P0, PT, R27, RZ, PT ;  /* 0x000000ff1b00720c */ /* 0x000fe20003f06270 */
[----:B------:R-:W-:Y:S01]  /*3130*/  @!P2 IMAD.IADD R73, R73, 0x1, -R0 ;  /* 0x000000014949a824 */ /* 0x000fe200078e0a00 */
[----:B------:R-:W-:Y:S01]  /*3140*/  @!P1 IADD3 R70, -R70, RZ, RZ ;  /* 0x000000ff46469210 */ /* 0x000fe20007ffe1ff */
[C---:B------:R-:W-:Y:S01]  /*3150*/  IMAD R78, R0.reuse, R16, R17 ;  /* 0x00000010004e7224 */ /* 0x040fe200078e0211 */
[----:B------:R-:W-:Y:S01]  /*3160*/  ISETP.GT.U32.AND P1, PT, R0, R74, PT ;  /* 0x0000004a0000720c */ /* 0x000fe20003f24070 */
[----:B------:R-:W-:Y:S01]  /*3170*/  VIADD R16, R3, 0x36 ;  /* 0x0000003603107836 */ /* 0x000fe20000000000 */
[----:B------:R-:W-:-:S02]  /*3180*/  @!P6 IADD3 R73, -R73, RZ, RZ ;  /* 0x000000ff4949e210 */ /* 0x000fc40007ffe1ff */
[----:B------:R-:W-:Y:S02]  /*3190*/  @!P5 IADD3 R72, R72, -R0, RZ ;  /* 0x800000004848d210 */ /* 0x000fe40007ffe0ff */
[C---:B------:R-:W-:Y:S02]  /*31a0*/  ISETP.GT.U32.AND P5, PT, R0.reuse, R75, PT ;  /* 0x0000004b0000720c */ /* 0x040fe40003fa4070 */
[----:B------:R-:W-:Y:S01]  /*31b0*/  IADD3 R27, R3, 0x35, RZ ;  /* 0x00000035031b7810 */ /* 0x000fe20007ffe0ff */
[----:B------:R-:W-:Y:S01]  /*31c0*/  @!P0 IMAD.MOV R72, RZ, RZ, -R72 ;  /* 0x000000ffff488224 */ /* 0x000fe200078e0a48 */
[----:B------:R-:W-:Y:S02]  /*31d0*/  ISETP.GT.U32.AND P6, PT, R0, R78, PT ;  /* 0x0000004e0000720c */ /* 0x000fe40003fc4070 */
[----:B------:R-:W-:Y:S02]  /*31e0*/  IABS R25, R27 ;  /* 0x0000001b00197213 */ /* 0x000fe40000000000 */
[----:B------:R-:W-:-:S02]  /*31f0*/  @!P1 IADD3 R74, R74, -R0, RZ ;  /* 0x800000004a4a9210 */ /* 0x000fc40007ffe0ff */
[----:B------:R-:W-:Y:S01]  /*3200*/  IABS R77, R16 ;  /* 0x00000010004d7213 */ /* 0x000fe20000000000 */
[----:B------:R-:W-:Y:S01]  /*3210*/  IMAD.HI.U32 R15, R6, R25, RZ ;  /* 0x00000019060f7227 */ /* 0x000fe200078e00ff */
[----:B------:R-:W-:Y:S02]  /*3220*/  ISETP.GT.U32.AND P1, PT, R0, R74, PT ;  /* 0x0000004a0000720c */ /* 0x000fe40003f24070 */
[----:B------:R-:W-:Y:S01]  /*3230*/  @!P5 IADD3 R75, R75, -R0, RZ ;  /* 0x800000004b4bd210 */ /* 0x000fe20007ffe0ff */
[----:B------:R-:W-:Y:S01]  /*3240*/  IMAD.MOV R15, RZ, RZ, -R15 ;  /* 0x000000ffff0f7224 */ /* 0x000fe200078e0a0f */
[----:B------:R-:W-:Y:S02]  /*3250*/  IABS R79, R24 ;  /* 0x00000018004f7213 */ /* 0x000fe40000000000 */
[----:B------:R-:W-:Y:S01]  /*3260*/  @!P6 IADD3 R78, R78, -R0, RZ ;  /* 0x800000004e4ee210 */ /* 0x000fe20007ffe0ff */
[C---:B------:R-:W-:Y:S01]  /*3270*/  IMAD R76, R0.reuse, R15, R25 ;  /* 0x0000000f004c7224 */ /* 0x040fe200078e0219 */
[----:B------:R-:W-:Y:S01]  /*3280*/  ISETP.GT.U32.AND P5, PT, R0, R75, PT ;  /* 0x0000004b0000720c */ /* 0x000fe20003fa4070 */
[----:B------:R-:W-:Y:S01]  /*3290*/  IMAD.HI.U32 R15, R6, R77, RZ ;  /* 0x0000004d060f7227 */ /* 0x000fe200078e00ff */
[----:B------:R-:W-:-:S02]  /*32a0*/  ISETP.GT.U32.AND P6, PT, R0, R78, PT ;  /* 0x0000004e0000720c */ /* 0x000fc40003fc4070 */
[----:B------:R-:W-:Y:S01]  /*32b0*/  ISETP.GE.AND P2, PT, R26, RZ, PT ;  /* 0x000000ff1a00720c */ /* 0x000fe20003f46270 */
[C---:B------:R-:W-:Y:S01]  /*32c0*/  VIADD R25, R3.reuse, 0x38 ;  /* 0x0000003803197836 */ /* 0x040fe20000000000 */
[-C--:B------:R-:W-:Y:S01]  /*32d0*/  @!P1 IADD3 R74, R74, -R0.reuse, RZ ;  /* 0x800000004a4a9210 */ /* 0x080fe20007ffe0ff */
[----:B------:R-:W-:Y:S01]  /*32e0*/  IMAD.MOV R15, RZ, RZ, -R15 ;  /* 0x000000ffff0f7224 */ /* 0x000fe200078e0a0f */
[----:B------:R-:W-:Y:S02]  /*32f0*/  ISETP.GE.AND P1, PT, R16, RZ, PT ;  /* 0x000000ff1000720c */ /* 0x000fe40003f26270 */
[----:B------:R-:W-:Y:S01]  /*3300*/  IABS R17, R25 ;  /* 0x0000001900117213 */ /* 0x000fe20000000000 */
[----:B------:R-:W-:Y:S01]  /*3310*/  IMAD R77, R0, R15, R77 ;  /* 0x0000000f004d7224 */ /* 0x000fe200078e024d */
[----:B------:R-:W-:Y:S01]  /*3320*/  IADD3 R26, R3, 0x39, RZ ;  /* 0x00000039031a7810 */ /* 0x000fe20007ffe0ff */
[----:B------:R-:W-:Y:S01]  /*3330*/  IMAD.HI.U32 R15, R6, R79, RZ ;  /* 0x0000004f060f7227 */ /* 0x000fe200078e00ff */
[----:B------:R-:W-:-:S02]  /*3340*/  @!P5 IADD3 R75, R75, -R0, RZ ;  /* 0x800000004b4bd210 */ /* 0x000fc40007ffe0ff */
[----:B------:R-:W-:Y:S01]  /*3350*/  ISETP.GT.U32.AND P5, PT, R0, R76, PT ;  /* 0x0000004c0000720c */ /* 0x000fe20003fa4070 */
[----:B------:R-:W-:Y:S01]  /*3360*/  IMAD.HI.U32 R16, R6, R17, RZ ;  /* 0x0000001106107227 */ /* 0x000fe200078e00ff */
[----:B------:R-:W-:Y:S02]  /*3370*/  IABS R81, R26 ;  /* 0x0000001a00517213 */ /* 0x000fe40000000000 */
[----:B------:R-:W-:Y:S01]  /*3380*/  ISETP.GE.AND P4, PT, R28, RZ, PT ;  /* 0x000000ff1c00720c */ /* 0x000fe20003f86270 */
[----:B------:R-:W-:Y:S01]  /*3390*/  @!P6 IMAD.IADD R78, R78, 0x1, -R0 ;  /* 0x000000014e4ee824 */ /* 0x000fe200078e0a00 */
[----:B------:R-:W-:Y:S01]  /*33a0*/  ISETP.GT.U32.AND P6, PT, R0, R77, PT ;  /* 0x0000004d0000720c */ /* 0x000fe20003fc4070 */
[----:B------:R-:W-:Y:S01]  /*33b0*/  IMAD.MOV R15, RZ, RZ, -R15 ;  /* 0x000000ffff0f7224 */ /* 0x000fe200078e0a0f */
[----:B------:R-:W-:Y:S01]  /*33c0*/  IADD3 R16, -R16, RZ, RZ ;  /* 0x000000ff10107210 */ /* 0x000fe20007ffe1ff */
[----:B------:R-:W-:Y:S01]  /*33d0*/  @!P2 IMAD.MOV R78, RZ, RZ, -R78 ;  /* 0x000000ffff4ea224 */ /* 0x000fe200078e0a4e */
[----:B------:R-:W-:Y:S01]  /*33e0*/  IADD3 R28, R3, 0x3b, RZ ;  /* 0x0000003b031c7810 */ /* 0x000fe20007ffe0ff */
[C---:B------:R-:W-:Y:S01]  /*33f0*/  IMAD R79, R0.reuse, R15, R79 ;  /* 0x0000000f004f7224 */ /* 0x040fe200078e024f */
[----:B------:R-:W-:Y:S01]  /*3400*/  ISETP.GE.AND P0, PT, R27, RZ, PT ;  /* 0x000000ff1b00720c */ /* 0x000fe20003f06270 */
[----:B------:R-:W-:Y:S01]  /*3410*/  IMAD R80, R0, R16, R17 ;  /* 0x0000001000507224 */ /* 0x000fe200078e0211 */
[----:B------:R-:W-:Y:S01]  /*3420*/  IABS R17, R28 ;  /* 0x0000001c00117213 */ /* 0x000fe20000000000 */
[----:B------:R-:W-:Y:S01]  /*3430*/  @!P5 IMAD.IADD R76, R76, 0x1, -R0 ;  /* 0x000000014c4cd824 */ /* 0x000fe200078e0a00 */
[----:B------:R-:W-:Y:S01]  /*3440*/  ISETP.GT.U32.AND P5, PT, R0, R79, PT ;  /* 0x0000004f0000720c */ /* 0x000fe20003fa4070 */
[----:B------:R-:W-:Y:S01]  /*3450*/  IMAD.HI.U32 R15, R6, R81, RZ ;  /* 0x00000051060f7227 */ /* 0x000fe200078e00ff */
[----:B------:R-:W-:-:S03]  /*3460*/  @!P3 IADD3 R75, -R75, RZ, RZ ;  /* 0x000000ff4b4bb210 */ /* 0x000fc60007ffe1ff */
[----:B------:R-:W-:Y:S01]  /*3470*/  @!P6 IMAD.IADD R77, R77, 0x1, -R0 ;  /* 0x000000014d4de824 */ /* 0x000fe200078e0a00 */
[C---:B------:R-:W-:Y:S01]  /*3480*/  ISETP.GT.U32.AND P6, PT, R0.reuse, R80, PT ;  /* 0x000000500000720c */ /* 0x040fe20003fc4070 */
[----:B------:R-:W-:Y:S02]  /*3490*/  IMAD.MOV R15, RZ, RZ, -R15 ;  /* 0x000000ffff0f7224 */ /* 0x000fe400078e0a0f */
[----:B------:R-:W-:Y:S02]  /*34a0*/  VIADD R27, R3, 0x3a ;  /* 0x0000003a031b7836 */ /* 0x000fe40000000000 */
[----:B------:R-:W-:Y:S02]  /*34b0*/  IMAD R81, R0, R15, R81 ;  /* 0x0000000f00517224 */ /* 0x000fe400078e0251 */
[----:B------:R-:W-:Y:S01]  /*34c0*/  @!P5 IADD3 R79, R79, -R0, RZ ;  /* 0x800000004f4fd210 */ /* 0x000fe20007ffe0ff */
[----:B------:R-:W-:Y:S01]  /*34d0*/  IMAD.HI.U32 R15, R6, R17, RZ ;  /* 0x00000011060f7227 */ /* 0x000fe200078e00ff */
[----:B------:R-:W-:-:S02]  /*34e0*/  IABS R83, R27 ;  /* 0x0000001b00537213 */ /* 0x000fc40000000000 */
[----:B------:R-:W-:Y:S01]  /*34f0*/  ISETP.GT.U32.AND P5, PT, R0, R77, PT ;  /* 0x0000004d0000720c */ /* 0x000fe20003fa4070 */
[----:B------:R-:W-:Y:S01]  /*3500*/  @!P4 IMAD.MOV R74, RZ, RZ, -R74 ;  /* 0x000000ffff4ac224 */ /* 0x000fe200078e0a4a */
[----:B------:R-:W-:Y:S01]  /*3510*/  IADD3 R15, -R15, RZ, RZ ;  /* 0x000000ff0f0f7210 */ /* 0x000fe20007ffe1ff */
[----:B------:R-:W-:Y:S01]  /*3520*/  @!P6 IMAD.IADD R80, R80, 0x1, -R0 ;  /* 0x000000015050e824 */ /* 0x000fe200078e0a00 */
[----:B------:R-:W-:Y:S01]  /*3530*/  ISETP.GT.U32.AND P6, PT, R0, R79, PT ;  /* 0x0000004f0000720c */ /* 0x000fe20003fc4070 */
[----:B------:R-:W-:Y:S01]  /*3540*/  IMAD.HI.U32 R16, R6, R83, RZ ;  /* 0x0000005306107227 */ /* 0x000fe200078e00ff */
[C---:B------:R-:W-:Y:S02]  /*3550*/  ISETP.GT.U32.AND P4, PT, R0.reuse, R76, PT ;  /* 0x0000004c0000720c */ /* 0x040fe40003f84070 */
[C---:B------:R-:W-:Y:S01]  /*3560*/  ISETP.GT.U32.AND P3, PT, R0.reuse, R80, PT ;  /* 0x000000500000720c */ /* 0x040fe20003f64070 */
[----:B------:R-:W-:Y:S01]  /*3570*/  IMAD R84, R0, R15, R17 ;  /* 0x0000000f00547224 */ /* 0x000fe200078e0211 */
[----:B------:R-:W-:Y:S01]  /*3580*/  IADD3 R16, -R16, RZ, RZ ;  /* 0x000000ff10107210 */ /* 0x000fe20007ffe1ff */
[----:B------:R-:W-:Y:S01]  /*3590*/  IMAD.HI.U32 R15, R6, R85, RZ ;  /* 0x00000055060f7227 */ /* 0x000fe200078e00ff */
[----:B------:R-:W-:-:S03]  /*35a0*/  ISETP.GT.U32.AND P2, PT, R0, R81, PT ;  /* 0x000000510000720c */ /* 0x000fc60003f44070 */
[C---:B------:R-:W-:Y:S01]  /*35b0*/  IMAD R83, R0.reuse, R16, R83 ;  /* 0x0000001000537224 */ /* 0x040fe200078e0253 */
[----:B------:R-:W-:Y:S01]  /*35c0*/  IADD3 R16, R3, 0x3d, RZ ;  /* 0x0000003d03107810 */ /* 0x000fe20007ffe0ff */
[--C-:B------:R-:W-:Y:S01]  /*35d0*/  @!P6 IMAD.IADD R79, R79, 0x1, -R0.reuse ;  /* 0x000000014f4fe824 */ /* 0x100fe200078e0a00 */
[----:B------:R-:W-:Y:S01]  /*35e0*/  ISETP.GT.U32.AND P6, PT, R0, R84, PT ;  /* 0x000000540000720c */ /* 0x000fe20003fc4070 */
[----:B------:R-:W-:Y:S01]  /*35f0*/  IMAD.MOV R15, RZ, RZ, -R15 ;  /* 0x000000ffff0f7224 */ /* 0x000fe200078e0a0f */
[----:B------:R-:W-:Y:S01]  /*3600*/  IABS R17, R16 ;  /* 0x0000001000117213 */ /* 0x000fe20000000000 */
[----:B------:R-:W-:Y:S01]  /*3610*/  @!P5 IMAD.IADD R77, R77, 0x1, -R0 ;  /* 0x000000014d4dd824 */ /* 0x000fe200078e0a00 */
[----:B------:R-:W-:Y:S01]  /*3620*/  @!P3 IADD3 R80, R80, -R0, RZ ;  /* 0x800000005050b210 */ /* 0x000fe20007ffe0ff */
[----:B------:R-:W-:Y:S01]  /*3630*/  IMAD R85, R0, R15, R85 ;  /* 0x0000000f00557224 */ /* 0x000fe200078e0255 */
[----:B------:R-:W-:Y:S01]  /*3640*/  ISETP.GE.AND P3, PT, R25, RZ, PT ;  /* 0x000000ff1900720c */ /* 0x000fe20003f66270 */
[----:B------:R-:W-:Y:S01]  /*3650*/  IMAD.HI.U32 R15, R6, R17, RZ ;  /* 0x00000011060f7227 */ /* 0x000fe200078e00ff */
[----:B------:R-:W-:-:S02]  /*3660*/  ISETP.GE.AND P5, PT, R24, RZ, PT ;  /* 0x000000ff1800720c */ /* 0x000fc40003fa6270 */
[----:B------:R-:W-:Y:S01]  /*3670*/  IADD3 R24, R3, 0x3e, RZ ;  /* 0x0000003e03187810 */ /* 0x000fe20007ffe0ff */
[----:B------:R-:W-:Y:S01]  /*3680*/  IMAD.MOV R15, RZ, RZ, -R15 ;  /* 0x000000ffff0f7224 */ /* 0x000fe200078e0a0f */
[-C--:B------:R-:W-:Y:S01]  /*3690*/  @!P4 IADD3 R76, R76, -R0.reuse, RZ ;  /* 0x800000004c4cc210 */ /* 0x080fe20007ffe0ff */
[----:B------:R-:W-:Y:S01]  /*36a0*/  @!P6 IMAD.IADD R84, R84, 0x1, -R0 ;  /* 0x000000015454e824 */ /* 0x000fe200078e0a00 */
[----:B------:R-:W-:Y:S01]  /*36b0*/  @!P2 IADD3 R81, R81, -R0, RZ ;  /* 0x800000005151a210 */ /* 0x000fe20007ffe0ff */
[C---:B------:R-:W-:Y:S01]  /*36c0*/  IMAD R82, R0.reuse, R15, R17 ;  /* 0x0000000f00527224 */ /* 0x040fe200078e0211 */
[----:B------:R-:W-:Y:S01]  /*36d0*/  IABS R25, R24 ;  /* 0x0000001800197213 */ /* 0x000fe20000000000 */
[----:B------:R-:W-:Y:S01]  /*36e0*/  @!P1 IMAD.MOV R77, RZ, RZ, -R77 ;  /* 0x000000ffff4d9224 */ /* 0x000fe200078e0a4d */
[----:B------:R-:W-:Y:S02]  /*36f0*/  ISETP.GT.U32.AND P6, PT, R0, R84, PT ;  /* 0x000000540000720c */ /* 0x000fe40003fc4070 */
[----:B------:R-:W-:Y:S01]  /*3700*/  @!P3 IADD3 R80, -R80, RZ, RZ ;  /* 0x000000ff5050b210 */ /* 0x000fe20007ffe1ff */
[----:B------:R-:W-:Y:S01]  /*3710*/  IMAD.HI.U32 R15, R6, R25, RZ ;  /* 0x00000019060f7227 */ /* 0x000fe200078e00ff */
[----:B------:R-:W-:-:S02]  /*3720*/  ISETP.GT.U32.AND P3, PT, R0, R85, PT ;  /* 0x000000550000720c */ /* 0x000fc40003f64070 */
[----:B------:R-:W-:Y:S01]  /*3730*/  ISETP.GT.U32.AND P4, PT, R0, R83, PT ;  /* 0x000000530000720c */ /* 0x000fe20003f84070 */
[----:B------:R-:W-:Y:S01]  /*3740*/  IMAD.MOV R15, RZ, RZ, -R15 ;  /* 0x000000ffff0f7224 */ /* 0x000fe200078e0a0f */
[----:B------:R-:W-:Y:S02]  /*3750*/  @!P0 IADD3 R76, -R76, RZ, RZ ;  /* 0x000000ff4c4c8210 */ /* 0x000fe40007ffe1ff */
[C---:B------:R-:W-:Y:S01]  /*3760*/  ISETP.GT.U32.AND P0, PT, R0.reuse, R81, PT ;  /* 0x000000510000720c */ /* 0x040fe20003f04070 */
[----:B------:R-:W-:Y:S01]  /*3770*/  IMAD R86, R0, R15, R25 ;  /* 0x0000000f00567224 */ /* 0x000fe200078e0219 */
[----:B------:R-:W-:Y:S01]  /*3780*/  ISETP.GE.AND P2, PT, R26, RZ, PT ;  /* 0x000000ff1a00720c */ /* 0x000fe20003f46270 */
[----:B------:R-:W-:Y:S01]  /*3790*/  @!P6 IMAD.IADD R84, R84, 0x1, -R0 ;  /* 0x000000015454e824 */ /* 0x000fe200078e0a00 */
[----:B------:R-:W-:Y:S02]  /*37a0*/  ISETP.GT.U32.AND P6, PT, R0, R82, PT ;  /* 0x000000520000720c */ /* 0x000fe40003fc4070 */
[----:B------:R-:W-:-:S02]  /*37b0*/  IADD3 R26, R3, 0x3f, RZ ;  /* 0x0000003f031a7810 */ /* 0x000fc40007ffe0ff */
[----:B------:R-:W-:Y:S01]  /*37c0*/  @!P3 IADD3 R85, R85, -R0, RZ ;  /* 0x800000005555b210 */ /* 0x000fe20007ffe0ff */
[--C-:B------:R-:W-:Y:S01]  /*37d0*/  @!P4 IMAD.IADD R83, R83, 0x1, -R0.reuse ;  /* 0x000000015353c824 */ /* 0x100fe200078e0a00 */
[----:B------:R-:W-:Y:S02]  /*37e0*/  IABS R87, R26 ;  /* 0x0000001a00577213 */ /* 0x000fe40000000000 */
[C---:B------:R-:W-:Y:S01]  /*37f0*/  ISETP.GT.U32.AND P3, PT, R0.reuse, R85, PT ;  /* 0x000000550000720c */ /* 0x040fe20003f64070 */
[--C-:B------:R-:W-:Y:S01]  /*3800*/  @!P0 IMAD.IADD R81, R81, 0x1, -R0.reuse ;  /* 0x0000000151518824 */ /* 0x100fe200078e0a00 */
[----:B------:R-:W-:Y:S01]  /*3810*/  ISETP.GT.U32.AND P1, PT, R0, R83, PT ;  /* 0x000000530000720c */ /* 0x000fe20003f24070 */
[----:B------:R-:W-:Y:S01]  /*3820*/  IMAD.HI.U32 R15, R6, R87, RZ ;  /* 0x00000057060f7227 */ /* 0x000fe200078e00ff */
[----:B------:R-:W-:Y:S02]  /*3830*/  ISETP.GE.AND P4, PT, R27, RZ, PT ;  /* 0x000000ff1b00720c */ /* 0x000fe40003f86270 */
[----:B------:R-:W-:Y:S01]  /*3840*/  @!P5 IADD3 R79, -R79, RZ, RZ ;  /* 0x000000ff4f4fd210 */ /* 0x000fe20007ffe1ff */
[----:B------:R-:W-:Y:S01]  /*3850*/  @!P6 IMAD.IADD R82, R82, 0x1, -R0 ;  /* 0x000000015252e824 */ /* 0x000fe200078e0a00 */
[----:B------:R-:W-:Y:S01]  /*3860*/  IADD3 R15, -R15, RZ, RZ ;  /* 0x000000ff0f0f7210 */ /* 0x000fe20007ffe1ff */
[----:B------:R-:W-:Y:S01]  /*3870*/  @!P2 IMAD.MOV R81, RZ, RZ, -R81 ;  /* 0x000000ffff51a224 */ /* 0x000fe200078e0a51 */
[----:B------:R-:W-:-:S02]  /*3880*/  ISETP.GE.AND P2, PT, R24, RZ, PT ;  /* 0x000000ff1800720c */ /* 0x000fc40003f46270 */
[C---:B------:R-:W-:Y:S01]  /*3890*/  ISETP.GT.U32.AND P6, PT, R0.reuse, R82, PT ;  /* 0x000000520000720c */ /* 0x040fe20003fc4070 */
[----:B------:R-:W-:Y:S01]  /*38a0*/  @!P3 IMAD.IADD R85, R85, 0x1, -R0 ;  /* 0x000000015555b824 */ /* 0x000fe200078e0a00 */
[C---:B------:R-:W-:Y:S01]  /*38b0*/  ISETP.GT.U32.AND P3, PT, R0.reuse, R86, PT ;  /* 0x000000560000720c */ /* 0x040fe20003f64070 */
[----:B------:R-:W-:Y:S01]  /*38c0*/  IMAD R87, R0, R15, R87 ;  /* 0x0000000f00577224 */ /* 0x000fe200078e0257 */
[C---:B------:R-:W-:Y:S02]  /*38d0*/  IADD3 R24, R3.reuse, 0x40, RZ ;  /* 0x0000004003187810 */ /* 0x040fe40007ffe0ff */
[----:B------:R-:W-:Y:S01]  /*38e0*/  ISETP.GE.AND P5, PT, R28, RZ, PT ;  /* 0x000000ff1c00720c */ /* 0x000fe20003fa6270 */
[----:B------:R-:W-:Y:S01]  /*38f0*/  VIADD R28, R3, 0x41 ;  /* 0x00000041031c7836 */ /* 0x000fe20000000000 */
[----:B------:R-:W-:Y:S02]  /*3900*/  IABS R25, R24 ;  /* 0x0000001800197213 */ /* 0x000fe40000000000 */
[----:B------:R-:W-:-:S02]  /*3910*/  ISETP.GE.AND P0, PT, R29, RZ, PT ;  /* 0x000000ff1d00720c */ /* 0x000fc40003f06270 */
[----:B------:R-:W-:Y:S01]  /*3920*/  IADD3 R29, R3, 0x42, RZ ;  /* 0x00000042031d7810 */ /* 0x000fe20007ffe0ff */
[--C-:B------:R-:W-:Y:S01]  /*3930*/  @!P6 IMAD.IADD R82, R82, 0x1, -R0.reuse ;  /* 0x000000015252e824 */ /* 0x100fe200078e0a00 */
[----:B------:R-:W-:Y:S01]  /*3940*/  ISETP.GT.U32.AND P6, PT, R0, R87, PT ;  /* 0x000000570000720c */ /* 0x000fe20003fc4070 */
[----:B------:R-:W-:Y:S01]  /*3950*/  IMAD.HI.U32 R15, R6, R25, RZ ;  /* 0x00000019060f7227 */ /* 0x000fe200078e00ff */
[----:B------:R-:W-:Y:S02]  /*3960*/  @!P1 IADD3 R83, R83, -R0, RZ ;  /* 0x8000000053539210 */ /* 0x000fe40007ffe0ff */
[----:B------:R-:W-:Y:S01]  /*3970*/  IABS R27, R28 ;  /* 0x0000001c001b7213 */ /* 0x000fe20000000000 */
[----:B------:R-:W-:Y:S01]  /*3980*/  @!P3 IMAD.IADD R86, R86, 0x1, -R0 ;  /* 0x000000015656b824 */ /* 0x000fe200078e0a00 */
[----:B------:R-:W-:Y:S01]  /*3990*/  IABS R89, R29 ;  /* 0x0000001d00597213 */ /* 0x000fe20000000000 */
[----:B------:R-:W-:Y:S01]  /*39a0*/  @!P4 IMAD.MOV R83, RZ, RZ, -R83 ;  /* 0x000000ffff53c224 */ /* 0x000fe200078e0a53 */
[----:B------:R-:W-:Y:S01]  /*39b0*/  ISETP.GE.AND P1, PT, R16, RZ, PT ;  /* 0x000000ff1000720c */ /* 0x000fe20003f26270 */
[----:B------:R-:W-:Y:S01]  /*39c0*/  IMAD.HI.U32 R16, R6, R27, RZ ;  /* 0x0000001b06107227 */ /* 0x000fe200078e00ff */
[----:B------:R-:W-:-:S02]  /*39d0*/  IADD3 R15, -R15, RZ, RZ ;  /* 0x000000ff0f0f7210 */ /* 0x000fc40007ffe1ff */
[----:B------:R-:W-:Y:S01]  /*39e0*/  ISETP.GT.U32.AND P4, PT, R0, R86, PT ;  /* 0x000000560000720c */ /* 0x000fe20003f84070 */
[----:B------:R-:W-:Y:S01]  /*39f0*/  IMAD.HI.U32 R17, R6, R89, RZ ;  /* 0x0000005906117227 */ /* 0x000fe200078e00ff */
[----:B------:R-:W-:Y:S02]  /*3a00*/  @!P6 IADD3 R87, R87, -R0, RZ ;  /* 0x800000005757e210 */ /* 0x000fe40007ffe0ff */
[----:B------:R-:W-:Y:S01]  /*3a10*/  @!P5 IADD3 R84, -R84, RZ, RZ ;  /* 0x000000ff5454d210 */ /* 0x000fe20007ffe1ff */
[----:B------:R-:W-:Y:S01]  /*3a20*/  IMAD.MOV R16, RZ, RZ, -R16 ;  /* 0x000000ffff107224 */ /* 0x000fe200078e0a10 */
[----:B------:R-:W-:Y:S01]  /*3a30*/  IADD3 R17, -R17, RZ, RZ ;  /* 0x000000ff11117210 */ /* 0x000fe20007ffe1ff */
[C---:B------:R-:W-:Y:S01]  /*3a40*/  IMAD R90, R0.reuse, R15, R25 ;  /* 0x0000000f005a7224 */ /* 0x040fe200078e0219 */
[C---:B------:R-:W-:Y:S01]  /*3a50*/  ISETP.GT.U32.AND P6, PT, R0.reuse, R87, PT ;  /* 0x000000570000720c */ /* 0x040fe20003fc4070 */
[----:B------:R-:W-:Y:S01]  /*3a60*/  IMAD R88, R0, R16, R27 ;  /* 0x0000001000587224 */ /* 0x000fe200078e021b */
[----:B------:R-:W-:Y:S01]  /*3a70*/  ISETP.GE.AND P3, PT, R26, RZ, PT ;  /* 0x000000ff1a00720c */ /* 0x000fe20003f66270 */
[C---:B------:R-:W-:Y:S01]  /*3a80*/  IMAD R89, R0.reuse, R17, R89 ;  /* 0x0000001100597224 */ /* 0x040fe200078e0259 */
[----:B------:R-:W-:Y:S01]  /*3a90*/  ISETP.GT.U32.AND P5, PT, R0, R90, PT ;  /* 0x0000005a0000720c */ /* 0x000fe20003fa4070 */
[----:B------:R-:W-:Y:S01]  /*3aa0*/  IMAD.HI.U32 R15, R6, R91, RZ ;  /* 0x0000005b060f7227 */ /* 0x000fe200078e00ff */
[----:B------:R-:W-:-:S02]  /*3ab0*/  @!P1 IADD3 R82, -R82, RZ, RZ ;  /* 0x000000ff52529210 */ /* 0x000fc40007ffe1ff */
[----:B------:R-:W-:Y:S01]  /*3ac0*/  ISETP.GE.AND P1, PT, R24, RZ, PT ;  /* 0x000000ff1800720c */ /* 0x000fe20003f26270 */
[----:B------:R-:W-:Y:S01]  /*3ad0*/  @!P0 IMAD.MOV R85, RZ, RZ, -R85 ;  /* 0x000000ffff558224 */ /* 0x000fe200078e0a55 */
[----:B------:R-:W-:Y:S01]  /*3ae0*/  ISETP.GT.U32.AND P0, PT, R0, R88, PT ;  /* 0x000000580000720c */ /* 0x000fe20003f04070 */
[----:B------:R-:W-:Y:S01]  /*3af0*/  VIADD R16, R3, 0x44 ;  /* 0x0000004403107836 */ /* 0x000fe20000000000 */
[----:B------:R-:W-:Y:S01]  /*3b00*/  IADD3 R15, -R15, RZ, RZ ;  /* 0x000000ff0f0f7210 */ /* 0x000fe20007ffe1ff */
[--C-:B------:R-:W-:Y:S01]  /*3b10*/  @!P4 IMAD.IADD R86, R86, 0x1, -R0.reuse ;  /* 0x000000015656c824 */ /* 0x100fe200078e0a00 */
[----:B------:R-:W-:Y:S01]  /*3b20*/  ISETP.GT.U32.AND P4, PT, R0, R89, PT ;  /* 0x000000590000720c */ /* 0x000fe20003f84070 */
[----:B------:R-:W-:Y:S01]  /*3b30*/  VIADD R24, R3, 0x45 ;  /* 0x0000004503187836 */ /* 0x000fe20000000000 */
[----:B------:R-:W-:Y:S01]  /*3b40*/  IABS R17, R16 ;  /* 0x0000001000117213 */ /* 0x000fe20000000000 */
[----:B------:R-:W-:Y:S01]  /*3b50*/  @!P5 IMAD.IADD R90, R90, 0x1, -R0 ;  /* 0x000000015a5ad824 */ /* 0x000fe200078e0a00 */
[----:B------:R-:W-:Y:S01]  /*3b60*/  @!P6 IADD3 R87, R87, -R0, RZ ;  /* 0x800000005757e210 */ /* 0x000fe20007ffe0ff */
[----:B------:R-:W-:Y:S01]  /*3b70*/  IMAD R91, R0, R15, R91 ;  /* 0x0000000f005b7224 */ /* 0x000fe200078e025b */
[----:B------:R-:W-:Y:S01]  /*3b80*/  IABS R93, R24 ;  /* 0x00000018005d7213 */ /* 0x000fe20000000000 */
[----:B------:R-:W-:Y:S01]  /*3b90*/  IMAD.HI.U32 R15, R6, R17, RZ ;  /* 0x00000011060f7227 */ /* 0x000fe200078e00ff */
[----:B------:R-:W-:-:S02]  /*3ba0*/  ISETP.GE.AND P6, PT, R28, RZ, PT ;  /* 0x000000ff1c00720c */ /* 0x000fc40003fc6270 */
[----:B------:R-:W-:Y:S01]  /*3bb0*/  @!P0 IADD3 R88, R88, -R0, RZ ;  /* 0x8000000058588210 */ /* 0x000fe20007ffe0ff */
[----:B------:R-:W-:Y:S01]  /*3bc0*/  @!P3 IMAD.MOV R87, RZ, RZ, -R87 ;  /* 0x000000ffff57b224 */ /* 0x000fe200078e0a57 */
[C---:B------:R-:W-:Y:S01]  /*3bd0*/  ISETP.GT.U32.AND P0, PT, R0.reuse, R90, PT ;  /* 0x0000005a0000720c */ /* 0x040fe20003f04070 */
[----:B------:R-:W-:Y:S01]  /*3be0*/  VIADD R25, R3, 0x46 ;  /* 0x0000004603197836 */ /* 0x000fe20000000000 */
[----:B------:R-:W-:Y:S01]  /*3bf0*/  @!P4 IADD3 R89, R89, -R0, RZ ;  /* 0x800000005959c210 */ /* 0x000fe20007ffe0ff */
[----:B------:R-:W-:Y:S01]  /*3c00*/  @!P2 IMAD.MOV R86, RZ, RZ, -R86 ;  /* 0x000000ffff56a224 */ /* 0x000fe200078e0a56 */
[----:B------:R-:W-:Y:S01]  /*3c10*/  IADD3 R15, -R15, RZ, RZ ;  /* 0x000000ff0f0f7210 */ /* 0x000fe20007ffe1ff */
[C---:B------:R-:W-:Y:S01]  /*3c20*/  VIADD R26, R3.reuse, 0x48 ;  /* 0x00000048031a7836 */ /* 0x040fe20000000000 */
[C---:B------:R-:W-:Y:S01]  /*3c30*/  ISETP.GT.U32.AND P3, PT, R0.reuse, R91, PT ;  /* 0x0000005b0000720c */ /* 0x040fe20003f64070 */
[----:B------:R-:W-:Y:S01]  /*3c40*/  VIADD R27, R3, 0x65 ;  /* 0x00000065031b7836 */ /* 0x000fe20000000000 */
[C---:B------:R-:W-:Y:S01]  /*3c50*/  ISETP.GT.U32.AND P4, PT, R0.reuse, R89, PT ;  /* 0x000000590000720c */ /* 0x040fe20003f84070 */
[C---:B------:R-:W-:Y:S01]  /*3c60*/  IMAD R92, R0.reuse, R15, R17 ;  /* 0x0000000f005c7224 */ /* 0x040fe200078e0211 */
[----:B------:R-:W-:Y:S01]  /*3c70*/  ISETP.GT.U32.AND P2, PT, R0, R88, PT ;  /* 0x000000580000720c */ /* 0x000fe20003f44070 */
[----:B------:R-:W-:Y:S01]  /*3c80*/  IMAD.HI.U32 R15, R6, R93, RZ ;  /* 0x0000005d060f7227 */ /* 0x000fe200078e00ff */
[----:B------:R-:W-:-:S02]  /*3c90*/  IABS R17, R25 ;  /* 0x0000001900117213 */ /* 0x000fc40000000000 */
[----:B------:R-:W-:Y:S02]  /*3ca0*/  @!P0 IADD3 R90, R90, -R0, RZ ;  /* 0x800000005a5a8210 */ /* 0x000fe40007ffe0ff */
[----:B------:R-:W-:Y:S02]  /*3cb0*/  IADD3 R15, -R15, RZ, RZ ;  /* 0x000000ff0f0f7210 */ /* 0x000fe40007ffe1ff */
[----:B------:R-:W-:Y:S01]  /*3cc0*/  IABS R99, R26 ;  /* 0x0000001a00637213 */ /* 0x000fe20000000000 */
[--C-:B------:R-:W-:Y:S01]  /*3cd0*/  @!P3 IMAD.IADD R91, R91, 0x1, -R0.reuse ;  /* 0x000000015b5bb824 */ /* 0x100fe200078e0a00 */
[----:B------:R-:W-:Y:S01]  /*3ce0*/  ISETP.GE.AND P3, PT, R24, RZ, PT ;  /* 0x000000ff1800720c */ /* 0x000fe20003f66270 */
[C---:B------:R-:W-:Y:S01]  /*3cf0*/  IMAD R93, R0.reuse, R15, R93 ;  /* 0x0000000f005d7224 */ /* 0x040fe200078e025d */
[----:B------:R-:W-:Y:S01]  /*3d00*/  IADD3 R24, R3, 0x47, RZ ;  /* 0x0000004703187810 */ /* 0x000fe20007ffe0ff */
[----:B------:R-:W-:Y:S01]  /*3d10*/  @!P4 IMAD.IADD R89, R89, 0x1, -R0 ;  /* 0x000000015959c824 */ /* 0x000fe200078e0a00 */
[----:B------:R-:W-:Y:S01]  /*3d20*/  ISETP.GT.U32.AND P4, PT, R0, R92, PT ;  /* 0x0000005c0000720c */ /* 0x000fe20003f84070 */
[----:B------:R-:W-:Y:S01]  /*3d30*/  IMAD.HI.U32 R15, R6, R17, RZ ;  /* 0x00000011060f7227 */ /* 0x000fe200078e00ff */
[----:B------:R-:W-:-:S02]  /*3d40*/  @!P2 IADD3 R88, R88, -R0, RZ ;  /* 0x800000005858a210 */ /* 0x000fc40007ffe0ff */
[----:B------:R-:W-:Y:S01]  /*3d50*/  IABS R97, R24 ;  /* 0x0000001800617213 */ /* 0x000fe20000000000 */
[----:B------:R-:W-:Y:S01]  /*3d60*/  @!P1 IMAD.MOV R90, RZ, RZ, -R90 ;  /* 0x000000ffff5a9224 */ /* 0x000fe200078e0a5a */
[C---:B------:R-:W-:Y:S01]  /*3d70*/  ISETP.GT.U32.AND P1, PT, R0.reuse, R91, PT ;  /* 0x0000005b0000720c */ /* 0x040fe20003f24070 */
[----:B------:R-:W-:Y:S01]  /*3d80*/  @!P6 IMAD.MOV R88, RZ, RZ, -R88 ;  /* 0x000000ffff58e224 */ /* 0x000fe200078e0a58 */
[----:B------:R-:W-:Y:S02]  /*3d90*/  IADD3 R15, -R15, RZ, RZ ;  /* 0x000000ff0f0f7210 */ /* 0x000fe40007ffe1ff */
[----:B------:R-:W-:Y:S02]  /*3da0*/  ISETP.GT.U32.AND P6, PT, R0, R93, PT ;  /* 0x0000005d0000720c */ /* 0x000fe40003fc4070 */
[----:B------:R-:W-:Y:S01]  /*3db0*/  ISETP.GE.AND P2, PT, R16, RZ, PT ;  /* 0x000000ff1000720c */ /* 0x000fe20003f46270 */
[----:B------:R-:W-:Y:S01]  /*3dc0*/  IMAD R94, R0, R15, R17 ;  /* 0x0000000f005e7224 */ /* 0x000fe200078e0211 */
[----:B------:R-:W-:Y:S01]  /*3dd0*/  @!P4 IADD3 R92, R92, -R0, RZ ;  /* 0x800000005c5cc210 */ /* 0x000fe20007ffe0ff */
[----:B------:R-:W-:Y:S01]  /*3de0*/  IMAD.HI.U32 R15, R6, R97, RZ ;  /* 0x00000061060f7227 */ /* 0x000fe200078e00ff */
[----:B------:R-:W-:-:S02]  /*3df0*/  ISETP.GE.AND P0, PT, R31, RZ, PT ;  /* 0x000000ff1f00720c */ /* 0x000fc40003f06270 */
[C---:B------:R-:W-:Y:S01]  /*3e00*/  ISETP.GT.U32.AND P4, PT, R0.reuse, R92, PT ;  /* 0x0000005c0000720c */ /* 0x040fe20003f84070 */
[--C-:B------:R-:W-:Y:S01]  /*3e10*/  @!P1 IMAD.IADD R91, R91, 0x1, -R0.reuse ;  /* 0x000000015b5b9824 */ /* 0x100fe200078e0a00 */
[----:B------:R-:W-:Y:S01]  /*3e20*/  ISETP.GT.U32.AND P1, PT, R0, R94, PT ;  /* 0x0000005e0000720c */ /* 0x000fe20003f24070 */
[----:B------:R-:W-:Y:S01]  /*3e30*/  IMAD.HI.U32 R16, R6, R99, RZ ;  /* 0x0000006306107227 */ /* 0x000fe200078e00ff */
[----:B------:R-:W-:Y:S02]  /*3e40*/  IADD3 R15, -R15, RZ, RZ ;  /* 0x000000ff0f0f7210 */ /* 0x000fe40007ffe1ff */
[----:B------:R-:W-:Y:S01]  /*3e50*/  IADD3 R17, R3, 0x49, RZ ;  /* 0x0000004903117810 */ /* 0x000fe20007ffe0ff */
[--C-:B------:R-:W-:Y:S01]  /*3e60*/  @!P6 IMAD.IADD R93, R93, 0x1, -R0.reuse ;  /* 0x000000015d5de824 */ /* 0x100fe200078e0a00 */
[----:B------:R-:W-:Y:S01]  /*3e70*/  IADD3 R16, -R16, RZ, RZ ;  /* 0x000000ff10107210 */ /* 0x000fe20007ffe1ff */
[----:B------:R-:W-:Y:S01]  /*3e80*/  IMAD R97, R0, R15, R97 ;  /* 0x0000000f00617224 */ /* 0x000fe200078e0261 */
[----:B------:R-:W-:Y:S01]  /*3e90*/  ISETP.GE.AND P5, PT, R29, RZ, PT ;  /* 0x000000ff1d00720c */ /* 0x000fe20003fa6270 */
[----:B------:R-:W-:Y:S01]  /*3ea0*/  @!P0 IMAD.MOV R91, RZ, RZ, -R91 ;  /* 0x000000ffff5b8224 */ /* 0x000fe200078e0a5b */
[----:B------:R-:W-:Y:S01]  /*3eb0*/  IABS R95, R17 ;  /* 0x00000011005f7213 */ /* 0x000fe20000000000 */
[----:B------:R-:W-:Y:S01]  /*3ec0*/  @!P4 IMAD.IADD R92, R92, 0x1, -R0 ;  /* 0x000000015c5cc824 */ /* 0x000fe200078e0a00 */
[----:B------:R-:W-:Y:S01]  /*3ed0*/  ISETP.GE.AND P4, PT, R24, RZ, PT ;  /* 0x000000ff1800720c */ /* 0x000fe20003f86270 */
[----:B------:R-:W-:Y:S01]  /*3ee0*/  IMAD R99, R0, R16, R99 ;  /* 0x0000001000637224 */ /* 0x000fe200078e0263 */
[----:B------:R-:W-:Y:S01]  /*3ef0*/  @!P1 IADD3 R94, R94, -R0, RZ ;  /* 0x800000005e5e9210 */ /* 0x000fe20007ffe0ff */
[----:B------:R-:W-:Y:S01]  /*3f00*/  VIADD R24, R3, 0x4a ;  /* 0x0000004a03187836 */ /* 0x000fe20000000000 */
[----:B------:R-:W-:Y:S01]  /*3f10*/  ISETP.GT.U32.AND P1, PT, R0, R93, PT ;  /* 0x0000005d0000720c */ /* 0x000fe20003f24070 */
[----:B------:R-:W-:Y:S01]  /*3f20*/  IMAD.HI.U32 R15, R6, R95, RZ ;  /* 0x0000005f060f7227 */ /* 0x000fe200078e00ff */
[----:B------:R-:W-:-:S02]  /*3f30*/  @!P2 IADD3 R92, -R92, RZ, RZ ;  /* 0x000000ff5c5ca210 */ /* 0x000fc40007ffe1ff */
[C---:B------:R-:W-:Y:S01]  /*3f40*/  ISETP.GT.U32.AND P2, PT, R0.reuse, R97, PT ;  /* 0x000000610000720c */ /* 0x040fe20003f44070 */
[----:B------:R-:W-:Y:S01]  /*3f50*/  IMAD.MOV R15, RZ, RZ, -R15 ;  /* 0x000000ffff0f7224 */ /* 0x000fe200078e0a0f */
[C---:B------:R-:W-:Y:S01]  /*3f60*/  ISETP.GT.U32.AND P0, PT, R0.reuse, R94, PT ;  /* 0x0000005e0000720c */ /* 0x040fe20003f04070 */
[C---:B------:R-:W-:Y:S01]  /*3f70*/  VIADD R31, R3.reuse, 0x75 ;  /* 0x00000075031f7836 */ /* 0x040fe20000000000 */
[----:B------:R-:W-:Y:S01]  /*3f80*/  IABS R101, R24 ;  /* 0x0000001800657213 */ /* 0x000fe20000000000 */
[----:B------:R-:W-:Y:S01]  /*3f90*/  IMAD R95, R0, R15, R95 ;  /* 0x0000000f005f7224 */ /* 0x000fe200078e025f */
[----:B------:R-:W-:Y:S01]  /*3fa0*/  ISETP.GE.AND P6, PT, R26, RZ, PT ;  /* 0x000000ff1a00720c */ /* 0x000fe20003fc6270 */
[----:B------:R-:W-:Y:S01]  /*3fb0*/  VIADD R26, R3, 0x4c ;  /* 0x0000004c031a7836 */ /* 0x000fe20000000000 */
[----:B------:R-:W-:Y:S01]  /*3fc0*/  @!P5 IADD3 R89, -R89, RZ, RZ ;  /* 0x000000ff5959d210 */ /* 0x000fe20007ffe1ff */
[----:B------:R-:W-:Y:S01]  /*3fd0*/  IMAD.HI.U32 R15, R6, R101, RZ ;  /* 0x00000065060f7227 */ /* 0x000fe200078e00ff */
[----:B------:R-:W-:-:S02]  /*3fe0*/  @!P1 IADD3 R93, R93, -R0, RZ ;  /* 0x800000005d5d9210 */ /* 0x000fc40007ffe0ff */
[----:B------:R-:W-:Y:S01]  /*3ff0*/  ISETP.GT.U32.AND P1, PT, R0, R99, PT ;  /* 0x000000630000720c */ /* 0x000fe20003f24070 */
[----:B------:R-:W-:Y:S01]  /*4000*/  IMAD.MOV R15, RZ, RZ, -R15 ;  /* 0x000000ffff0f7224 */ /* 0x000fe200078e0a0f */
[----:B------:R-:W-:Y:S01]  /*4010*/  @!P2 IADD3 R97, R97, -R0, RZ ;  /* 0x800000006161a210 */ /* 0x000fe20007ffe0ff */
[----:B------:R-:W-:Y:S01]  /*4020*/  @!P0 IMAD.IADD R94, R94, 0x1, -R0 ;  /* 0x000000015e5e8824 */ /* 0x000fe200078e0a00 */
[----:B------:R-:W-:Y:S01]  /*4030*/  @!P3 IADD3 R93, -R93, RZ, RZ ;  /* 0x000000ff5d5db210 */ /* 0x000fe20007ffe1ff */
[C---:B------:R-:W-:Y:S01]  /*4040*/  IMAD R101, R0.reuse, R15, R101 ;  /* 0x0000000f00657224 */ /* 0x040fe200078e0265 */
[----:B------:R-:W-:Y:S02]  /*4050*/  ISETP.GT.U32.AND P3, PT, R0, R97, PT ;  /* 0x000000610000720c */ /* 0x000fe40003f64070 */
[----:B------:R-:W-:Y:S02]  /*4060*/  ISETP.GE.AND P5, PT, R25, RZ, PT ;  /* 0x000000ff1900720c */ /* 0x000fe40003fa6270 */
[----:B------:R-:W-:-:S02]  /*4070*/  IADD3 R25, R3, 0x4b, RZ ;  /* 0x0000004b03197810 */ /* 0x000fc40007ffe0ff */
[----:B------:R-:W-:Y:S01]  /*4080*/  IABS R105, R26 ;  /* 0x0000001a00697213 */ /* 0x000fe20000000000 */
[----:B------:R-:W-:Y:S01]  /*4090*/  @!P1 IMAD.IADD R99, R99, 0x1, -R0 ;  /* 0x0000000163639824 */ /* 0x000fe200078e0a00 */
[----:B------:R-:W-:Y:S02]  /*40a0*/  IABS R103, R25 ;  /* 0x0000001900677213 */ /* 0x000fe40000000000 */
[----:B------:R-:W-:Y:S01]  /*40b0*/  ISETP.GE.AND P0, PT, R17, RZ, PT ;  /* 0x000000ff1100720c */ /* 0x000fe20003f06270 */
[----:B------:R-:W-:Y:S01]  /*40c0*/  IMAD.HI.U32 R17, R6, R105, RZ ;  /* 0x0000006906117227 */ /* 0x000fe200078e00ff */
[C---:B------:R-:W-:Y:S02]  /*40d0*/  ISETP.GT.U32.AND P1, PT, R0.reuse, R99, PT ;  /* 0x000000630000720c */ /* 0x040fe40003f24070 */
[----:B------:R-:W-:Y:S01]  /*40e0*/  ISETP.GT.U32.AND P2, PT, R0, R95, PT ;  /* 0x0000005f0000720c */ /* 0x000fe20003f44070 */
[----:B------:R-:W-:Y:S01]  /*40f0*/  IMAD.HI.U32 R16, R6, R103, RZ ;  /* 0x0000006706107227 */ /* 0x000fe200078e00ff */
[----:B------:R-:W-:-:S02]  /*4100*/  IADD3 R17, -R17, RZ, RZ ;  /* 0x000000ff11117210 */ /* 0x000fc40007ffe1ff */
[----:B------:R-:W-:Y:S01]  /*4110*/  IABS R155, R27 ;  /* 0x0000001b009b7213 */ /* 0x000fe20000000000 */
[----:B------:R-:W-:Y:S01]  /*4120*/  @!P3 IMAD.IADD R97, R97, 0x1, -R0 ;  /* 0x000000016161b824 */ /* 0x000fe200078e0a00 */
[C---:B------:R-:W-:Y:S01]  /*4130*/  ISETP.GT.U32.AND P3, PT, R0.reuse, R101, PT ;  /* 0x000000650000720c */ /* 0x040fe20003f64070 */
[----:B------:R-:W-:Y:S01]  /*4140*/  IMAD R105, R0, R17, R105 ;  /* 0x0000001100697224 */ /* 0x000fe200078e0269 */
[----:B------:R-:W-:Y:S01]  /*4150*/  IADD3 R16, -R16, RZ, RZ ;  /* 0x000000ff10107210 */ /* 0x000fe20007ffe1ff */
[----:B------:R-:W-:Y:S01]  /*4160*/  @!P5 IMAD.MOV R94, RZ, RZ, -R94 ;  /* 0x000000ffff5ed224 */ /* 0x000fe200078e0a5e */
[----:B------:R-:W-:Y:S01]  /*4170*/  IADD3 R17, R3, 0x4e, RZ ;  /* 0x0000004e03117810 */ /* 0x000fe20007ffe0ff */
[----:B------:R-:W-:Y:S01]  /*4180*/  @!P4 IMAD.MOV R97, RZ, RZ, -R97 ;  /* 0x000000ffff61c224 */ /* 0x000fe200078e0a61 */
[----:B------:R-:W-:Y:S01]  /*4190*/  @!P1 IADD3 R99, R99, -R0, RZ ;  /* 0x8000000063639210 */ /* 0x000fe20007ffe0ff */
[----:B------:R-:W-:Y:S01]  /*41a0*/  IMAD R103, R0, R16, R103 ;  /* 0x0000001000677224 */ /* 0x000fe200078e0267 */
[----:B------:R-:W-:Y:S01]  /*41b0*/  IADD3 R16, R3, 0x4d, RZ ;  /* 0x0000004d03107810 */ /* 0x000fe20007ffe0ff */
[----:B------:R-:W-:Y:S01]  /*41c0*/  @!P2 IMAD.IADD R95, R95, 0x1, -R0 ;  /* 0x000000015f5fa824 */ /* 0x000fe200078e0a00 */
[----:B------:R-:W-:-:S02]  /*41d0*/  @!P6 IADD3 R99, -R99, RZ, RZ ;  /* 0x000000ff6363e210 */ /* 0x000fc40007ffe1ff */
[C---:B------:R-:W-:Y:S01]  /*41e0*/  ISETP.GT.U32.AND P6, PT, R0.reuse, R105, PT ;  /* 0x000000690000720c */ /* 0x040fe20003fc4070 */
[--C-:B------:R-:W-:Y:S01]  /*41f0*/  @!P3 IMAD.IADD R101, R101, 0x1, -R0.reuse ;  /* 0x000000016565b824 */ /* 0x100fe200078e0a00 */
[----:B------:R-:W-:Y:S02]  /*4200*/  IABS R107, R16 ;  /* 0x00000010006b7213 */ /* 0x000fe40000000000 */
[C---:B------:R-:W-:Y:S02]  /*4210*/  ISETP.GT.U32.AND P2, PT, R0.reuse, R95, PT ;  /* 0x0000005f0000720c */ /* 0x040fe40003f44070 */
[----:B------:R-:W-:Y:S01]  /*4220*/  ISETP.GT.U32.AND P3, PT, R0, R101, PT ;  /* 0x000000650000720c */ /* 0x000fe20003f64070 */
[----:B------:R-:W-:Y:S01]  /*4230*/  IMAD.HI.U32 R15, R6, R107, RZ ;  /* 0x0000006b060f7227 */ /* 0x000fe200078e00ff */
[----:B------:R-:W-:Y:S02]  /*4240*/  ISETP.GE.AND P5, PT, R24, RZ, PT ;  /* 0x000000ff1800720c */ /* 0x000fe40003fa6270 */
[----:B------:R-:W-:Y:S01]  /*4250*/  IABS R109, R17 ;  /* 0x00000011006d7213 */ /* 0x000fe20000000000 */
[----:B------:R-:W-:Y:S01]  /*4260*/  VIADD R24, R3, 0x4f ;  /* 0x0000004f03187836 */ /* 0x000fe20000000000 */
[----:B------:R-:W-:Y:S01]  /*4270*/  IADD3 R15, -R15, RZ, RZ ;  /* 0x000000ff0f0f7210 */ /* 0x000fe20007ffe1ff */
[----:B------:R-:W-:Y:S01]  /*4280*/  @!P6 IMAD.IADD R105, R105, 0x1, -R0 ;  /* 0x000000016969e824 */ /* 0x000fe200078e0a00 */
[----:B------:R-:W-:-:S02]  /*4290*/  ISETP.GT.U32.AND P1, PT, R0, R103, PT ;  /* 0x000000670000720c */ /* 0x000fc40003f24070 */
[----:B------:R-:W-:Y:S01]  /*42a0*/  IABS R111, R24 ;  /* 0x00000018006f7213 */ /* 0x000fe20000000000 */
[C---:B------:R-:W-:Y:S01]  /*42b0*/  IMAD R107, R0.reuse, R15, R107 ;  /* 0x0000000f006b7224 */ /* 0x040fe200078e026b */
[----:B------:R-:W-:Y:S01]  /*42c0*/  ISETP.GT.U32.AND P6, PT, R0, R105, PT ;  /* 0x000000690000720c */ /* 0x000fe20003fc4070 */
[--C-:B------:R-:W-:Y:S01]  /*42d0*/  @!P2 IMAD.IADD R95, R95, 0x1, -R0.reuse ;  /* 0x000000015f5fa824 */ /* 0x100fe200078e0a00 */
[----:B------:R-:W-:Y:S01]  /*42e0*/  ISETP.GE.AND P2, PT, R26, RZ, PT ;  /* 0x000000ff1a00720c */ /* 0x000fe20003f46270 */
[----:B------:R-:W-:Y:S01]  /*42f0*/  IMAD.HI.U32 R15, R6, R109, RZ ;  /* 0x0000006d060f7227 */ /* 0x000fe200078e00ff */
[----:B------:R-:W-:Y:S02]  /*4300*/  ISETP.GE.AND P4, PT, R25, RZ, PT ;  /* 0x000000ff1900720c */ /* 0x000fe40003f86270 */
[----:B------:R-:W-:Y:S01]  /*4310*/  @!P0 IADD3 R95, -R95, RZ, RZ ;  /* 0x000000ff5f5f8210 */ /* 0x000fe20007ffe1ff */
[----:B------:R-:W-:Y:S01]  /*4320*/  @!P3 IMAD.IADD R101, R101, 0x1, -R0 ;  /* 0x000000016565b824 */ /* 0x000fe200078e0a00 */
[----:B------:R-:W-:Y:S01]  /*4330*/  ISETP.GE.AND P3, PT, R16, RZ, PT ;  /* 0x000000ff1000720c */ /* 0x000fe20003f66270 */
[----:B------:R-:W-:Y:S01]  /*4340*/  VIADD R25, R3, 0x50 ;  /* 0x0000005003197836 */ /* 0x000fe20000000000 */
[----:B------:R-:W-:Y:S01]  /*4350*/  IADD3 R16, -R15, RZ, RZ ;  /* 0x000000ff0f107210 */ /* 0x000fe20007ffe1ff */
[----:B------:R-:W-:Y:S01]  /*4360*/  IMAD.HI.U32 R15, R6, R111, RZ ;  /* 0x0000006f060f7227 */ /* 0x000fe200078e00ff */
[----:B------:R-:W-:-:S02]  /*4370*/  ISETP.GT.U32.AND P0, PT, R0, R107, PT ;  /* 0x0000006b0000720c */ /* 0x000fc40003f04070 */
[-C--:B------:R-:W-:Y:S01]  /*4380*/  @!P1 IADD3 R103, R103, -R0.reuse, RZ ;  /* 0x8000000067679210 */ /* 0x080fe20007ffe0ff */
[----:B------:R-:W-:Y:S01]  /*4390*/  IMAD.MOV R15, RZ, RZ, -R15 ;  /* 0x000000ffff0f7224 */ /* 0x000fe200078e0a0f */
[----:B------:R-:W-:Y:S01]  /*43a0*/  @!P6 IADD3 R105, R105, -R0, RZ ;  /* 0x800000006969e210 */ /* 0x000fe20007ffe0ff */
[C---:B------:R-:W-:Y:S01]  /*43b0*/  IMAD R109, R0.reuse, R16, R109 ;  /* 0x00000010006d7224 */ /* 0x040fe200078e026d */
[C---:B------:R-:W-:Y:S01]  /*43c0*/  ISETP.GT.U32.AND P1, PT, R0.reuse, R103, PT ;  /* 0x000000670000720c */ /* 0x040fe20003f24070 */
[C---:B------:R-:W-:Y:S01]  /*43d0*/  IMAD R111, R0.reuse, R15, R111 ;  /* 0x0000000f006f7224 */ /* 0x040fe200078e026f */
[----:B------:R-:W-:Y:S01]  /*43e0*/  IABS R113, R25 ;  /* 0x0000001900717213 */ /* 0x000fe20000000000 */
[----:B------:R-:W-:Y:S01]  /*43f0*/  VIADD R26, R3, 0x63 ;  /* 0x00000063031a7836 */ /* 0x000fe20000000000 */
[----:B------:R-:W-:Y:S02]  /*4400*/  @!P2 IADD3 R105, -R105, RZ, RZ ;  /* 0x000000ff6969a210 */ /* 0x000fe40007ffe1ff */
[----:B------:R-:W-:Y:S01]  /*4410*/  ISETP.GT.U32.AND P2, PT, R0, R111, PT ;  /* 0x0000006f0000720c */ /* 0x000fe20003f44070 */
[----:B------:R-:W-:Y:S01]  /*4420*/  @!P0 IMAD.IADD R107, R107, 0x1, -R0 ;  /* 0x000000016b6b8824 */ /* 0x000fe200078e0a00 */
[----:B------:R-:W-:Y:S01]  /*4430*/  IADD3 R16, R3, 0x51, RZ ;  /* 0x0000005103107810 */ /* 0x000fe20007ffe0ff */
[----:B------:R-:W-:Y:S01]  /*4440*/  IMAD.HI.U32 R15, R6, R113, RZ ;  /* 0x00000071060f7227 */ /* 0x000fe200078e00ff */
[----:B------:R-:W-:-:S02]  /*4450*/  ISETP.GT.U32.AND P6, PT, R0, R109, PT ;  /* 0x0000006d0000720c */ /* 0x000fc40003fc4070 */
[C---:B------:R-:W-:Y:S02]  /*4460*/  ISETP.GT.U32.AND P0, PT, R0.reuse, R107, PT ;  /* 0x0000006b0000720c */ /* 0x040fe40003f04070 */
[----:B------:R-:W-:Y:S02]  /*4470*/  @!P1 IADD3 R103, R103, -R0, RZ ;  /* 0x8000000067679210 */ /* 0x000fe40007ffe0ff */
[----:B------:R-:W-:Y:S02]  /*4480*/  IADD3 R15, -R15, RZ, RZ ;  /* 0x000000ff0f0f7210 */ /* 0x000fe40007ffe1ff */
[----:B------:R-:W-:Y:S01]  /*4490*/  ISETP.GE.AND P1, PT, R17, RZ, PT ;  /* 0x000000ff1100720c */ /* 0x000fe20003f26270 */
[----:B------:R-:W-:Y:S01]  /*44a0*/  VIADD R17, R3, 0x52 ;  /* 0x0000005203117836 */ /* 0x000fe20000000000 */
[----:B------:R-:W-:Y:S01]  /*44b0*/  IABS R115, R16 ;  /* 0x0000001000737213 */ /* 0x000fe20000000000 */
[----:B------:R-:W-:Y:S01]  /*44c0*/  @!P2 IMAD.IADD R111, R111, 0x1, -R0 ;  /* 0x000000016f6fa824 */ /* 0x000fe200078e0a00 */
[----:B------:R-:W-:Y:S01]  /*44d0*/  @!P5 IADD3 R101, -R101, RZ, RZ ;  /* 0x000000ff6565d210 */ /* 0x000fe20007ffe1ff */
[----:B------:R-:W-:Y:S01]  /*44e0*/  IMAD R113, R0, R15, R113 ;  /* 0x0000000f00717224 */ /* 0x000fe200078e0271 */
[----:B------:R-:W-:Y:S01]  /*44f0*/  IABS R117, R17 ;  /* 0x0000001100757213 */ /* 0x000fe20000000000 */
[----:B------:R-:W-:Y:S01]  /*4500*/  IMAD.HI.U32 R15, R6, R115, RZ ;  /* 0x00000073060f7227 */ /* 0x000fe200078e00ff */
[----:B------:R-:W-:-:S02]  /*4510*/  ISETP.GT.U32.AND P2, PT, R0, R111, PT ;  /* 0x0000006f0000720c */ /* 0x000fc40003f44070 */
[----:B------:R-:W-:Y:S01]  /*4520*/  ISETP.GE.AND P5, PT, R24, RZ, PT ;  /* 0x000000ff1800720c */ /* 0x000fe20003fa6270 */
[--C-:B------:R-:W-:Y:S01]  /*4530*/  @!P0 IMAD.IADD R107, R107, 0x1, -R0.reuse ;  /* 0x000000016b6b8824 */ /* 0x100fe200078e0a00 */
[----:B------:R-:W-:Y:S01]  /*4540*/  ISETP.GE.AND P0, PT, R16, RZ, PT ;  /* 0x000000ff1000720c */ /* 0x000fe20003f06270 */
[--C-:B------:R-:W-:Y:S01]  /*4550*/  @!P6 IMAD.IADD R109, R109, 0x1, -R0.reuse ;  /* 0x000000016d6de824 */ /* 0x100fe200078e0a00 */
[----:B------:R-:W-:Y:S01]  /*4560*/  IADD3 R16, -R15, RZ, RZ ;  /* 0x000000ff0f107210 */ /* 0x000fe20007ffe1ff */
[----:B------:R-:W-:Y:S01]  /*4570*/  IMAD.HI.U32 R15, R6, R117, RZ ;  /* 0x00000075060f7227 */ /* 0x000fe200078e00ff */
[----:B------:R-:W-:Y:S02]  /*4580*/  IADD3 R24, R3, 0x53, RZ ;  /* 0x0000005303187810 */ /* 0x000fe40007ffe0ff */
[C---:B------:R-:W-:Y:S01]  /*4590*/  ISETP.GT.U32.AND P6, PT, R0.reuse, R109, PT ;  /* 0x0000006d0000720c */ /* 0x040fe20003fc4070 */
[----:B------:R-:W-:Y:S01]  /*45a0*/  @!P3 IMAD.MOV R107, RZ, RZ, -R107 ;  /* 0x000000ffff6bb224 */ /* 0x000fe200078e0a6b */
[C---:B------:R-:W-:Y:S01]  /*45b0*/  ISETP.GT.U32.AND P3, PT, R0.reuse, R113, PT ;  /* 0x000000710000720c */ /* 0x040fe20003f64070 */
[C---:B------:R-:W-:Y:S01]  /*45c0*/  IMAD R115, R0.reuse, R16, R115 ;  /* 0x0000001000737224 */ /* 0x040fe200078e0273 */
[----:B------:R-:W-:Y:S01]  /*45d0*/  IADD3 R16, -R15, RZ, RZ ;  /* 0x000000ff0f107210 */ /* 0x000fe20007ffe1ff */
[----:B------:R-:W-:Y:S01]  /*45e0*/  @!P2 IMAD.IADD R111, R111, 0x1, -R0 ;  /* 0x000000016f6fa824 */ /* 0x000fe200078e0a00 */
[----:B------:R-:W-:Y:S01]  /*45f0*/  IABS R119, R24 ;  /* 0x0000001800777213 */ /* 0x000fe20000000000 */
[----:B------:R-:W-:Y:S01]  /*4600*/  @!P4 IMAD.MOV R103, RZ, RZ, -R103 ;  /* 0x000000ffff67c224 */ /* 0x000fe200078e0a67 */
[----:B------:R-:W-:Y:S01]  /*4610*/  ISETP.GE.AND P4, PT, R25, RZ, PT ;  /* 0x000000ff1900720c */ /* 0x000fe20003f86270 */
[C---:B------:R-:W-:Y:S01]  /*4620*/  IMAD R117, R0.reuse, R16, R117 ;  /* 0x0000001000757224 */ /* 0x040fe200078e0275 */
[----:B------:R-:W-:Y:S01]  /*4630*/  ISETP.GT.U32.AND P2, PT, R0, R115, PT ;  /* 0x000000730000720c */ /* 0x000fe20003f44070 */
[----:B------:R-:W-:Y:S01]  /*4640*/  @!P5 IMAD.MOV R111, RZ, RZ, -R111 ;  /* 0x000000ffff6fd224 */ /* 0x000fe200078e0a6f */
[----:B------:R-:W-:Y:S01]  /*4650*/  IABS R151, R26 ;  /* 0x0000001a00977213 */ /* 0x000fe20000000000 */
[----:B------:R-:W-:Y:S01]  /*4660*/  IMAD.HI.U32 R15, R6, R119, RZ ;  /* 0x00000077060f7227 */ /* 0x000fe200078e00ff */
[----:B------:R-:W-:-:S02]  /*4670*/  ISETP.GT.U32.AND P5, PT, R0, R117, PT ;  /* 0x000000750000720c */ /* 0x000fc40003fa4070 */
[-C--:B------:R-:W-:Y:S01]  /*4680*/  @!P3 IADD3 R113, R113, -R0.reuse, RZ ;  /* 0x800000007171b210 */ /* 0x080fe20007ffe0ff */
[----:B------:R-:W-:Y:S01]  /*4690*/  IMAD.MOV R15, RZ, RZ, -R15 ;  /* 0x000000ffff0f7224 */ /* 0x000fe200078e0a0f */
[----:B------:R-:W-:Y:S01]  /*46a0*/  @!P6 IADD3 R109, R109, -R0, RZ ;  /* 0x800000006d6de210 */ /* 0x000fe20007ffe0ff */
[----:B------:R-:W-:Y:S01]  /*46b0*/  VIADD R25, R3, 0x56 ;  /* 0x0000005603197836 */ /* 0x000fe20000000000 */
[C---:B------:R-:W-:Y:S01]  /*46c0*/  ISETP.GT.U32.AND P3, PT, R0.reuse, R113, PT ;  /* 0x000000710000720c */ /* 0x040fe20003f64070 */
[----:B------:R-:W-:Y:S01]  /*46d0*/  IMAD R119, R0, R15, R119 ;  /* 0x0000000f00777224 */ /* 0x000fe200078e0277 */
[----:B------:R-:W-:Y:S01]  /*46e0*/  ISETP.GE.AND P6, PT, R17, RZ, PT ;  /* 0x000000ff1100720c */ /* 0x000fe20003fc6270 */
[----:B------:R-:W-:Y:S01]  /*46f0*/  @!P1 IMAD.MOV R109, RZ, RZ, -R109 ;  /* 0x000000ffff6d9224 */ /* 0x000fe200078e0a6d */
[----:B------:R-:W-:Y:S02]  /*4700*/  ISETP.GE.AND P1, PT, R24, RZ, PT ;  /* 0x000000ff1800720c */ /* 0x000fe40003f26270 */
[----:B------:R-:W-:-:S02]  /*4710*/  IADD3 R17, R3, 0x54, RZ ;  /* 0x0000005403117810 */ /* 0x000fc40007ffe0ff */
[----:B------:R-:W-:Y:S02]  /*4720*/  IADD3 R24, R3, 0x55, RZ ;  /* 0x0000005503187810 */ /* 0x000fe40007ffe0ff */
[----:B------:R-:W-:Y:S02]  /*4730*/  @!P5 IADD3 R117, R117, -R0, RZ ;  /* 0x800000007575d210 */ /* 0x000fe40007ffe0ff */
[----:B------:R-:W-:Y:S01]  /*4740*/  IABS R121, R17 ;  /* 0x0000001100797213 */ /* 0x000fe20000000000 */
[----:B------:R-:W-:Y:S01]  /*4750*/  @!P3 IMAD.IADD R113, R113, 0x1, -R0 ;  /* 0x000000017171b824 */ /* 0x000fe200078e0a00 */
[----:B------:R-:W-:Y:S02]  /*4760*/  IABS R123, R24 ;  /* 0x00000018007b7213 */ /* 0x000fe40000000000 */
[----:B------:R-:W-:Y:S01]  /*4770*/  ISETP.GT.U32.AND P5, PT, R0, R117, PT ;  /* 0x000000750000720c */ /* 0x000fe20003fa4070 */
[----:B------:R-:W-:Y:S01]  /*4780*/  IMAD.HI.U32 R15, R6, R121, RZ ;  /* 0x00000079060f7227 */ /* 0x000fe200078e00ff */
[----:B------:R-:W-:-:S02]  /*4790*/  ISETP.GT.U32.AND P3, PT, R0, R119, PT ;  /* 0x000000770000720c */ /* 0x000fc40003f64070 */
[----:B------:R-:W-:Y:S01]  /*47a0*/  IABS R125, R25 ;  /* 0x00000019007d7213 */ /* 0x000fe20000000000 */
[----:B------:R-:W-:Y:S01]  /*47b0*/  IMAD.HI.U32 R16, R6, R123, RZ ;  /* 0x0000007b06107227 */ /* 0x000fe200078e00ff */
[----:B------:R-:W-:Y:S02]  /*47c0*/  IADD3 R15, -R15, RZ, RZ ;  /* 0x000000ff0f0f7210 */ /* 0x000fe40007ffe1ff */
[----:B------:R-:W-:Y:S01]  /*47d0*/  @!P2 IADD3 R115, R115, -R0, RZ ;  /* 0x800000007373a210 */ /* 0x000fe20007ffe0ff */
[----:B------:R-:W-:Y:S01]  /*47e0*/  IMAD.MOV R16, RZ, RZ, -R16 ;  /* 0x000000ffff107224 */ /* 0x000fe200078e0a10 */
[----:B------:R-:W-:Y:S01]  /*47f0*/  IADD3 R28, R3, 0x66, RZ ;  /* 0x00000066031c7810 */ /* 0x000fe20007ffe0ff */
[C---:B------:R-:W-:Y:S01]  /*4800*/  IMAD R121, R0.reuse, R15, R121 ;  /* 0x0000000f00797224 */ /* 0x040fe200078e0279 */
[C---:B------:R-:W-:Y:S01]  /*4810*/  ISETP.GT.U32.AND P2, PT, R0.reuse, R115, PT ;  /* 0x000000730000720c */ /* 0x040fe20003f44070 */
[C---:B------:R-:W-:Y:S01]  /*4820*/  IMAD R123, R0.reuse, R16, R123 ;  /* 0x00000010007b7224 */ /* 0x040fe200078e027b */
[----:B------:R-:W-:Y:S01]  /*4830*/  @!P5 IADD3 R117, R117, -R0, RZ ;  /* 0x800000007575d210 */ /* 0x000fe20007ffe0ff */
[----:B------:R-:W-:Y:S01]  /*4840*/  @!P3 IMAD.IADD R119, R119, 0x1, -R0 ;  /* 0x000000017777b824 */ /* 0x000fe200078e0a00 */
[----:B------:R-:W-:Y:S01]  /*4850*/  ISETP.GT.U32.AND P5, PT, R0, R121, PT ;  /* 0x000000790000720c */ /* 0x000fe20003fa4070 */
[----:B------:R-:W-:Y:S01]  /*4860*/  IMAD.HI.U32 R15, R6, R125, RZ ;  /* 0x0000007d060f7227 */ /* 0x000fe200078e00ff */
[----:B------:R-:W-:-:S02]  /*4870*/  @!P6 IADD3 R117, -R117, RZ, RZ ;  /* 0x000000ff7575e210 */ /* 0x000fc40007ffe1ff */
[C---:B------:R-:W-:Y:S01]  /*4880*/  ISETP.GT.U32.AND P6, PT, R0.reuse, R123, PT ;  /* 0x0000007b0000720c */ /* 0x040fe20003fc4070 */
[----:B------:R-:W-:Y:S01]  /*4890*/  IMAD.MOV R15, RZ, RZ, -R15 ;  /* 0x000000ffff0f7224 */ /* 0x000fe200078e0a0f */
[C---:B------:R-:W-:Y:S01]  /*48a0*/  ISETP.GT.U32.AND P3, PT, R0.reuse, R119, PT ;  /* 0x000000770000720c */ /* 0x040fe20003f64070 */
[----:B------:R-:W-:Y:S01]  /*48b0*/  @!P4 IMAD.MOV R113, RZ, RZ, -R113 ;  /* 0x000000ffff71c224 */ /* 0x000fe200078e0a71 */
[----:B------:R-:W-:Y:S01]  /*48c0*/  ISETP.GE.AND P4, PT, R17, RZ, PT ;  /* 0x000000ff1100720c */ /* 0x000fe20003f86270 */
[----:B------:R-:W-:Y:S01]  /*48d0*/  IMAD R125, R0, R15, R125 ;  /* 0x0000000f007d7224 */ /* 0x000fe200078e027d */
[----:B------:R-:W-:Y:S01]  /*48e0*/  @!P2 IADD3 R115, R115, -R0, RZ ;  /* 0x800000007373a210 */ /* 0x000fe20007ffe0ff */
[C---:B------:R-:W-:Y:S01]  /*48f0*/  VIADD R15, R3.reuse, 0x57 ;  /* 0x00000057030f7836 */ /* 0x040fe20000000000 */
[----:B------:R-:W-:Y:S01]  /*4900*/  ISETP.GE.AND P2, PT, R24, RZ, PT ;  /* 0x000000ff1800720c */ /* 0x000fe20003f46270 */
[----:B------:R-:W-:Y:S01]  /*4910*/  VIADD R17, R3, 0x58 ;  /* 0x0000005803117836 */ /* 0x000fe20000000000 */
[----:B------:R-:W-:-:S02]  /*4920*/  @!P0 IADD3 R115, -R115, RZ, RZ ;  /* 0x000000ff73738210 */ /* 0x000fc40007ffe1ff */
[----:B------:R-:W-:Y:S02]  /*4930*/  IABS R127, R15 ;  /* 0x0000000f007f7213 */ /* 0x000fe40000000000 */
[----:B------:R-:W-:Y:S01]  /*4940*/  @!P6 IADD3 R123, R123, -R0, RZ ;  /* 0x800000007b7be210 */ /* 0x000fe20007ffe0ff */
[----:B------:R-:W-:Y:S01]  /*4950*/  @!P3 IMAD.IADD R119, R119, 0x1, -R0 ;  /* 0x000000017777b824 */ /* 0x000fe200078e0a00 */
[----:B------:R-:W-:Y:S01]  /*4960*/  ISETP.GE.AND P3, PT, R15, RZ, PT ;  /* 0x000000ff0f00720c */ /* 0x000fe20003f66270 */
[----:B------:R-:W-:Y:S01]  /*4970*/  IMAD.HI.U32 R15, R6, R127, RZ ;  /* 0x0000007f060f7227 */ /* 0x000fe200078e00ff */
[----:B------:R-:W-:Y:S02]  /*4980*/  ISETP.GT.U32.AND P6, PT, R0, R123, PT ;  /* 0x0000007b0000720c */ /* 0x000fe40003fc4070 */
[----:B------:R-:W-:Y:S01]  /*4990*/  IABS R129, R17 ;  /* 0x0000001100817213 */ /* 0x000fe20000000000 */
[----:B------:R-:W-:Y:S01]  /*49a0*/  @!P1 IMAD.MOV R119, RZ, RZ, -R119 ;  /* 0x000000ffff779224 */ /* 0x000fe200078e0a77 */
[----:B------:R-:W-:-:S02]  /*49b0*/  IADD3 R15, -R15, RZ, RZ ;  /* 0x000000ff0f0f7210 */ /* 0x000fc40007ffe1ff */
[----:B------:R-:W-:Y:S01]  /*49c0*/  ISETP.GT.U32.AND P1, PT, R0, R125, PT ;  /* 0x0000007d0000720c */ /* 0x000fe20003f24070 */
[----:B------:R-:W-:Y:S01]  /*49d0*/  IMAD.HI.U32 R16, R6, R129, RZ ;  /* 0x0000008106107227 */ /* 0x000fe200078e00ff */
[----:B------:R-:W-:Y:S02]  /*49e0*/  IADD3 R24, R3, 0x59, RZ ;  /* 0x0000005903187810 */ /* 0x000fe40007ffe0ff */
[----:B------:R-:W-:Y:S01]  /*49f0*/  ISETP.GE.AND P0, PT, R25, RZ, PT ;  /* 0x000000ff1900720c */ /* 0x000fe20003f06270 */
[C---:B------:R-:W-:Y:S01]  /*4a00*/  IMAD R127, R0.reuse, R15, R127 ;  /* 0x0000000f007f7224 */ /* 0x040fe200078e027f */
[----:B------:R-:W-:Y:S01]  /*4a10*/  IABS R131, R24 ;  /* 0x0000001800837213 */ /* 0x000fe20000000000 */
[----:B------:R-:W-:Y:S01]  /*4a20*/  @!P6 IMAD.IADD R123, R123, 0x1, -R0 ;  /* 0x000000017b7be824 */ /* 0x000fe200078e0a00 */
[-C--:B------:R-:W-:Y:S01]  /*4a30*/  @!P5 IADD3 R121, R121, -R0.reuse, RZ ;  /* 0x800000007979d210 */ /* 0x080fe20007ffe0ff */
[----:B------:R-:W-:Y:S01]  /*4a40*/  VIADD R25, R3, 0x5a ;  /* 0x0000005a03197836 */ /* 0x000fe20000000000 */
[C---:B------:R-:W-:Y:S01]  /*4a50*/  ISETP.GT.U32.AND P6, PT, R0.reuse, R127, PT ;  /* 0x0000007f0000720c */ /* 0x040fe20003fc4070 */
[----:B------:R-:W-:Y:S01]  /*4a60*/  IMAD.MOV R16, RZ, RZ, -R16 ;  /* 0x000000ffff107224 */ /* 0x000fe200078e0a10 */
[----:B------:R-:W-:Y:S01]  /*4a70*/  ISETP.GT.U32.AND P5, PT, R0, R121, PT ;  /* 0x000000790000720c */ /* 0x000fe20003fa4070 */
[----:B------:R-:W-:Y:S01]  /*4a80*/  IMAD.HI.U32 R15, R6, R131, RZ ;  /* 0x00000083060f7227 */ /* 0x000fe200078e00ff */
[----:B------:R-:W-:-:S02]  /*4a90*/  @!P1 IADD3 R125, R125, -R0, RZ ;  /* 0x800000007d7d9210 */ /* 0x000fc40007ffe0ff */
[----:B------:R-:W-:Y:S01]  /*4aa0*/  IABS R133, R25 ;  /* 0x0000001900857213 */ /* 0x000fe20000000000 */
[C---:B------:R-:W-:Y:S01]  /*4ab0*/  IMAD R129, R0.reuse, R16, R129 ;  /* 0x0000001000817224 */ /* 0x040fe200078e0281 */
[----:B------:R-:W-:Y:S01]  /*4ac0*/  ISETP.GT.U32.AND P1, PT, R0, R125, PT ;  /* 0x0000007d0000720c */ /* 0x000fe20003f24070 */
[----:B------:R-:W-:Y:S01]  /*4ad0*/  IMAD.MOV R15, RZ, RZ, -R15 ;  /* 0x000000ffff0f7224 */ /* 0x000fe200078e0a0f */
[----:B------:R-:W-:Y:S01]  /*4ae0*/  @!P2 IADD3 R123, -R123, RZ, RZ ;  /* 0x000000ff7b7ba210 */ /* 0x000fe20007ffe1ff */
[----:B------:R-:W-:Y:S01]  /*4af0*/  IMAD.HI.U32 R16, R6, R133, RZ ;  /* 0x0000008506107227 */ /* 0x000fe200078e00ff */
[----:B------:R-:W-:Y:S02]  /*4b00*/  ISETP.GE.AND P2, PT, R24, RZ, PT ;  /* 0x000000ff1800720c */ /* 0x000fe40003f46270 */
[----:B------:R-:W-:Y:S01]  /*4b10*/  IABS R157, R28 ;  /* 0x0000001c009d7213 */ /* 0x000fe20000000000 */
[----:B------:R-:W-:Y:S01]  /*4b20*/  @!P6 IMAD.IADD R127, R127, 0x1, -R0 ;  /* 0x000000017f7fe824 */ /* 0x000fe200078e0a00 */
[----:B------:R-:W-:Y:S01]  /*4b30*/  IADD3 R16, -R16, RZ, RZ ;  /* 0x000000ff10107210 */ /* 0x000fe20007ffe1ff */
[C---:B------:R-:W-:Y:S01]  /*4b40*/  IMAD R131, R0.reuse, R15, R131 ;  /* 0x0000000f00837224 */ /* 0x040fe200078e0283 */
[----:B------:R-:W-:Y:S01]  /*4b50*/  @!P5 IADD3 R121, R121, -R0, RZ ;  /* 0x800000007979d210 */ /* 0x000fe20007ffe0ff */
[----:B------:R-:W-:Y:S01]  /*4b60*/  VIADD R24, R3, 0x5c ;  /* 0x0000005c03187836 */ /* 0x000fe20000000000 */
[C---:B------:R-:W-:Y:S01]  /*4b70*/  ISETP.GT.U32.AND P6, PT, R0.reuse, R127, PT ;  /* 0x0000007f0000720c */ /* 0x040fe20003fc4070 */
[C---:B------:R-:W-:Y:S01]  /*4b80*/  IMAD R133, R0.reuse, R16, R133 ;  /* 0x0000001000857224 */ /* 0x040fe200078e0285 */
[----:B------:R-:W-:Y:S01]  /*4b90*/  @!P1 IADD3 R125, R125, -R0, RZ ;  /* 0x800000007d7d9210 */ /* 0x000fe20007ffe0ff */
[----:B------:R-:W-:Y:S01]  /*4ba0*/  @!P4 IMAD.MOV R121, RZ, RZ, -R121 ;  /* 0x000000ffff79c224 */ /* 0x000fe200078e0a79 */
[----:B------:R-:W-:-:S02]  /*4bb0*/  ISETP.GT.U32.AND P1, PT, R0, R131, PT ;  /* 0x000000830000720c */ /* 0x000fc40003f24070 */
[----:B------:R-:W-:Y:S02]  /*4bc0*/  ISETP.GE.AND P5, PT, R17, RZ, PT ;  /* 0x000000ff1100720c */ /* 0x000fe40003fa6270 */
[----:B------:R-:W-:Y:S02]  /*4bd0*/  IADD3 R17, R3, 0x5b, RZ ;  /* 0x0000005b03117810 */ /* 0x000fe40007ffe0ff */
[C---:B------:R-:W-:Y:S02]  /*4be0*/  ISETP.GT.U32.AND P4, PT, R0.reuse, R129, PT ;  /* 0x000000810000720c */ /* 0x040fe40003f84070 */
[----:B------:R-:W-:Y:S01]  /*4bf0*/  IABS R135, R17 ;  /* 0x0000001100877213 */ /* 0x000fe20000000000 */
[----:B------:R-:W-:Y:S01]  /*4c00*/  @!P6 IMAD.IADD R127, R127, 0x1, -R0 ;  /* 0x000000017f7fe824 */ /* 0x000fe200078e0a00 */
[----:B------:R-:W-:Y:S02]  /*4c10*/  ISETP.GT.U32.AND P6, PT, R0, R133, PT ;  /* 0x000000850000720c */ /* 0x000fe40003fc4070 */
[----:B------:R-:W-:Y:S01]  /*4c20*/  IABS R137, R24 ;  /* 0x0000001800897213 */ /* 0x000fe20000000000 */
[----:B------:R-:W-:Y:S01]  /*4c30*/  IMAD.HI.U32 R15, R6, R135, RZ ;  /* 0x00000087060f7227 */ /* 0x000fe200078e00ff */
[----:B------:R-:W-:-:S02]  /*4c40*/  @!P1 IADD3 R131, R131, -R0, RZ ;  /* 0x8000000083839210 */ /* 0x000fc40007ffe0ff */
[----:B------:R-:W-:Y:S01]  /*4c50*/  @!P0 IADD3 R125, -R125, RZ, RZ ;  /* 0x000000ff7d7d8210 */ /* 0x000fe20007ffe1ff */
[----:B------:R-:W-:Y:S01]  /*4c60*/  IMAD.MOV R15, RZ, RZ, -R15 ;  /* 0x000000ffff0f7224 */ /* 0x000fe200078e0a0f */
[----:B------:R-:W-:Y:S01]  /*4c70*/  ISETP.GT.U32.AND P1, PT, R0, R131, PT ;  /* 0x000000830000720c */ /* 0x000fe20003f24070 */
[----:B------:R-:W-:Y:S01]  /*4c80*/  @!P4 IMAD.IADD R129, R129, 0x1, -R0 ;  /* 0x000000018181c824 */ /* 0x000fe200078e0a00 */
[----:B------:R-:W-:Y:S01]  /*4c90*/  ISETP.GE.AND P0, PT, R25, RZ, PT ;  /* 0x000000ff1900720c */ /* 0x000fe20003f06270 */
[----:B------:R-:W-:Y:S01]  /*4ca0*/  IMAD.HI.U32 R16, R6, R137, RZ ;  /* 0x0000008906107227 */ /* 0x000fe200078e00ff */
[----:B------:R-:W-:Y:S02]  /*4cb0*/  IABS R195, R31 ;  /* 0x0000001f00c37213 */ /* 0x000fe40000000000 */
[-C--:B------:R-:W-:Y:S01]  /*4cc0*/  @!P6 IADD3 R133, R133, -R0.reuse, RZ ;  /* 0x800000008585e210 */ /* 0x080fe20007ffe0ff */
[C---:B------:R-:W-:Y:S01]  /*4cd0*/  IMAD R135, R0.reuse, R15, R135 ;  /* 0x0000000f00877224 */ /* 0x040fe200078e0287 */
[C---:B------:R-:W-:Y:S01]  /*4ce0*/  ISETP.GT.U32.AND P4, PT, R0.reuse, R129, PT ;  /* 0x000000810000720c */ /* 0x040fe20003f84070 */
[C---:B------:R-:W-:Y:S01]  /*4cf0*/  VIADD R15, R3.reuse, 0x5d ;  /* 0x0000005d030f7836 */ /* 0x040fe20000000000 */
[----:B------:R-:W-:Y:S01]  /*4d00*/  ISETP.GT.U32.AND P6, PT, R0, R133, PT ;  /* 0x000000850000720c */ /* 0x000fe20003fc4070 */
[----:B------:R-:W-:Y:S01]  /*4d10*/  @!P3 IMAD.MOV R127, RZ, RZ, -R127 ;  /* 0x000000ffff7fb224 */ /* 0x000fe200078e0a7f */
[----:B------:R-:W-:Y:S01]  /*4d20*/  IADD3 R16, -R16, RZ, RZ ;  /* 0x000000ff10107210 */ /* 0x000fe20007ffe1ff */
[----:B------:R-:W-:Y:S01]  /*4d30*/  VIADD R25, R3, 0x61 ;  /* 0x0000006103197836 */ /* 0x000fe20000000000 */
[----:B------:R-:W-:-:S02]  /*4d40*/  @!P1 IADD3 R131, R131, -R0, RZ ;  /* 0x8000000083839210 */ /* 0x000fc40007ffe0ff */
[C---:B------:R-:W-:Y:S01]  /*4d50*/  ISETP.GT.U32.AND P1, PT, R0.reuse, R135, PT ;  /* 0x000000870000720c */ /* 0x040fe20003f24070 */
[----:B------:R-:W-:Y:S01]  /*4d60*/  IMAD R137, R0, R16, R137 ;  /* 0x0000001000897224 */ /* 0x000fe200078e0289 */
[----:B------:R-:W-:Y:S01]  /*4d70*/  IABS R139, R15 ;  /* 0x0000000f008b7213 */ /* 0x000fe20000000000 */
[----:B------:R-:W-:Y:S01]  /*4d80*/  VIADD R16, R3, 0x5e ;  /* 0x0000005e03107836 */ /* 0x000fe20000000000 */
[----:B------:R-:W-:Y:S01]  /*4d90*/  ISETP.GE.AND P3, PT, R17, RZ, PT ;  /* 0x000000ff1100720c */ /* 0x000fe20003f66270 */
[----:B------:R-:W-:Y:S01]  /*4da0*/  @!P2 IMAD.MOV R131, RZ, RZ, -R131 ;  /* 0x000000ffff83a224 */ /* 0x000fe200078e0a83 */
[-C--:B------:R-:W-:Y:S02]  /*4db0*/  @!P4 IADD3 R129, R129, -R0.reuse, RZ ;  /* 0x800000008181c210 */ /* 0x080fe40007ffe0ff */
[----:B------:R-:W-:Y:S02]  /*4dc0*/  @!P6 IADD3 R133, R133, -R0, RZ ;  /* 0x800000008585e210 */ /* 0x000fe40007ffe0ff */
[----:B------:R-:W-:-:S02]  /*4dd0*/  @!P5 IADD3 R129, -R129, RZ, RZ ;  /* 0x000000ff8181d210 */ /* 0x000fc40007ffe1ff */
[----:B------:R-:W-:Y:S01]  /*4de0*/  ISETP.GE.AND P5, PT, R15, RZ, PT ;  /* 0x000000ff0f00720c */ /* 0x000fe20003fa6270 */
[----:B------:R-:W-:Y:S01]  /*4df0*/  @!P0 IMAD.MOV R133, RZ, RZ, -R133 ;  /* 0x000000ffff858224 */ /* 0x000fe200078e0a85 */
[----:B------:R-:W-:Y:S01]  /*4e00*/  ISETP.GT.U32.AND P0, PT, R0, R137, PT ;  /* 0x000000890000720c */ /* 0x000fe20003f04070 */
[----:B------:R-:W-:Y:S01]  /*4e10*/  @!P1 IMAD.IADD R135, R135, 0x1, -R0 ;  /* 0x0000000187879824 */ /* 0x000fe200078e0a00 */
[----:B------:R-:W-:Y:S01]  /*4e20*/  IADD3 R17, R3, 0x5f, RZ ;  /* 0x0000005f03117810 */ /* 0x000fe20007ffe0ff */
[----:B------:R-:W-:Y:S01]  /*4e30*/  IMAD.HI.U32 R15, R6, R139, RZ ;  /* 0x0000008b060f7227 */ /* 0x000fe200078e00ff */
[----:B------:R-:W-:Y:S02]  /*4e40*/  IABS R141, R16 ;  /* 0x00000010008d7213 */ /* 0x000fe40000000000 */
[----:B------:R-:W-:Y:S02]  /*4e50*/  ISETP.GT.U32.AND P1, PT, R0, R135, PT ;  /* 0x000000870000720c */ /* 0x000fe40003f24070 */
[----:B------:R-:W-:-:S02]  /*4e60*/  ISETP.GE.AND P6, PT, R17, RZ, PT ;  /* 0x000000ff1100720c */ /* 0x000fc40003fc6270 */
[----:B------:R-:W-:Y:S02]  /*4e70*/  IABS R143, R17 ;  /* 0x00000011008f7213 */ /* 0x000fe40000000000 */
[----:B------:R-:W-:Y:S01]  /*4e80*/  IADD3 R17, -R15, RZ, RZ ;  /* 0x000000ff0f117210 */ /* 0x000fe20007ffe1ff */
[----:B------:R-:W-:Y:S01]  /*4e90*/  @!P0 IMAD.IADD R137, R137, 0x1, -R0 ;  /* 0x0000000189898824 */ /* 0x000fe200078e0a00 */
[----:B------:R-:W-:Y:S01]  /*4ea0*/  ISETP.GE.AND P2, PT, R16, RZ, PT ;  /* 0x000000ff1000720c */ /* 0x000fe20003f46270 */
[----:B------:R-:W-:Y:S01]  /*4eb0*/  IMAD.HI.U32 R16, R6, R141, RZ ;  /* 0x0000008d06107227 */ /* 0x000fe200078e00ff */
[----:B------:R-:W-:Y:S02]  /*4ec0*/  IABS R147, R25 ;  /* 0x0000001900937213 */ /* 0x000fe40000000000 */
[C---:B------:R-:W-:Y:S01]  /*4ed0*/  ISETP.GT.U32.AND P0, PT, R0.reuse, R137, PT ;  /* 0x000000890000720c */ /* 0x040fe20003f04070 */
[----:B------:R-:W-:Y:S01]  /*4ee0*/  IMAD R139, R0, R17, R139 ;  /* 0x00000011008b7224 */ /* 0x000fe200078e028b */
[----:B------:R-:W-:Y:S01]  /*4ef0*/  @!P1 IADD3 R135, R135, -R0, RZ ;  /* 0x8000000087879210 */ /* 0x000fe20007ffe0ff */
[----:B------:R-:W-:Y:S01]  /*4f00*/  IMAD.HI.U32 R15, R6, R143, RZ ;  /* 0x0000008f060f7227 */ /* 0x000fe200078e00ff */
[----:B------:R-:W-:-:S02]  /*4f10*/  IADD3 R16, -R16, RZ, RZ ;  /* 0x000000ff10107210 */ /* 0x000fc40007ffe1ff */
[----:B------:R-:W-:Y:S01]  /*4f20*/  ISETP.GT.U32.AND P1, PT, R0, R139, PT ;  /* 0x0000008b0000720c */ /* 0x000fe20003f24070 */
[----:B------:R-:W-:Y:S01]  /*4f30*/  IMAD.MOV R15, RZ, RZ, -R15 ;  /* 0x000000ffff0f7224 */ /* 0x000fe200078e0a0f */
[----:B------:R-:W-:Y:S01]  /*4f40*/  ISETP.GE.AND P4, PT, R24, RZ, PT ;  /* 0x000000ff1800720c */ /* 0x000fe20003f86270 */
[C---:B------:R-:W-:Y:S01]  /*4f50*/  IMAD R141, R0.reuse, R16, R141 ;  /* 0x00000010008d7224 */ /* 0x040fe200078e028d */
[C---:B------:R-:W-:Y:S01]  /*4f60*/  IADD3 R17, R3.reuse, 0x62, RZ ;  /* 0x0000006203117810 */ /* 0x040fe20007ffe0ff */
[----:B------:R-:W-:Y:S01]  /*4f70*/  VIADD R24, R3, 0x60 ;  /* 0x0000006003187836 */ /* 0x000fe20000000000 */
[----:B------:R-:W-:Y:S01]  /*4f80*/  IABS R29, R100 ;  /* 0x00000064001d7213 */ /* 0x000fe20000000000 */
[----:B------:R-:W-:Y:S01]  /*4f90*/  @!P0 IMAD.IADD R137, R137, 0x1, -R0 ;  /* 0x0000000189898824 */ /* 0x000fe200078e0a00 */
[----:B------:R-:W-:Y:S01]  /*4fa0*/  ISETP.GT.U32.AND P0, PT, R0, R141, PT ;  /* 0x0000008d0000720c */ /* 0x000fe20003f04070 */
[----:B------:R-:W-:Y:S01]  /*4fb0*/  IMAD.HI.U32 R16, R6, R147, RZ ;  /* 0x0000009306107227 */ /* 0x000fe200078e00ff */
[----:B------:R-:W-:-:S02]  /*4fc0*/  IABS R145, R24 ;  /* 0x0000001800917213 */ /* 0x000fc40000000000 */
[----:B------:R-:W-:Y:S01]  /*4fd0*/  IABS R149, R17 ;  /* 0x0000001100957213 */ /* 0x000fe20000000000 */
[----:B------:R-:W-:Y:S01]  /*4fe0*/  IMAD.MOV R16, RZ, RZ, -R16 ;  /* 0x000000ffff107224 */ /* 0x000fe200078e0a10 */
[----:B------:R-:W-:Y:S01]  /*4ff0*/  @!P1 IADD3 R139, R139, -R0, RZ ;  /* 0x800000008b8b9210 */ /* 0x000fe20007ffe0ff */
[----:B------:R-:W-:Y:S02]  /*5000*/  IMAD R143, R0, R15, R143 ;  /* 0x0000000f008f7224 */ /* 0x000fe400078e028f */
[----:B------:R-:W-:Y:S01]  /*5010*/  IMAD.HI.U32 R15, R6, R145, RZ ;  /* 0x00000091060f7227 */ /* 0x000fe200078e00ff */
[----:B------:R-:W-:-:S03]  /*5020*/  ISETP.GT.U32.AND P1, PT, R0, R139, PT ;  /* 0x0000008b0000720c */ /* 0x000fc60003f24070 */
[C---:B------:R-:W-:Y:S01]  /*5030*/  IMAD R147, R0.reuse, R16, R147 ;  /* 0x0000001000937224 */ /* 0x040fe200078e0293 */
[----:B------:R-:W-:Y:S01]  /*5040*/  IADD3 R15, -R15, RZ, RZ ;  /* 0x000000ff0f0f7210 */ /* 0x000fe20007ffe1ff */
[----:B------:R-:W-:Y:S02]  /*5050*/  @!P0 IMAD.IADD R141, R141, 0x1, -R0 ;  /* 0x000000018d8d8824 */ /* 0x000fe400078e0a00 */
[----:B------:R-:W-:Y:S01]  /*5060*/  @!P3 IMAD.MOV R135, RZ, RZ, -R135 ;  /* 0x000000ffff87b224 */ /* 0x000fe200078e0a87 */
[C---:B------:R-:W-:Y:S01]  /*5070*/  ISETP.GT.U32.AND P0, PT, R0.reuse, R147, PT ;  /* 0x000000930000720c */ /* 0x040fe20003f04070 */
[C---:B------:R-:W-:Y:S01]  /*5080*/  IMAD R145, R0.reuse, R15, R145 ;  /* 0x0000000f00917224 */ /* 0x040fe200078e0291 */
[----:B------:R-:W-:Y:S01]  /*5090*/  ISETP.GT.U32.AND P3, PT, R0, R143, PT ;  /* 0x0000008f0000720c */ /* 0x000fe20003f64070 */
[----:B------:R-:W-:Y:S02]  /*50a0*/  IMAD.HI.U32 R15, R6, R149, RZ ;  /* 0x00000095060f7227 */ /* 0x000fe400078e00ff */
[----:B------:R-:W-:-:S02]  /*50b0*/  @!P1 IADD3 R139, R139, -R0, RZ ;  /* 0x800000008b8b9210 */ /* 0x000fc40007ffe0ff */
[----:B------:R-:W-:Y:S01]  /*50c0*/  ISETP.GE.AND P1, PT, R24, RZ, PT ;  /* 0x000000ff1800720c */ /* 0x000fe20003f26270 */
[----:B------:R-:W-:Y:S01]  /*50d0*/  @!P4 IMAD.MOV R137, RZ, RZ, -R137 ;  /* 0x000000ffff89c224 */ /* 0x000fe200078e0a89 */
[----:B------:R-:W-:Y:S01]  /*50e0*/  IADD3 R24, R3, 0x64, RZ ;  /* 0x0000006403187810 */ /* 0x000fe20007ffe0ff */
[----:B------:R-:W-:Y:S01]  /*50f0*/  IMAD.HI.U32 R16, R6, R151, RZ ;  /* 0x0000009706107227 */ /* 0x000fe200078e00ff */
[----:B------:R-:W-:Y:S02]  /*5100*/  ISETP.GT.U32.AND P4, PT, R0, R145, PT ;  /* 0x000000910000720c */ /* 0x000fe40003f84070 */
[----:B------:R-:W-:Y:S01]  /*5110*/  IADD3 R15, -R15, RZ, RZ ;  /* 0x000000ff0f0f7210 */ /* 0x000fe20007ffe1ff */
[--C-:B------:R-:W-:Y:S01]  /*5120*/  @!P0 IMAD.IADD R147, R147, 0x1, -R0.reuse ;  /* 0x0000000193938824 */ /* 0x100fe200078e0a00 */
[----:B------:R-:W-:Y:S01]  /*5130*/  IABS R153, R24 ;  /* 0x0000001800997213 */ /* 0x000fe20000000000 */
[----:B------:R-:W-:Y:S01]  /*5140*/  @!P3 IMAD.IADD R143, R143, 0x1, -R0 ;  /* 0x000000018f8fb824 */ /* 0x000fe200078e0a00 */
[----:B------:R-:W-:Y:S01]  /*5150*/  IADD3 R16, -R16, RZ, RZ ;  /* 0x000000ff10107210 */ /* 0x000fe20007ffe1ff */
[C---:B------:R-:W-:Y:S01]  /*5160*/  IMAD R149, R0.reuse, R15, R149 ;  /* 0x0000000f00957224 */ /* 0x040fe200078e0295 */
[----:B------:R-:W-:Y:S01]  /*5170*/  ISETP.GT.U32.AND P3, PT, R0, R141, PT ;  /* 0x0000008d0000720c */ /* 0x000fe20003f64070 */
[----:B------:R-:W-:Y:S01]  /*5180*/  IMAD.HI.U32 R15, R6, R153, RZ ;  /* 0x00000099060f7227 */ /* 0x000fe200078e00ff */
[----:B------:R-:W-:-:S02]  /*5190*/  @!P5 IADD3 R139, -R139, RZ, RZ ;  /* 0x000000ff8b8bd210 */ /* 0x000fc40007ffe1ff */
[C---:B------:R-:W-:Y:S01]  /*51a0*/  ISETP.GT.U32.AND P5, PT, R0.reuse, R147, PT ;  /* 0x000000930000720c */ /* 0x040fe20003fa4070 */
[----:B------:R-:W-:Y:S01]  /*51b0*/  IMAD R151, R0, R16, R151 ;  /* 0x0000001000977224 */ /* 0x000fe200078e0297 */
[----:B------:R-:W-:Y:S02]  /*51c0*/  @!P4 IADD3 R145, R145, -R0, RZ ;  /* 0x800000009191c210 */ /* 0x000fe40007ffe0ff */
[----:B------:R-:W-:Y:S01]  /*51d0*/  IADD3 R16, -R15, RZ, RZ ;  /* 0x000000ff0f107210 */ /* 0x000fe20007ffe1ff */
[----:B------:R-:W-:Y:S01]  /*51e0*/  IMAD.HI.U32 R15, R6, R155, RZ ;  /* 0x0000009b060f7227 */ /* 0x000fe200078e00ff */
[C---:B------:R-:W-:Y:S02]  /*51f0*/  ISETP.GT.U32.AND P0, PT, R0.reuse, R145, PT ;  /* 0x000000910000720c */ /* 0x040fe40003f04070 */
[C---:B------:R-:W-:Y:S01]  /*5200*/  ISETP.GT.U32.AND P4, PT, R0.reuse, R143, PT ;  /* 0x0000008f0000720c */ /* 0x040fe20003f84070 */
[C---:B------:R-:W-:Y:S02]  /*5210*/  IMAD R153, R0.reuse, R16, R153 ;  /* 0x0000001000997224 */ /* 0x040fe400078e0299 */
[----:B------:R-:W-:Y:S01]  /*5220*/  @!P3 IMAD.IADD R141, R141, 0x1, -R0 ;  /* 0x000000018d8db824 */ /* 0x000fe200078e0a00 */
[----:B------:R-:W-:Y:S01]  /*5230*/  ISETP.GT.U32.AND P3, PT, R0, R149, PT ;  /* 0x000000950000720c */ /* 0x000fe20003f64070 */
[----:B------:R-:W-:Y:S01]  /*5240*/  IMAD.MOV R15, RZ, RZ, -R15 ;  /* 0x000000ffff0f7224 */ /* 0x000fe200078e0a0f */
[----:B------:R-:W-:Y:S01]  /*5250*/  @!P5 IADD3 R147, R147, -R0, RZ ;  /* 0x800000009393d210 */ /* 0x000fe20007ffe0ff */
[----:B------:R-:W-:Y:S01]  /*5260*/  IMAD.HI.U32 R16, R6, R157, RZ ;  /* 0x0000009d06107227 */ /* 0x000fe200078e00ff */
[----:B------:R-:W-:-:S03]  /*5270*/  ISETP.GT.U32.AND P5, PT, R0, R153, PT ;  /* 0x000000990000720c */ /* 0x000fc60003fa4070 */
[-C--:B------:R-:W-:Y:S01]  /*5280*/  @!P0 IADD3 R145, R145, -R0.reuse, RZ ;  /* 0x8000000091918210 */ /* 0x080fe20007ffe0ff */
[----:B------:R-:W-:Y:S01]  /*5290*/  @!P2 IMAD.MOV R141, RZ, RZ, -R141 ;  /* 0x000000ffff8da224 */ /* 0x000fe200078e0a8d */
[----:B------:R-:W-:Y:S01]  /*52a0*/  ISETP.GE.AND P0, PT, R25, RZ, PT ;  /* 0x000000ff1900720c */ /* 0x000fe20003f06270 */
[--C-:B------:R-:W-:Y:S01]  /*52b0*/  @!P4 IMAD.IADD R143, R143, 0x1, -R0.reuse ;  /* 0x000000018f8fc824 */ /* 0x100fe200078e0a00 */
[C---:B------:R-:W-:Y:S01]  /*52c0*/  ISETP.GT.U32.AND P4, PT, R0.reuse, R151, PT ;  /* 0x000000970000720c */ /* 0x040fe20003f84070 */
[----:B------:R-:W-:Y:S01]  /*52d0*/  IMAD R155, R0, R15, R155 ;  /* 0x0000000f009b7224 */ /* 0x000fe200078e029b */
[----:B------:R-:W-:Y:S01]  /*52e0*/  IADD3 R16, -R16, RZ, RZ ;  /* 0x000000ff10107210 */ /* 0x000fe20007ffe1ff */
[----:B------:R-:W-:Y:S01]  /*52f0*/  @!P3 IMAD.IADD R149, R149, 0x1, -R0 ;  /* 0x000000019595b824 */ /* 0x000fe200078e0a00 */
[----:B------:R-:W-:Y:S01]  /*5300*/  ISETP.GE.AND P3, PT, R17, RZ, PT ;  /* 0x000000ff1100720c */ /* 0x000fe20003f66270 */
[----:B------:R-:W-:Y:S01]  /*5310*/  VIADD R25, R3, 0x68 ;  /* 0x0000006803197836 */ /* 0x000fe20000000000 */
[----:B------:R-:W-:Y:S01]  /*5320*/  @!P5 IADD3 R153, R153, -R0, RZ ;  /* 0x800000009999d210 */ /* 0x000fe20007ffe0ff */
[C---:B------:R-:W-:Y:S01]  /*5330*/  IMAD R157, R0.reuse, R16, R157 ;  /* 0x00000010009d7224 */ /* 0x040fe200078e029d */
[----:B------:R-:W-:Y:S01]  /*5340*/  IADD3 R17, R3, 0x67, RZ ;  /* 0x0000006703117810 */ /* 0x000fe20007ffe0ff */
[----:B------:R-:W-:Y:S01]  /*5350*/  @!P1 IMAD.MOV R145, RZ, RZ, -R145 ;  /* 0x000000ffff919224 */ /* 0x000fe200078e0a91 */
[----:B------:R-:W-:-:S02]  /*5360*/  ISETP.GT.U32.AND P5, PT, R0, R153, PT ;  /* 0x000000990000720c */ /* 0x000fc40003fa4070 */
[----:B------:R-:W-:Y:S01]  /*5370*/  IABS R159, R17 ;  /* 0x00000011009f7213 */ /* 0x000fe20000000000 */
[--C-:B------:R-:W-:Y:S01]  /*5380*/  @!P4 IMAD.IADD R151, R151, 0x1, -R0.reuse ;  /* 0x000000019797c824 */ /* 0x100fe200078e0a00 */
[----:B------:R-:W-:Y:S02]  /*5390*/  @!P0 IADD3 R147, -R147, RZ, RZ ;  /* 0x000000ff93938210 */ /* 0x000fe40007ffe1ff */
[----:B------:R-:W-:Y:S01]  /*53a0*/  ISETP.GT.U32.AND P2, PT, R0, R149, PT ;  /* 0x000000950000720c */ /* 0x000fe20003f44070 */
[----:B------:R-:W-:Y:S01]  /*53b0*/  IMAD.HI.U32 R15, R6, R159, RZ ;  /* 0x0000009f060f7227 */ /* 0x000fe200078e00ff */
[----:B------:R-:W-:Y:S02]  /*53c0*/  ISETP.GE.AND P0, PT, R24, RZ, PT ;  /* 0x000000ff1800720c */ /* 0x000fe40003f06270 */
[----:B------:R-:W-:Y:S01]  /*53d0*/  IABS R161, R25 ;  /* 0x0000001900a17213 */ /* 0x000fe20000000000 */
[----:B------:R-:W-:Y:S01]  /*53e0*/  IMAD.MOV R15, RZ, RZ, -R15 ;  /* 0x000000ffff0f7224 */ /* 0x000fe200078e0a0f */
[C---:B------:R-:W-:Y:S01]  /*53f0*/  ISETP.GT.U32.AND P1, PT, R0.reuse, R155, PT ;  /* 0x0000009b0000720c */ /* 0x040fe20003f24070 */
[----:B------:R-:W-:Y:S01]  /*5400*/  @!P5 IMAD.IADD R153, R153, 0x1, -R0 ;  /* 0x000000019999d824 */ /* 0x000fe200078e0a00 */
[----:B------:R-:W-:Y:S01]  /*5410*/  @!P6 IADD3 R143, -R143, RZ, RZ ;  /* 0x000000ff8f8fe210 */ /* 0x000fe20007ffe1ff */
[C---:B------:R-:W-:Y:S01]  /*5420*/  IMAD R159, R0.reuse, R15, R159 ;  /* 0x0000000f009f7224 */ /* 0x040fe200078e029f */
[----:B------:R-:W-:Y:S01]  /*5430*/  ISETP.GT.U32.AND P6, PT, R0, R151, PT ;  /* 0x000000970000720c */ /* 0x000fe20003fc4070 */
[----:B------:R-:W-:Y:S01]  /*5440*/  IMAD.HI.U32 R16, R6, R161, RZ ;  /* 0x000000a106107227 */ /* 0x000fe200078e00ff */
[----:B------:R-:W-:-:S02]  /*5450*/  ISETP.GE.AND P4, PT, R26, RZ, PT ;  /* 0x000000ff1a00720c */ /* 0x000fc40003f86270 */
[----:B------:R-:W-:Y:S01]  /*5460*/  IADD3 R15, R3, 0x69, RZ ;  /* 0x00000069030f7810 */ /* 0x000fe20007ffe0ff */
[----:B------:R-:W-:Y:S01]  /*5470*/  @!P2 IMAD.IADD R149, R149, 0x1, -R0 ;  /* 0x000000019595a824 */ /* 0x000fe200078e0a00 */
[----:B------:R-:W-:Y:S02]  /*5480*/  @!P0 IADD3 R153, -R153, RZ, RZ ;  /* 0x000000ff99998210 */ /* 0x000fe40007ffe1ff */
[C---:B------:R-:W-:Y:S02]  /*5490*/  ISETP.GT.U32.AND P2, PT, R0.reuse, R157, PT ;  /* 0x0000009d0000720c */ /* 0x040fe40003f44070 */
[----:B------:R-:W-:Y:S02]  /*54a0*/  ISETP.GT.U32.AND P0, PT, R0, R159, PT ;  /* 0x0000009f0000720c */ /* 0x000fe40003f04070 */
[----:B------:R-:W-:Y:S02]  /*54b0*/  IADD3 R16, -R16, RZ, RZ ;  /* 0x000000ff10107210 */ /* 0x000fe40007ffe1ff */
[----:B------:R-:W-:-:S02]  /*54c0*/  @!P1 IADD3 R155, R155, -R0, RZ ;  /* 0x800000009b9b9210 */ /* 0x000fc40007ffe0ff */
[----:B------:R-:W-:Y:S01]  /*54d0*/  @!P6 IADD3 R151, R151, -R0, RZ ;  /* 0x800000009797e210 */ /* 0x000fe20007ffe0ff */
[C---:B------:R-:W-:Y:S01]  /*54e0*/  IMAD R161, R0.reuse, R16, R161 ;  /* 0x0000001000a17224 */ /* 0x040fe200078e02a1 */
[----:B------:R-:W-:Y:S01]  /*54f0*/  IABS R163, R15 ;  /* 0x0000000f00a37213 */ /* 0x000fe20000000000 */
[C---:B------:R-:W-:Y:S01]  /*5500*/  VIADD R16, R3.reuse, 0x6a ;  /* 0x0000006a03107836 */ /* 0x040fe20000000000 */
[----:B------:R-:W-:Y:S01]  /*5510*/  IADD3 R24, R3, 0x6c, RZ ;  /* 0x0000006c03187810 */ /* 0x000fe20007ffe0ff */
[--C-:B------:R-:W-:Y:S01]  /*5520*/  @!P2 IMAD.IADD R157, R157, 0x1, -R0.reuse ;  /* 0x000000019d9da824 */ /* 0x100fe200078e0a00 */
[C---:B------:R-:W-:Y:S01]  /*5530*/  ISETP.GT.U32.AND P2, PT, R0.reuse, R155, PT ;  /* 0x0000009b0000720c */ /* 0x040fe20003f44070 */
[----:B------:R-:W-:Y:S01]  /*5540*/  @!P0 IMAD.IADD R159, R159, 0x1, -R0 ;  /* 0x000000019f9f8824 */ /* 0x000fe200078e0a00 */
[C---:B------:R-:W-:Y:S01]  /*5550*/  ISETP.GT.U32.AND P0, PT, R0.reuse, R161, PT ;  /* 0x000000a10000720c */ /* 0x040fe20003f04070 */
[----:B------:R-:W-:Y:S01]  /*5560*/  @!P4 IMAD.MOV R151, RZ, RZ, -R151 ;  /* 0x000000ffff97c224 */ /* 0x000fe200078e0a97 */
[----:B------:R-:W-:-:S02]  /*5570*/  ISETP.GT.U32.AND P4, PT, R0, R157, PT ;  /* 0x0000009d0000720c */ /* 0x000fc40003f84070 */
[----:B------:R-:W-:Y:S02]  /*5580*/  ISETP.GE.AND P5, PT, R28, RZ, PT ;  /* 0x000000ff1c00720c */ /* 0x000fe40003fa6270 */
[----:B------:R-:W-:Y:S02]  /*5590*/  IABS R165, R16 ;  /* 0x0000001000a57213 */ /* 0x000fe40000000000 */
[----:B------:R-:W-:Y:S02]  /*55a0*/  IABS R169, R24 ;  /* 0x0000001800a97213 */ /* 0x000fe40000000000 */
[----:B------:R-:W-:Y:S01]  /*55b0*/  ISETP.GE.AND P6, PT, R27, RZ, PT ;  /* 0x000000ff1b00720c */ /* 0x000fe20003fc6270 */
[--C-:B------:R-:W-:Y:S01]  /*55c0*/  @!P2 IMAD.IADD R155, R155, 0x1, -R0.reuse ;  /* 0x000000019b9ba824 */ /* 0x100fe200078e0a00 */
[----:B------:R-:W-:Y:S01]  /*55d0*/  ISETP.GE.AND P2, PT, R15, RZ, PT ;  /* 0x000000ff0f00720c */ /* 0x000fe20003f46270 */
[----:B------:R-:W-:Y:S01]  /*55e0*/  @!P0 IMAD.IADD R161, R161, 0x1, -R0 ;  /* 0x00000001a1a18824 */ /* 0x000fe200078e0a00 */
[----:B------:R-:W-:Y:S01]  /*55f0*/  @!P3 IADD3 R149, -R149, RZ, RZ ;  /* 0x000000ff9595b210 */ /* 0x000fe20007ffe1ff */
[----:B------:R-:W-:Y:S01]  /*5600*/  IMAD.HI.U32 R15, R6, R163, RZ ;  /* 0x000000a3060f7227 */ /* 0x000fe200078e00ff */
[----:B------:R-:W-:-:S02]  /*5610*/  @!P4 IADD3 R157, R157, -R0, RZ ;  /* 0x800000009d9dc210 */ /* 0x000fc40007ffe0ff */
[----:B------:R-:W-:Y:S01]  /*5620*/  ISETP.GE.AND P4, PT, R16, RZ, PT ;  /* 0x000000ff1000720c */ /* 0x000fe20003f86270 */
[----:B------:R-:W-:Y:S01]  /*5630*/  IMAD.MOV R16, RZ, RZ, -R15 ;  /* 0x000000ffff107224 */ /* 0x000fe200078e0a0f */
[----:B------:R-:W-:Y:S01]  /*5640*/  ISETP.GT.U32.AND P0, PT, R0, R161, PT ;  /* 0x000000a10000720c */ /* 0x000fe20003f04070 */
[----:B------:R-:W-:Y:S01]  /*5650*/  IMAD.HI.U32 R15, R6, R165, RZ ;  /* 0x000000a5060f7227 */ /* 0x000fe200078e00ff */
[----:B------:R-:W-:Y:S02]  /*5660*/  ISETP.GE.AND P1, PT, R17, RZ, PT ;  /* 0x000000ff1100720c */ /* 0x000fe40003f26270 */
[----:B------:R-:W-:Y:S01]  /*5670*/  ISETP.GE.AND P3, PT, R25, RZ, PT ;  /* 0x000000ff1900720c */ /* 0x000fe20003f66270 */
[----:B------:R-:W-:Y:S01]  /*5680*/  IMAD R163, R0, R16, R163 ;  /* 0x0000001000a37224 */ /* 0x000fe200078e02a3 */
[----:B------:R-:W-:Y:S01]  /*5690*/  @!P5 IADD3 R157, -R157, RZ, RZ ;  /* 0x000000ff9d9dd210 */ /* 0x000fe20007ffe1ff */
[----:B------:R-:W-:Y:S01]  /*56a0*/  VIADD R17, R3, 0x6b ;  /* 0x0000006b03117836 */ /* 0x000fe20000000000 */
[----:B------:R-:W-:Y:S01]  /*56b0*/  @!P6 IADD3 R155, -R155, RZ, RZ ;  /* 0x000000ff9b9be210 */ /* 0x000fe20007ffe1ff */
[----:B------:R-:W-:Y:S01]  /*56c0*/  IMAD.HI.U32 R16, R6, R169, RZ ;  /* 0x000000a906107227 */ /* 0x000fe200078e00ff */
[----:B------:R-:W-:-:S02]  /*56d0*/  ISETP.GT.U32.AND P6, PT, R0, R159, PT ;  /* 0x0000009f0000720c */ /* 0x000fc40003fc4070 */
[----:B------:R-:W-:Y:S01]  /*56e0*/  IABS R167, R17 ;  /* 0x0000001100a77213 */ /* 0x000fe20000000000 */
[----:B------:R-:W-:Y:S01]  /*56f0*/  IMAD.MOV R16, RZ, RZ, -R16 ;  /* 0x000000ffff107224 */ /* 0x000fe200078e0a10 */
[----:B------:R-:W-:Y:S01]  /*5700*/  ISETP.GE.AND P5, PT, R17, RZ, PT ;  /* 0x000000ff1100720c */ /* 0x000fe20003fa6270 */
[----:B------:R-:W-:Y:S01]  /*5710*/  IMAD.MOV R17, RZ, RZ, -R15 ;  /* 0x000000ffff117224 */ /* 0x000fe200078e0a0f */
[----:B------:R-:W-:Y:S01]  /*5720*/  IADD3 R26, R3, 0x6f, RZ ;  /* 0x0000006f031a7810 */ /* 0x000fe20007ffe0ff */
[----:B------:R-:W-:Y:S01]  /*5730*/  @!P0 IMAD.IADD R161, R161, 0x1, -R0 ;  /* 0x00000001a1a18824 */ /* 0x000fe200078e0a00 */
[----:B------:R-:W-:Y:S01]  /*5740*/  IADD3 R28, R3, 0x74, RZ ;  /* 0x00000074031c7810 */ /* 0x000fe20007ffe0ff */
[----:B------:R-:W-:Y:S01]  /*5750*/  IMAD R169, R0, R16, R169 ;  /* 0x0000001000a97224 */ /* 0x000fe200078e02a9 */
[----:B------:R-:W-:Y:S01]  /*5760*/  IABS R175, R26 ;  /* 0x0000001a00af7213 */ /* 0x000fe20000000000 */
[----:B------:R-:W-:Y:S01]  /*5770*/  IMAD.HI.U32 R15, R6, R167, RZ ;  /* 0x000000a7060f7227 */ /* 0x000fe200078e00ff */
[----:B------:R-:W-:-:S02]  /*5780*/  @!P3 IADD3 R161, -R161, RZ, RZ ;  /* 0x000000ffa1a1b210 */ /* 0x000fc40007ffe1ff */
[C---:B------:R-:W-:Y:S01]  /*5790*/  ISETP.GT.U32.AND P3, PT, R0.reuse, R169, PT ;  /* 0x000000a90000720c */ /* 0x040fe20003f64070 */
[----:B------:R-:W-:Y:S01]  /*57a0*/  IMAD R165, R0, R17, R165 ;  /* 0x0000001100a57224 */ /* 0x000fe200078e02a5 */
[C---:B------:R-:W-:Y:S01]  /*57b0*/  IADD3 R17, R3.reuse, 0x6d, RZ ;  /* 0x0000006d03117810 */ /* 0x040fe20007ffe0ff */
[----:B------:R-:W-:Y:S01]  /*57c0*/  VIADD R25, R3, 0x6e ;  /* 0x0000006e03197836 */ /* 0x000fe20000000000 */
[----:B------:R-:W-:Y:S01]  /*57d0*/  IADD3 R15, -R15, RZ, RZ ;  /* 0x000000ff0f0f7210 */ /* 0x000fe20007ffe1ff */
[----:B------:R-:W-:Y:S01]  /*57e0*/  IMAD.HI.U32 R16, R6, R175, RZ ;  /* 0x000000af06107227 */ /* 0x000fe200078e00ff */
[----:B------:R-:W-:Y:S02]  /*57f0*/  IABS R171, R17 ;  /* 0x0000001100ab7213 */ /* 0x000fe40000000000 */
[----:B------:R-:W-:Y:S01]  /*5800*/  @!P6 IADD3 R159, R159, -R0, RZ ;  /* 0x800000009f9fe210 */ /* 0x000fe20007ffe0ff */
[----:B------:R-:W-:Y:S01]  /*5810*/  IMAD R167, R0, R15, R167 ;  /* 0x0000000f00a77224 */ /* 0x000fe200078e02a7 */
[----:B------:R-:W-:Y:S01]  /*5820*/  IABS R173, R25 ;  /* 0x0000001900ad7213 */ /* 0x000fe20000000000 */
[----:B------:R-:W-:Y:S01]  /*5830*/  IMAD.HI.U32 R15, R6, R171, RZ ;  /* 0x000000ab060f7227 */ /* 0x000fe200078e00ff */
[----:B------:R-:W-:-:S02]  /*5840*/  ISETP.GT.U32.AND P6, PT, R0, R163, PT ;  /* 0x000000a30000720c */ /* 0x000fc40003fc4070 */
[C---:B------:R-:W-:Y:S01]  /*5850*/  ISETP.GT.U32.AND P0, PT, R0.reuse, R167, PT ;  /* 0x000000a70000720c */ /* 0x040fe20003f04070 */
[----:B------:R-:W-:Y:S01]  /*5860*/  IMAD.MOV R15, RZ, RZ, -R15 ;  /* 0x000000ffff0f7224 */ /* 0x000fe200078e0a0f */
[----:B------:R-:W-:Y:S01]  /*5870*/  IABS R193, R28 ;  /* 0x0000001c00c17213 */ /* 0x000fe20000000000 */
[----:B------:R-:W-:Y:S01]  /*5880*/  @!P3 IMAD.IADD R169, R169, 0x1, -R0 ;  /* 0x00000001a9a9b824 */ /* 0x000fe200078e0a00 */
[----:B------:R-:W-:Y:S01]  /*5890*/  IABS R27, R96 ;  /* 0x00000060001b7213 */ /* 0x000fe20000000000 */
[----:B------:R-:W-:Y:S01]  /*58a0*/  @!P1 IMAD.MOV R159, RZ, RZ, -R159 ;  /* 0x000000ffff9f9224 */ /* 0x000fe200078e0a9f */
[C---:B------:R-:W-:Y:S01]  /*58b0*/  ISETP.GT.U32.AND P1, PT, R0.reuse, R165, PT ;  /* 0x000000a50000720c */ /* 0x040fe20003f24070 */
[C---:B------:R-:W-:Y:S01]  /*58c0*/  IMAD R171, R0.reuse, R15, R171 ;  /* 0x0000000f00ab7224 */ /* 0x040fe200078e02ab */
[----:B------:R-:W-:Y:S01]  /*58d0*/  ISETP.GT.U32.AND P3, PT, R0, R169, PT ;  /* 0x000000a90000720c */ /* 0x000fe20003f64070 */
[----:B------:R-:W-:Y:S02]  /*58e0*/  IMAD.HI.U32 R15, R6, R173, RZ ;  /* 0x000000ad060f7227 */ /* 0x000fe400078e00ff */
[----:B------:R-:W-:-:S02]  /*58f0*/  @!P6 IADD3 R163, R163, -R0, RZ ;  /* 0x80000000a3a3e210 */ /* 0x000fc40007ffe0ff */
[----:B------:R-:W-:Y:S01]  /*5900*/  @!P0 IADD3 R167, R167, -R0, RZ ;  /* 0x80000000a7a78210 */ /* 0x000fe20007ffe0ff */
[----:B------:R-:W-:Y:S01]  /*5910*/  IMAD.MOV R16, RZ, RZ, -R16 ;  /* 0x000000ffff107224 */ /* 0x000fe200078e0a10 */
[----:B------:R-:W-:Y:S02]  /*5920*/  IADD3 R15, -R15, RZ, RZ ;  /* 0x000000ff0f0f7210 */ /* 0x000fe40007ffe1ff */
[C---:B------:R-:W-:Y:S01]  /*5930*/  ISETP.GT.U32.AND P0, PT, R0.reuse, R167, PT ;  /* 0x000000a70000720c */ /* 0x040fe20003f04070 */
[C---:B------:R-:W-:Y:S01]  /*5940*/  IMAD R175, R0.reuse, R16, R175 ;  /* 0x0000001000af7224 */ /* 0x040fe200078e02af */
[----:B------:R-:W-:Y:S01]  /*5950*/  @!P1 IADD3 R165, R165, -R0, RZ ;  /* 0x80000000a5a59210 */ /* 0x000fe20007ffe0ff */
[C---:B------:R-:W-:Y:S01]  /*5960*/  IMAD R173, R0.reuse, R15, R173 ;  /* 0x0000000f00ad7224 */ /* 0x040fe200078e02ad */
[C---:B------:R-:W-:Y:S01]  /*5970*/  ISETP.GT.U32.AND P6, PT, R0.reuse, R163, PT ;  /* 0x000000a30000720c */ /* 0x040fe20003fc4070 */
[----:B------:R-:W-:Y:S01]  /*5980*/  @!P3 IMAD.IADD R169, R169, 0x1, -R0 ;  /* 0x00000001a9a9b824 */ /* 0x000fe200078e0a00 */
[C---:B------:R-:W-:Y:S01]  /*5990*/  ISETP.GT.U32.AND P1, PT, R0.reuse, R165, PT ;  /* 0x000000a50000720c */ /* 0x040fe20003f24070 */
[----:B------:R-:W-:Y:S01]  /*59a0*/  VIADD R15, R3, 0x70 ;  /* 0x00000070030f7836 */ /* 0x000fe20000000000 */
[----:B------:R-:W-:-:S02]  /*59b0*/  ISETP.GT.U32.AND P3, PT, R0, R173, PT ;  /* 0x000000ad0000720c */ /* 0x000fc40003f64070 */
[----:B------:R-:W-:Y:S02]  /*59c0*/  IADD3 R16, R3, 0x71, RZ ;  /* 0x0000007103107810 */ /* 0x000fe40007ffe0ff */
[----:B------:R-:W-:Y:S01]  /*59d0*/  IABS R177, R15 ;  /* 0x0000000f00b17213 */ /* 0x000fe20000000000 */
[--C-:B------:R-:W-:Y:S01]  /*59e0*/  @!P0 IMAD.IADD R167, R167, 0x1, -R0.reuse ;  /* 0x00000001a7a78824 */ /* 0x100fe200078e0a00 */
[----:B------:R-:W-:Y:S02]  /*59f0*/  IABS R179, R16 ;  /* 0x0000001000b37213 */ /* 0x000fe40000000000 */
[----:B------:R-:W-:Y:S01]  /*5a00*/  ISETP.GE.AND P0, PT, R26, RZ, PT ;  /* 0x000000ff1a00720c */ /* 0x000fe20003f06270 */
[----:B------:R-:W-:Y:S01]  /*5a10*/  @!P5 IMAD.MOV R167, RZ, RZ, -R167 ;  /* 0x000000ffffa7d224 */ /* 0x000fe200078e0aa7 */
[----:B------:R-:W-:Y:S01]  /*5a20*/  ISETP.GE.AND P5, PT, R15, RZ, PT ;  /* 0x000000ff0f00720c */ /* 0x000fe20003fa6270 */
[----:B------:R-:W-:Y:S01]  /*5a30*/  @!P1 IMAD.IADD R165, R165, 0x1, -R0 ;  /* 0x00000001a5a59824 */ /* 0x000fe200078e0a00 */
[----:B------:R-:W-:Y:S01]  /*5a40*/  ISETP.GT.U32.AND P1, PT, R0, R171, PT ;  /* 0x000000ab0000720c */ /* 0x000fe20003f24070 */
[----:B------:R-:W-:Y:S01]  /*5a50*/  IMAD.HI.U32 R15, R6, R177, RZ ;  /* 0x000000b1060f7227 */ /* 0x000fe200078e00ff */
[----:B------:R-:W-:-:S02]  /*5a60*/  @!P3 IADD3 R173, R173, -R0, RZ ;  /* 0x80000000adadb210 */ /* 0x000fc40007ffe0ff */
[----:B------:R-:W-:Y:S01]  /*5a70*/  @!P4 IADD3 R165, -R165, RZ, RZ ;  /* 0x000000ffa5a5c210 */ /* 0x000fe20007ffe1ff */
[----:B------:R-:W-:Y:S01]  /*5a80*/  @!P6 IMAD.IADD R163, R163, 0x1, -R0 ;  /* 0x00000001a3a3e824 */ /* 0x000fe200078e0a00 */
[----:B------:R-:W-:Y:S02]  /*5a90*/  ISETP.GT.U32.AND P3, PT, R0, R173, PT ;  /* 0x000000ad0000720c */ /* 0x000fe40003f64070 */
[----:B------:R-:W-:Y:S02]  /*5aa0*/  ISETP.GE.AND P4, PT, R25, RZ, PT ;  /* 0x000000ff1900720c */ /* 0x000fe40003f86270 */
[----:B------:R-:W-:Y:S02]  /*5ab0*/  IADD3 R15, -R15, RZ, RZ ;  /* 0x000000ff0f0f7210 */ /* 0x000fe40007ffe1ff */
[----:B------:R-:W-:Y:S02]  /*5ac0*/  ISETP.GE.AND P6, PT, R24, RZ, PT ;  /* 0x000000ff1800720c */ /* 0x000fe40003fc6270 */
[----:B------:R-:W-:Y:S01]  /*5ad0*/  @!P2 IADD3 R163, -R163, RZ, RZ ;  /* 0x000000ffa3a3a210 */ /* 0x000fe20007ffe1ff */
[----:B------:R-:W-:Y:S01]  /*5ae0*/  IMAD R177, R0, R15, R177 ;  /* 0x0000000f00b17224 */ /* 0x000fe200078e02b1 */
[----:B------:R-:W-:Y:S01]  /*5af0*/  ISETP.GE.AND P2, PT, R17, RZ, PT ;  /* 0x000000ff1100720c */ /* 0x000fe20003f46270 */
[C---:B------:R-:W-:Y:S01]  /*5b00*/  VIADD R17, R3.reuse, 0x72 ;  /* 0x0000007203117836 */ /* 0x040fe20000000000 */
[----:B------:R-:W-:-:S02]  /*5b10*/  IADD3 R24, R3, 0x73, RZ ;  /* 0x0000007303187810 */ /* 0x000fc40007ffe0ff */
[----:B------:R-:W-:Y:S02]  /*5b20*/  @!P3 IADD3 R173, R173, -R0, RZ ;  /* 0x80000000adadb210 */ /* 0x000fe40007ffe0ff */
[C---:B------:R-:W-:Y:S02]  /*5b30*/  ISETP.GT.U32.AND P3, PT, R0.reuse, R175, PT ;  /* 0x000000af0000720c */ /* 0x040fe40003f64070 */
[----:B------:R-:W-:Y:S02]  /*5b40*/  @!P4 IADD3 R173, -R173, RZ, RZ ;  /* 0x000000ffadadc210 */ /* 0x000fe40007ffe1ff */
[----:B------:R-:W-:Y:S02]  /*5b50*/  ISETP.GT.U32.AND P4, PT, R0, R177, PT ;  /* 0x000000b10000720c */ /* 0x000fe40003f84070 */
[----:B------:R-:W-:Y:S02]  /*5b60*/  @!P6 IADD3 R169, -R169, RZ, RZ ;  /* 0x000000ffa9a9e210 */ /* 0x000fe40007ffe1ff */
[----:B------:R-:W-:Y:S01]  /*5b70*/  ISETP.GE.AND P6, PT, R16, RZ, PT ;  /* 0x000000ff1000720c */ /* 0x000fe20003fc6270 */
[----:B------:R-:W-:Y:S01]  /*5b80*/  IMAD.HI.U32 R16, R6, R179, RZ ;  /* 0x000000b306107227 */ /* 0x000fe200078e00ff */
[----:B------:R-:W-:-:S02]  /*5b90*/  IABS R25, R17 ;  /* 0x0000001100197213 */ /* 0x000fc40000000000 */
[----:B------:R-:W-:Y:S01]  /*5ba0*/  IABS R191, R24 ;  /* 0x0000001800bf7213 */ /* 0x000fe20000000000 */
[----:B------:R-:W-:Y:S01]  /*5bb0*/  IMAD.MOV R16, RZ, RZ, -R16 ;  /* 0x000000ffff107224 */ /* 0x000fe200078e0a10 */
[-C--:B------:R-:W-:Y:S01]  /*5bc0*/  @!P3 IADD3 R175, R175, -R0.reuse, RZ ;  /* 0x80000000afafb210 */ /* 0x080fe20007ffe0ff */
[----:B------:R-:W-:Y:S01]  /*5bd0*/  IMAD.HI.U32 R15, R6, R25, RZ ;  /* 0x00000019060f7227 */ /* 0x000fe200078e00ff */
[----:B------:R-:W-:Y:S02]  /*5be0*/  @!P1 IADD3 R171, R171, -R0, RZ ;  /* 0x80000000abab9210 */ /* 0x000fe40007ffe0ff */
[C---:B------:R-:W-:Y:S01]  /*5bf0*/  ISETP.GT.U32.AND P3, PT, R0.reuse, R175, PT ;  /* 0x000000af0000720c */ /* 0x040fe20003f64070 */
[----:B------:R-:W-:Y:S01]  /*5c00*/  @!P4 IMAD.IADD R177, R177, 0x1, -R0 ;  /* 0x00000001b1b1c824 */ /* 0x000fe200078e0a00 */
[C---:B------:R-:W-:Y:S01]  /*5c10*/  ISETP.GT.U32.AND P1, PT, R0.reuse, R171, PT ;  /* 0x000000ab0000720c */ /* 0x040fe20003f24070 */
[C---:B------:R-:W-:Y:S02]  /*5c20*/  IMAD R179, R0.reuse, R16, R179 ;  /* 0x0000001000b37224 */ /* 0x040fe400078e02b3 */
[----:B------:R-:W-:Y:S01]  /*5c30*/  IMAD.MOV R15, RZ, RZ, -R15 ;  /* 0x000000ffff0f7224 */ /* 0x000fe200078e0a0f */
[----:B------:R-:W-:Y:S01]  /*5c40*/  ISETP.GT.U32.AND P4, PT, R0, R177, PT ;  /* 0x000000b10000720c */ /* 0x000fe20003f84070 */
[----:B------:R-:W-:-:S04]  /*5c50*/  IMAD.HI.U32 R16, R6, R191, RZ ;  /* 0x000000bf06107227 */ /* 0x000fc800078e00ff */
[----:B------:R-:W-:Y:S01]  /*5c60*/  IMAD R25, R0, R15, R25 ;  /* 0x0000000f00197224 */ /* 0x000fe200078e0219 */
[----:B------:R-:W-:Y:S01]  /*5c70*/  IADD3 R16, -R16, RZ, RZ ;  /* 0x000000ff10107210 */ /* 0x000fe20007ffe1ff */
[----:B------:R-:W-:Y:S01]  /*5c80*/  IMAD.HI.U32 R15, R6, R195, RZ ;  /* 0x000000c3060f7227 */ /* 0x000fe200078e00ff */
[----:B------:R-:W-:Y:S02]  /*5c90*/  @!P3 IADD3 R175, R175, -R0, RZ ;  /* 0x80000000afafb210 */ /* 0x000fe40007ffe0ff */
[C---:B------:R-:W-:Y:S01]  /*5ca0*/  ISETP.GT.U32.AND P3, PT, R0.reuse, R179, PT ;  /* 0x000000b30000720c */ /* 0x040fe20003f64070 */
[C---:B------:R-:W-:Y:S02]  /*5cb0*/  IMAD R191, R0.reuse, R16, R191 ;  /* 0x0000001000bf7224 */ /* 0x040fe400078e02bf */
[----:B------:R-:W-:Y:S01]  /*5cc0*/  @!P4 IADD3 R177, R177, -R0, RZ ;  /* 0x80000000b1b1c210 */ /* 0x000fe20007ffe0ff */
[----:B------:R-:W-:Y:S01]  /*5cd0*/  @!P1 IMAD.IADD R171, R171, 0x1, -R0 ;  /* 0x00000001abab9824 */ /* 0x000fe200078e0a00 */
[----:B------:R-:W-:Y:S01]  /*5ce0*/  ISETP.GT.U32.AND P4, PT, R0, R25, PT ;  /* 0x000000190000720c */ /* 0x000fe20003f84070 */
[----:B------:R-:W-:Y:S01]  /*5cf0*/  @!P0 IMAD.MOV R175, RZ, RZ, -R175 ;  /* 0x000000ffffaf8224 */ /* 0x000fe200078e0aaf */
[----:B------:R-:W-:Y:S01]  /*5d00*/  ISETP.GE.AND P1, PT, R17, RZ, PT ;  /* 0x000000ff1100720c */ /* 0x000fe20003f26270 */
[----:B------:R-:W-:Y:S01]  /*5d10*/  @!P2 IMAD.MOV R171, RZ, RZ, -R171 ;  /* 0x000000ffffaba224 */ /* 0x000fe200078e0aab */
[----:B------:R-:W-:Y:S01]  /*5d20*/  ISETP.GE.AND P2, PT, R24, RZ, PT ;  /* 0x000000ff1800720c */ /* 0x000fe20003f46270 */
[----:B------:R-:W-:-:S02]  /*5d30*/  IMAD.MOV R24, RZ, RZ, -R15 ;  /* 0x000000ffff187224 */ /* 0x000fc400078e0a0f */
[----:B------:R-:W-:-:S04]  /*5d40*/  IMAD.HI.U32 R17, R6, R193, RZ ;  /* 0x000000c106117227 */ /* 0x000fc800078e00ff */
[----:B------:R-:W-:Y:S01]  /*5d50*/  @!P3 IMAD.IADD R179, R179, 0x1, -R0 ;  /* 0x00000001b3b3b824 */ /* 0x000fe200078e0a00 */
[C---:B------:R-:W-:Y:S01]  /*5d60*/  ISETP.GT.U32.AND P3, PT, R0.reuse, R191, PT ;  /* 0x000000bf0000720c */ /* 0x040fe20003f64070 */
[----:B------:R-:W-:Y:S01]  /*5d70*/  IMAD R195, R0, R24, R195 ;  /* 0x0000001800c37224 */ /* 0x000fe200078e02c3 */
[----:B------:R-:W-:Y:S01]  /*5d80*/  @!P4 IADD3 R25, R25, -R0, RZ ;  /* 0x800000001919c210 */ /* 0x000fe20007ffe0ff */
[----:B------:R-:W-:Y:S01]  /*5d90*/  IMAD.HI.U32 R16, R6, R27, RZ ;  /* 0x0000001b06107227 */ /* 0x000fe200078e00ff */
[C---:B------:R-:W-:Y:S02]  /*5da0*/  ISETP.GT.U32.AND P4, PT, R0.reuse, R179, PT ;  /* 0x000000b30000720c */ /* 0x040fe40003f84070 */
[----:B------:R-:W-:Y:S01]  /*5db0*/  ISETP.GT.U32.AND P0, PT, R0, R25, PT ;  /* 0x000000190000720c */ /* 0x000fe20003f04070 */
[----:B------:R-:W-:Y:S01]  /*5dc0*/  IMAD.MOV R17, RZ, RZ, -R17 ;  /* 0x000000ffff117224 */ /* 0x000fe200078e0a11 */
[----:B------:R-:W-:Y:S01]  /*5dd0*/  IADD3 R26, -R16, RZ, RZ ;  /* 0x000000ff101a7210 */ /* 0x000fe20007ffe1ff */
[----:B------:R-:W-:Y:S01]  /*5de0*/  IMAD.HI.U32 R15, R6, R29, RZ ;  /* 0x0000001d060f7227 */ /* 0x000fe200078e00ff */
[----:B------:R-:W-:-:S03]  /*5df0*/  IADD3 R24, R3, 0x7a, RZ ;  /* 0x0000007a03187810 */ /* 0x000fc60007ffe0ff */
[--C-:B------:R-:W-:Y:S01]  /*5e00*/  @!P3 IMAD.IADD R191, R191, 0x1, -R0.reuse ;  /* 0x00000001bfbfb824 */ /* 0x100fe200078e0a00 */
[----:B------:R-:W-:Y:S01]  /*5e10*/  IABS R185, R24 ;  /* 0x0000001800b97213 */ /* 0x000fe20000000000 */
[C---:B------:R-:W-:Y:S02]  /*5e20*/  IMAD R193, R0.reuse, R17, R193 ;  /* 0x0000001100c17224 */ /* 0x040fe400078e02c1 */
[----:B------:R-:W-:Y:S01]  /*5e30*/  IMAD.MOV R15, RZ, RZ, -R15 ;  /* 0x000000ffff0f7224 */ /* 0x000fe200078e0a0f */
[C---:B------:R-:W-:Y:S01]  /*5e40*/  ISETP.GT.U32.AND P3, PT, R0.reuse, R191, PT ;  /* 0x000000bf0000720c */ /* 0x040fe20003f64070 */
[----:B------:R-:W-:Y:S01]  /*5e50*/  @!P0 IMAD.IADD R25, R25, 0x1, -R0 ;  /* 0x0000000119198824 */ /* 0x000fe200078e0a00 */
[C---:B------:R-:W-:Y:S01]  /*5e60*/  ISETP.GT.U32.AND P0, PT, R0.reuse, R195, PT ;  /* 0x000000c30000720c */ /* 0x040fe20003f04070 */
[----:B------:R-:W-:Y:S01]  /*5e70*/  IMAD R27, R0, R26, R27 ;  /* 0x0000001a001b7224 */ /* 0x000fe200078e021b */
[----:B------:R-:W-:Y:S01]  /*5e80*/  @!P4 IADD3 R179, R179, -R0, RZ ;  /* 0x80000000b3b3c210 */ /* 0x000fe20007ffe0ff */
[----:B------:R-:W-:Y:S01]  /*5e90*/  IMAD.HI.U32 R17, R6, R197, RZ ;  /* 0x000000c506117227 */ /* 0x000fe200078e00ff */
[----:B------:R-:W-:-:S02]  /*5ea0*/  ISETP.GT.U32.AND P4, PT, R0, R193, PT ;  /* 0x000000c10000720c */ /* 0x000fc40003f84070 */
[----:B------:R-:W-:Y:S01]  /*5eb0*/  @!P6 IADD3 R179, -R179, RZ, RZ ;  /* 0x000000ffb3b3e210 */ /* 0x000fe20007ffe1ff */
[C---:B------:R-:W-:Y:S02]  /*5ec0*/  IMAD R29, R0.reuse, R15, R29 ;  /* 0x0000000f001d7224 */ /* 0x040fe400078e021d */
[----:B------:R-:W-:Y:S02]  /*5ed0*/  IMAD.MOV R17, RZ, RZ, -R17 ;  /* 0x000000ffff117224 */ /* 0x000fe400078e0a11 */
[--C-:B------:R-:W-:Y:S01]  /*5ee0*/  @!P3 IMAD.IADD R191, R191, 0x1, -R0.reuse ;  /* 0x00000001bfbfb824 */ /* 0x100fe200078e0a00 */
[C---:B------:R-:W-:Y:S01]  /*5ef0*/  ISETP.GT.U32.AND P3, PT, R0.reuse, R27, PT ;  /* 0x0000001b0000720c */ /* 0x040fe20003f64070 */
[----:B------:R-:W-:Y:S01]  /*5f00*/  @!P0 IMAD.IADD R195, R195, 0x1, -R0 ;  /* 0x00000001c3c38824 */ /* 0x000fe200078e0a00 */
[C---:B------:R-:W-:Y:S01]  /*5f10*/  ISETP.GT.U32.AND P0, PT, R0.reuse, R29, PT ;  /* 0x0000001d0000720c */ /* 0x040fe20003f04070 */
[----:B------:R-:W-:Y:S01]  /*5f20*/  IMAD R197, R0, R17, R197 ;  /* 0x0000001100c57224 */ /* 0x000fe200078e02c5 */
[----:B------:R-:W-:Y:S01]  /*5f30*/  @!P2 IADD3 R191, -R191, RZ, RZ ;  /* 0x000000ffbfbfa210 */ /* 0x000fe20007ffe1ff */
[----:B------:R-:W-:Y:S01]  /*5f40*/  IMAD.HI.U32 R16, R6, R201, RZ ;  /* 0x000000c906107227 */ /* 0x000fe200078e00ff */
[----:B------:R-:W-:-:S02]  /*5f50*/  @!P4 IADD3 R193, R193, -R0, RZ ;  /* 0x80000000c1c1c210 */ /* 0x000fc40007ffe0ff */
[----:B------:R-:W-:Y:S01]  /*5f60*/  ISETP.GT.U32.AND P4, PT, R0, R197, PT ;  /* 0x000000c50000720c */ /* 0x000fe20003f84070 */
[----:B------:R-:W-:Y:S01]  /*5f70*/  VIADD R26, R3, 0x7b ;  /* 0x0000007b031a7836 */ /* 0x000fe20000000000 */
[----:B------:R-:W-:Y:S01]  /*5f80*/  IADD3 R16, -R16, RZ, RZ ;  /* 0x000000ff10107210 */ /* 0x000fe20007ffe1ff */
[----:B------:R-:W-:Y:S02]  /*5f90*/  IMAD.HI.U32 R15, R6, R185, RZ ;  /* 0x000000b9060f7227 */ /* 0x000fe400078e00ff */
[----:B------:R-:W-:Y:S02]  /*5fa0*/  @!P3 IADD3 R27, R27, -R0, RZ ;  /* 0x800000001b1bb210 */ /* 0x000fe40007ffe0ff */
[----:B------:R-:W-:Y:S01]  /*5fb0*/  IABS R183, R26 ;  /* 0x0000001a00b77213 */ /* 0x000fe20000000000 */
[C---:B------:R-:W-:Y:S01]  /*5fc0*/  IMAD R201, R0.reuse, R16, R201 ;  /* 0x0000001000c97224 */ /* 0x040fe200078e02c9 */
[----:B------:R-:W-:Y:S01]  /*5fd0*/  ISETP.GT.U32.AND P3, PT, R0, R193, PT ;  /* 0x000000c10000720c */ /* 0x000fe20003f64070 */
[----:B------:R-:W-:Y:S01]  /*5fe0*/  IMAD.HI.U32 R17, R6, R181, RZ ;  /* 0x000000b506117227 */ /* 0x000fe200078e00ff */
[----:B------:R-:W-:-:S02]  /*5ff0*/  @!P0 IADD3 R29, R29, -R0, RZ ;  /* 0x800000001d1d8210 */ /* 0x000fc40007ffe0ff */
[----:B------:R-:W-:Y:S01]  /*6000*/  ISETP.GT.U32.AND P0, PT, R0, R27, PT ;  /* 0x0000001b0000720c */ /* 0x000fe20003f04070 */
[----:B------:R-:W-:Y:S01]  /*6010*/  IMAD.HI.U32 R16, R6, R183, RZ ;  /* 0x000000b706107227 */ /* 0x000fe200078e00ff */
[----:B------:R-:W-:Y:S02]  /*6020*/  IADD3 R15, -R15, RZ, RZ ;  /* 0x000000ff0f0f7210 */ /* 0x000fe40007ffe1ff */
[----:B------:R-:W-:Y:S01]  /*6030*/  IADD3 R17, -R17, RZ, RZ ;  /* 0x000000ff11117210 */ /* 0x000fe20007ffe1ff */
[----:B------:R-:W-:Y:S01]  /*6040*/  IMAD.MOV R16, RZ, RZ, -R16 ;  /* 0x000000ffff107224 */ /* 0x000fe200078e0a10 */
[C---:B------:R-:W-:Y:S01]  /*6050*/  ISETP.GT.U32.AND P6, PT, R0.reuse, R29, PT ;  /* 0x0000001d0000720c */ /* 0x040fe20003fc4070 */
[----:B------:R-:W-:Y:S01]  /*6060*/  @!P4 IMAD.IADD R197, R197, 0x1, -R0 ;  /* 0x00000001c5c5c824 */ /* 0x000fe200078e0a00 */
[C---:B------:R-:W-:Y:S01]  /*6070*/  ISETP.GT.U32.AND P4, PT, R0.reuse, R195, PT ;  /* 0x000000c30000720c */ /* 0x040fe20003f84070 */
[----:B------:R-:W-:Y:S01]  /*6080*/  IMAD R185, R0, R15, R185 ;  /* 0x0000000f00b97224 */ /* 0x000fe200078e02b9 */
[----:B------:R-:W-:Y:S01]  /*6090*/  @!P3 IADD3 R193, R193, -R0, RZ ;  /* 0x80000000c1c1b210 */ /* 0x000fe20007ffe0ff */
[----:B------:R-:W-:Y:S01]  /*60a0*/  IMAD.HI.U32 R15, R6, R187, RZ ;  /* 0x000000bb060f7227 */ /* 0x000fe200078e00ff */
[----:B------:R-:W-:-:S03]  /*60b0*/  ISETP.GT.U32.AND P3, PT, R0, R201, PT ;  /* 0x000000c90000720c */ /* 0x000fc60003f64070 */
[C---:B------:R-:W-:Y:S02]  /*60c0*/  IMAD R183, R0.reuse, R16, R183 ;  /* 0x0000001000b77224 */ /* 0x040fe400078e02b7 */
[----:B------:R-:W-:Y:S01]  /*60d0*/  @!P5 IMAD.MOV R177, RZ, RZ, -R177 ;  /* 0x000000ffffb1d224 */ /* 0x000fe200078e0ab1 */
[----:B------:R-:W-:Y:S01]  /*60e0*/  ISETP.GT.U32.AND P5, PT, R0, R197, PT ;  /* 0x000000c50000720c */ /* 0x000fe20003fa4070 */
[----:B------:R-:W-:Y:S02]  /*60f0*/  IMAD.MOV R16, RZ, RZ, -R15 ;  /* 0x000000ffff107224 */ /* 0x000fe400078e0a0f */
[----:B------:R-:W-:-:S04]  /*6100*/  IMAD.HI.U32 R15, R6, R189, RZ ;  /* 0x000000bd060f7227 */ /* 0x000fc800078e00ff */
[--C-:B------:R-:W-:Y:S01]  /*6110*/  @!P0 IMAD.IADD R27, R27, 0x1, -R0.reuse ;  /* 0x000000011b1b8824 */ /* 0x100fe200078e0a00 */
[C---:B------:R-:W-:Y:S01]  /*6120*/  ISETP.GT.U32.AND P0, PT, R0.reuse, R183, PT ;  /* 0x000000b70000720c */ /* 0x040fe20003f04070 */
[C---:B------:R-:W-:Y:S01]  /*6130*/  IMAD R187, R0.reuse, R16, R187 ;  /* 0x0000001000bb7224 */ /* 0x040fe200078e02bb */
[----:B------:R-:W-:Y:S01]  /*6140*/  IADD3 R15, -R15, RZ, RZ ;  /* 0x000000ff0f0f7210 */ /* 0x000fe20007ffe1ff */
[--C-:B------:R-:W-:Y:S01]  /*6150*/  @!P4 IMAD.IADD R195, R195, 0x1, -R0.reuse ;  /* 0x00000001c3c3c824 */ /* 0x100fe200078e0a00 */
[C---:B------:R-:W-:Y:S01]  /*6160*/  ISETP.GT.U32.AND P4, PT, R0.reuse, R185, PT ;  /* 0x000000b90000720c */ /* 0x040fe20003f84070 */
[C---:B------:R-:W-:Y:S01]  /*6170*/  IMAD R181, R0.reuse, R17, R181 ;  /* 0x0000001100b57224 */ /* 0x040fe200078e02b5 */
[-C--:B------:R-:W-:Y:S01]  /*6180*/  @!P3 IADD3 R201, R201, -R0.reuse, RZ ;  /* 0x80000000c9c9b210 */ /* 0x080fe20007ffe0ff */
[C---:B------:R-:W-:Y:S01]  /*6190*/  IMAD R189, R0.reuse, R15, R189 ;  /* 0x0000000f00bd7224 */ /* 0x040fe200078e02bd */
[-C--:B------:R-:W-:Y:S01]  /*61a0*/  @!P5 IADD3 R197, R197, -R0.reuse, RZ ;  /* 0x80000000c5c5d210 */ /* 0x080fe20007ffe0ff */
[----:B------:R-:W1:Y:S01]  /*61b0*/  LDC.64 R16, c[0x0][0x238] ;  /* 0x00008e00ff107b82 */ /* 0x000e620000000a00 */
[C---:B------:R-:W-:Y:S01]  /*61c0*/  ISETP.GT.U32.AND P3, PT, R0.reuse, R187, PT ;  /* 0x000000bb0000720c */ /* 0x040fe20003f64070 */
[----:B------:R-:W-:Y:S01]  /*61d0*/  @!P6 IMAD.IADD R29, R29, 0x1, -R0 ;  /* 0x000000011d1de824 */ /* 0x000fe200078e0a00 */
[----:B------:R-:W-:Y:S01]  /*61e0*/  ISETP.GT.U32.AND P5, PT, R0, R181, PT ;  /* 0x000000b50000720c */ /* 0x000fe20003fa4070 */
[----:B------:R-:W-:Y:S01]  /*61f0*/  IMAD.HI.U32 R15, R6, R199, RZ ;  /* 0x000000c7060f7227 */ /* 0x000fe200078e00ff */
[----:B------:R-:W-:-:S02]  /*6200*/  @!P0 IADD3 R183, R183, -R0, RZ ;  /* 0x80000000b7b78210 */ /* 0x000fc40007ffe0ff */
[----:B------:R-:W-:Y:S01]  /*6210*/  ISETP.GT.U32.AND P0, PT, R0, R189, PT ;  /* 0x000000bd0000720c */ /* 0x000fe20003f04070 */
[--C-:B------:R-:W-:Y:S01]  /*6220*/  @!P4 IMAD.IADD R185, R185, 0x1, -R0.reuse ;  /* 0x00000001b9b9c824 */ /* 0x100fe200078e0a00 */
[----:B------:R-:W-:Y:S01]  /*6230*/  ISETP.GE.AND P6, PT, R28, RZ, PT ;  /* 0x000000ff1c00720c */ /* 0x000fe20003fc6270 */
[----:B------:R-:W-:Y:S01]  /*6240*/  IMAD.MOV R15, RZ, RZ, -R15 ;  /* 0x000000ffff0f7224 */ /* 0x000fe200078e0a0f */
[----:B------:R-:W-:Y:S02]  /*6250*/  ISETP.GE.AND P4, PT, R31, RZ, PT ;  /* 0x000000ff1f00720c */ /* 0x000fe40003f86270 */
[C---:B------:R-:W-:Y:S01]  /*6260*/  ISETP.GT.U32.AND P2, PT, R0.reuse, R185, PT ;  /* 0x000000b90000720c */ /* 0x040fe20003f44070 */
[C---:B------:R-:W-:Y:S01]  /*6270*/  IMAD R199, R0.reuse, R15, R199 ;  /* 0x0000000f00c77224 */ /* 0x040fe200078e02c7 */
[----:B------:R-:W-:Y:S01]  /*6280*/  @!P3 IADD3 R187, R187, -R0, RZ ;  /* 0x80000000bbbbb210 */ /* 0x000fe20007ffe0ff */
[----:B------:R-:W-:Y:S01]  /*6290*/  @!P5 IMAD.IADD R181, R181, 0x1, -R0 ;  /* 0x00000001b5b5d824 */ /* 0x000fe200078e0a00 */
[----:B------:R-:W-:-:S02]  /*62a0*/  ISETP.GT.U32.AND P3, PT, R0, R183, PT ;  /* 0x000000b70000720c */ /* 0x000fc40003f64070 */
[----:B------:R-:W-:Y:S01]  /*62b0*/  MOV R6, R25 ;  /* 0x0000001900067202 */ /* 0x000fe20000000f00 */
[----:B------:R-:W-:Y:S01]  /*62c0*/  @!P0 IMAD.IADD R189, R189, 0x1, -R0 ;  /* 0x00000001bdbd8824 */ /* 0x000fe200078e0a00 */
[C---:B------:R-:W-:Y:S02]  /*62d0*/  ISETP.GT.U32.AND P0, PT, R0.reuse, R181, PT ;  /* 0x000000b50000720c */ /* 0x040fe40003f04070 */
[----:B------:R-:W-:Y:S01]  /*62e0*/  @!P6 IADD3 R193, -R193, RZ, RZ ;  /* 0x000000ffc1c1e210 */ /* 0x000fe20007ffe1ff */
[----:B------:R-:W-:Y:S01]  /*62f0*/  @!P4 IMAD.MOV R195, RZ, RZ, -R195 ;  /* 0x000000ffffc3c224 */ /* 0x000fe200078e0ac3 */
[C---:B------:R-:W-:Y:S01]  /*6300*/  ISETP.GT.U32.AND P6, PT, R0.reuse, R189, PT ;  /* 0x000000bd0000720c */ /* 0x040fe20003fc4070 */
[----:B-1----:R-:W-:Y:S01]  /*6310*/  IMAD R17, R229, R17, RZ ;  /* 0x00000011e5117224 */ /* 0x002fe200078e02ff */
[C---:B------:R-:W-:Y:S01]  /*6320*/  ISETP.GT.U32.AND P4, PT, R0.reuse, R187, PT ;  /* 0x000000bb0000720c */ /* 0x040fe20003f84070 */
[----:B------:R-:W-:Y:S01]  /*6330*/  @!P1 IMAD.MOV R6, RZ, RZ, -R6 ;  /* 0x000000ffff069224 */ /* 0x000fe200078e0a06 */
[----:B------:R-:W-:Y:S01]  /*6340*/  ISETP.GT.U32.AND P1, PT, R0, R201, PT ;  /* 0x000000c90000720c */ /* 0x000fe20003f24070 */
[----:B------:R-:W-:Y:S01]  /*6350*/  @!P2 IMAD.IADD R185, R185, 0x1, -R0 ;  /* 0x00000001b9b9a824 */ /* 0x000fe200078e0a00 */
[----:B------:R-:W-:-:S02]  /*6360*/  @!P3 IADD3 R183, R183, -R0, RZ ;  /* 0x80000000b7b7b210 */ /* 0x000fc40007ffe0ff */
[----:B------:R-:W-:Y:S01]  /*6370*/  ISETP.GE.AND P3, PT, R100, RZ, PT ;  /* 0x000000ff6400720c */ /* 0x000fe20003f66270 */
[--C-:B------:R-:W-:Y:S01]  /*6380*/  @!P0 IMAD.IADD R181, R181, 0x1, -R0.reuse ;  /* 0x00000001b5b58824 */ /* 0x100fe200078e0a00 */
[----:B------:R-:W-:Y:S02]  /*6390*/  ISETP.GT.U32.AND P2, PT, R0, R199, PT ;  /* 0x000000c70000720c */ /* 0x000fe40003f44070 */
[----:B------:R-:W-:Y:S01]  /*63a0*/  LEA R31, P0, R17, UR4, 0x2 ;  /* 0x00000004111f7c11 */ /* 0x000fe2000f8010ff */
[----:B------:R-:W-:Y:S01]  /*63b0*/  @!P6 IMAD.IADD R189, R189, 0x1, -R0 ;  /* 0x00000001bdbde824 */ /* 0x000fe200078e0a00 */
[----:B------:R-:W-:Y:S01]  /*63c0*/  ULDC UR4, c[0x0][0x234] ;  /* 0x00008d0000047ab9 */ /* 0x000fe20000000800 */
[----:B------:R-:W-:Y:S01]  /*63d0*/  ISETP.GE.AND P6, PT, R24, RZ, PT ;  /* 0x000000ff1800720c */ /* 0x000fe20003fc6270 */
[----:B------:R-:W-:Y:S01]  /*63e0*/  IMAD R24, R20, UR4, RZ ;  /* 0x0000000414187c24 */ /* 0x000fe2000f8e02ff */
[-C--:B------:R-:W-:Y:S01]  /*63f0*/  @!P4 IADD3 R187, R187, -R0.reuse, RZ ;  /* 0x80000000bbbbc210 */ /* 0x080fe20007ffe0ff */
[----:B------:R-:W-:Y:S01]  /*6400*/  IMAD.MOV.U32 R20, RZ, RZ, R29 ;  /* 0x000000ffff147224 */ /* 0x000fe200078e001d */
[----:B------:R-:W-:Y:S01]  /*6410*/  ISETP.GE.AND P4, PT, R102, RZ, PT ;  /* 0x000000ff6600720c */ /* 0x000fe20003f86270 */
[----:B------:R-:W-:Y:S01]  /*6420*/  IMAD R21, R21, UR4, RZ ;  /* 0x0000000415157c24 */ /* 0x000fe2000f8e02ff */
[----:B------:R-:W-:Y:S01]  /*6430*/  @!P1 IADD3 R201, R201, -R0, RZ ;  /* 0x80000000c9c99210 */ /* 0x000fe20007ffe0ff */
[----:B------:R-:W-:Y:S01]  /*6440*/  @!P3 IMAD.MOV R20, RZ, RZ, -R20 ;  /* 0x000000ffff14b224 */ /* 0x000fe200078e0a14 */
[----:B------:R-:W-:Y:S01]  /*6450*/  ISETP.GE.AND P1, PT, R98, RZ, PT ;  /* 0x000000ff6200720c */ /* 0x000fe20003f26270 */
[----:B------:R-:W-:Y:S01]  /*6460*/  @!P2 IMAD.IADD R199, R199, 0x1, -R0 ;  /* 0x00000001c7c7a824 */ /* 0x000fe200078e0a00 */
[----:B------:R-:W-:Y:S01]  /*6470*/  LEA R222, P3, R21, UR6, 0x2 ;  /* 0x0000000615de7c11 */ /* 0x000fe2000f8610ff */
[----:B------:R-:W-:Y:S01]  /*6480*/  IMAD R22, R22, UR4, RZ ;  /* 0x0000000416167c24 */ /* 0x000fe2000f8e02ff */
[----:B------:R-:W-:Y:S01]  /*6490*/  ISETP.GE.AND P5, PT, R96, RZ, PT ;  /* 0x000000ff6000720c */ /* 0x000fe20003fa6270 */
[----:B------:R-:W-:Y:S01]  /*64a0*/  IMAD R23, R23, UR4, RZ ;  /* 0x0000000417177c24 */ /* 0x000fe2000f8e02ff */
[----:B------:R-:W-:Y:S01]  /*64b0*/  LEA.HI.X.SX32 R223, R21, UR7, 0x2, P3 ;  /* 0x0000000715df7c11 */ /* 0x000fe200098f16ff */
[----:B------:R-:W-:Y:S01]  /*64c0*/  ULDC UR4, c[0x0][0x240] ;  /* 0x0000900000047ab9 */ /* 0x000fe20000000800 */
[----:B------:R-:W-:-:S02]  /*64d0*/  MOV R21, R201 ;  /* 0x000000c900157202 */ /* 0x000fc40000000f00 */
[----:B------:R-:W-:Y:S02]  /*64e0*/  ISETP.GT.U32.AND P2, PT, R0, R199, PT ;  /* 0x000000c70000720c */ /* 0x000fe40003f44070 */
[----:B------:R-:W-:Y:S02]  /*64f0*/  @!P4 IADD3 R21, -R21, RZ, RZ ;  /* 0x000000ff1515c210 */ /* 0x000fe40007ffe1ff */
[----:B------:R-:W-:Y:S02]  /*6500*/  ISETP.GE.AND P4, PT, R3, RZ, PT ;  /* 0x000000ff0300720c */ /* 0x000fe40003f86270 */
[----:B------:R-:W-:Y:S02]  /*6510*/  @!P1 IADD3 R197, -R197, RZ, RZ ;  /* 0x000000ffc5c59210 */ /* 0x000fe40007ffe1ff */
[----:B------:R-:W-:Y:S02]  /*6520*/  LEA R28, P1, R24, UR6, 0x2 ;  /* 0x00000006181c7c11 */ /* 0x000fe4000f8210ff */
[----:B------:R-:W-:Y:S01]  /*6530*/  LEA.HI.X.SX32 R15, R17, UR5, 0x2, P0 ;  /* 0x00000005110f7c11 */ /* 0x000fe200080f16ff */
[----:B------:R-:W-:Y:S01]  /*6540*/  ULDC UR5, c[0x0][0x240] ;  /* 0x0000900000057ab9 */ /* 0x000fe20000000800 */
[----:B------:R-:W-:Y:S01]  /*6550*/  ISETP.GE.AND P0, PT, R26, RZ, PT ;  /* 0x000000ff1a00720c */ /* 0x000fe20003f06270 */
[----:B------:R-:W-:Y:S01]  /*6560*/  @!P2 IMAD.IADD R199, R199, 0x1, -R0 ;  /* 0x00000001c7c7a824 */ /* 0x000fe200078e0a00 */
[----:B------:R-:W-:-:S02]  /*6570*/  ISETP.NE.AND P2, PT, R5, RZ, PT ;  /* 0x000000ff0500720c */ /* 0x000fc40003f45270 */
[----:B------:R-:W-:Y:S01]  /*6580*/  LOP3.LUT R0, RZ, R5, RZ, 0x33, !PT ;  /* 0x00000005ff007212 */ /* 0x000fe200078e33ff */
[----:B------:R-:W-:Y:S01]  /*6590*/  @!P4 IMAD.MOV R199, RZ, RZ, -R199 ;  /* 0x000000ffffc7c224 */ /* 0x000fe200078e0ac7 */
[----:B------:R-:W-:Y:S02]  /*65a0*/  MOV R17, R27 ;  /* 0x0000001b00117202 */ /* 0x000fe40000000f00 */
[----:B------:R-:W-:Y:S02]  /*65b0*/  LEA.HI.X.SX32 R29, R24, UR7, 0x2, P1 ;  /* 0x00000007181d7c11 */ /* 0x000fe400088f16ff */
[----:B------:R-:W-:Y:S02]  /*65c0*/  LEA R26, P1, R22, UR6, 0x2 ;  /* 0x00000006161a7c11 */ /* 0x000fe4000f8210ff */
[----:B------:R-:W-:Y:S01]  /*65d0*/  SEL R236, R0, R199, !P2 ;  /* 0x000000c700ec7207 */ /* 0x000fe20005000000 */
[----:B------:R-:W-:Y:S01]  /*65e0*/  @!P0 IMAD.MOV R183, RZ, RZ, -R183 ;  /* 0x000000ffffb78224 */ /* 0x000fe200078e0ab7 */
[----:B------:R-:W-:-:S02]  /*65f0*/  @!P5 IADD3 R17, -R17, RZ, RZ ;  /* 0x000000ff1111d210 */ /* 0x000fc40007ffe1ff */
[C---:B------:R-:W-:Y:S01]  /*6600*/  LEA R24, P5, R23.reuse, UR6, 0x2 ;  /* 0x0000000617187c11 */ /* 0x040fe2000f8a10ff */
[----:B------:R-:W-:Y:S01]  /*6610*/  IMAD R236, R236, UR24, RZ ;  /* 0x00000018ecec7c24 */ /* 0x000fe2000f8e02ff */
[----:B------:R-:W-:Y:S01]  /*6620*/  LEA.HI.X.SX32 R27, R22, UR7, 0x2, P1 ;  /* 0x00000007161b7c11 */ /* 0x000fe200088f16ff */
[----:B------:R-:W-:Y:S01]  /*6630*/  ULDC UR24, c[0x0][0x240] ;  /* 0x0000900000187ab9 */ /* 0x000fe20000000800 */
[----:B------:R-:W-:Y:S02]  /*6640*/  ISETP.GE.AND P1, PT, R108, RZ, PT ;  /* 0x000000ff6c00720c */ /* 0x000fe40003f26270 */
[----:B------:R-:W-:Y:S02]  /*6650*/  ISETP.GE.AND P3, PT, R104, RZ, PT ;  /* 0x000000ff6800720c */ /* 0x000fe40003f66270 */
[----:B------:R-:W-:Y:S01]  /*6660*/  LEA.HI.X.SX32 R25, R23, UR7, 0x2, P5 ;  /* 0x0000000717197c11 */ /* 0x000fe2000a8f16ff */
[----:B------:R-:W-:Y:S01]  /*6670*/  ULDC.64 UR6, c[0x0][0x238] ;  /* 0x00008e0000067ab9 */ /* 0x000fe20000000a00 */
[----:B------:R-:W-:Y:S01]  /*6680*/  ISETP.GE.AND P5, PT, R106, RZ, PT ;  /* 0x000000ff6a00720c */ /* 0x000fe20003fa6270 */
[----:B------:R-:W-:Y:S01]  /*6690*/  USHF.L.U32 UR10, UR6, 0x7, URZ ;  /* 0x00000007060a7899 */ /* 0x000fe2000800063f */
[C---:B------:R-:W-:Y:S01]  /*66a0*/  SEL R234, R0.reuse, R2, !P2 ;  /* 0x0000000200ea7207 */ /* 0x040fe20005000000 */
[----:B------:R-:W-:Y:S01]  /*66b0*/  USHF.L.U32 UR7, UR7, 0x7, URZ ;  /* 0x0000000707077899 */ /* 0x000fe2000800063f */
[C---:B------:R-:W-:Y:S01]  /*66c0*/  SEL R230, R0.reuse, R12, !P2 ;  /* 0x0000000c00e67207 */ /* 0x040fe20005000000 */
[----:B------:R-:W-:Y:S01]  /*66d0*/  ULDC UR6, c[0x0][0x240] ;  /* 0x0000900000067ab9 */ /* 0x000fe20000000800 */
[----:B------:R-:W-:Y:S01]  /*66e0*/  SEL R232, R0, R4, !P2 ;  /* 0x0000000400e87207 */ /* 0x000fe20005000000 */
[----:B------:R-:W-:Y:S01]  /*66f0*/  IMAD R234, R234, UR25, RZ ;  /* 0x00000019eaea7c24 */ /* 0x000fe2000f8e02ff */
[----:B------:R-:W-:Y:S01]  /*6700*/  LEA R238, P0, R236, R31, 0x2 ;  /* 0x0000001fecee7211 */ /* 0x000fe200078010ff */
[----:B------:R-:W-:Y:S01]  /*6710*/  IMAD R230, R230, UR22, RZ ;  /* 0x00000016e6e67c24 */ /* 0x000fe2000f8e02ff */
[----:B------:R-:W-:Y:S01]  /*6720*/  SEL R228, R0, R13, !P2 ;  /* 0x0000000d00e47207 */ /* 0x000fe20005000000 */
[----:B------:R-:W-:Y:S01]  /*6730*/  IMAD R232, R232, UR23, RZ ;  /* 0x00000017e8e87c24 */ /* 0x000fe2000f8e02ff */
[----:B------:R-:W-:Y:S01]  /*6740*/  LEA.HI.X.SX32 R239, R236, R15, 0x2, P0 ;  /* 0x0000000fecef7211 */ /* 0x000fe200000f16ff */
[----:B------:R-:W-:Y:S01]  /*6750*/  @!P5 IMAD.MOV R187, RZ, RZ, -R187 ;  /* 0x000000ffffbbd224 */ /* 0x000fe200078e0abb */
[----:B------:R-:W-:Y:S01]  /*6760*/  SEL R224, R0, R18, !P2 ;  /* 0x0000001200e07207 */ /* 0x000fe20005000000 */
[----:B------:R-:W-:Y:S01]  /*6770*/  IMAD R228, R228, UR21, RZ ;  /* 0x00000015e4e47c24 */ /* 0x000fe2000f8e02ff */
[C---:B------:R-:W-:Y:S01]  /*6780*/  SEL R226, R0.reuse, R14, !P2 ;  /* 0x0000000e00e27207 */ /* 0x040fe20005000000 */
[----:B------:R1:W-:Y:S01]  /*6790*/  STL.64 [R1+0xb28], R238 ;  /* 0x000b28ee01007387 */ /* 0x0003e20000100a00 */
[----:B------:R-:W-:Y:S01]  /*67a0*/  SEL R220, R0, R19, !P2 ;  /* 0x0000001300dc7207 */ /* 0x000fe20005000000 */
[----:B------:R-:W-:Y:S01]  /*67b0*/  IMAD R224, R224, UR20, RZ ;  /* 0x00000014e0e07c24 */ /* 0x000fe2000f8e02ff */
[----:B------:R-:W-:Y:S01]  /*67c0*/  @!P1 IADD3 R189, -R189, RZ, RZ ;  /* 0x000000ffbdbd9210 */ /* 0x000fe20007ffe1ff */
[----:B------:R-:W-:Y:S01]  /*67d0*/  IMAD R226, R226, UR19, RZ ;  /* 0x00000013e2e27c24 */ /* 0x000fe2000f8e02ff */
[----:B------:R-:W-:Y:S01]  /*67e0*/  SEL R218, R0, R30, !P2 ;  /* 0x0000001e00da7207 */ /* 0x000fe20005000000 */
[----:B------:R-:W-:Y:S01]  /*67f0*/  IMAD R220, R220, UR18, RZ ;  /* 0x00000012dcdc7c24 */ /* 0x000fe2000f8e02ff */
[-C--:B------:R-:W-:Y:S01]  /*6800*/  LEA R240, P1, R234, R31.reuse, 0x2 ;  /* 0x0000001feaf07211 */ /* 0x080fe200078210ff */
[----:B------:R-:W-:Y:S01]  /*6810*/  ULDC UR25, c[0x0][0x240] ;  /* 0x0000900000197ab9 */ /* 0x000fe20000000800 */
[----:B------:R-:W-:Y:S01]  /*6820*/  SEL R214, R0, R34, !P2 ;  /* 0x0000002200d67207 */ /* 0x000fe20005000000 */
[----:B------:R-:W-:Y:S01]  /*6830*/  IMAD R218, R218, UR17, RZ ;  /* 0x00000011dada7c24 */ /* 0x000fe2000f8e02ff */
[----:B------:R-:W-:Y:S01]  /*6840*/  @!P3 IADD3 R181, -R181, RZ, RZ ;  /* 0x000000ffb5b5b210 */ /* 0x000fe20007ffe1ff */
[----:B------:R-:W-:Y:S01]  /*6850*/  ULDC UR23, c[0x0][0x240] ;  /* 0x0000900000177ab9 */ /* 0x000fe20000000800 */
[-C--:B------:R-:W-:Y:S01]  /*6860*/  LEA R244, P4, R230, R31.reuse, 0x2 ;  /* 0x0000001fe6f47211 */ /* 0x080fe200078810ff */
[----:B------:R-:W-:Y:S01]  /*6870*/  IMAD R214, R214, UR16, RZ ;  /* 0x00000010d6d67c24 */ /* 0x000fe2000f8e02ff */
[----:B------:R-:W-:Y:S01]  /*6880*/  SEL R216, R0, R32, !P2 ;  /* 0x0000002000d87207 */ /* 0x000fe20005000000 */
[----:B------:R-:W-:Y:S01]  /*6890*/  ULDC UR22, c[0x0][0x240] ;  /* 0x0000900000167ab9 */ /* 0x000fe20000000800 */
[----:B-1----:R-:W-:Y:S01]  /*68a0*/  LEA R238, P3, R232, R31, 0x2 ;  /* 0x0000001fe8ee7211 */ /* 0x002fe200078610ff */
[----:B------:R-:W-:Y:S01]  /*68b0*/  ULDC UR21, c[0x0][0x240] ;  /* 0x0000900000157ab9 */ /* 0x000fe20000000800 */
[----:B------:R-:W-:Y:S01]  /*68c0*/  SEL R212, R0, R33, !P2 ;  /* 0x0000002100d47207 */ /* 0x000fe20005000000 */
[----:B------:R-:W-:Y:S01]  /*68d0*/  IMAD R216, R216, UR15, RZ ;  /* 0x0000000fd8d87c24 */ /* 0x000fe2000f8e02ff */
[----:B------:R-:W-:Y:S01]  /*68e0*/  LEA R236, P5, R228, R31, 0x2 ;  /* 0x0000001fe4ec7211 */ /* 0x000fe200078a10ff */
[----:B------:R-:W-:Y:S01]  /*68f0*/  ULDC UR20, c[0x0][0x240] ;  /* 0x0000900000147ab9 */ /* 0x000fe20000000800 */
[----:B------:R-:W-:Y:S01]  /*6900*/  SEL R210, R0, R38, !P2 ;  /* 0x0000002600d27207 */ /* 0x000fe20005000000 */
[----:B------:R-:W-:Y:S01]  /*6910*/  IMAD R212, R212, UR14, RZ ;  /* 0x0000000ed4d47c24 */ /* 0x000fe2000f8e02ff */
[----:B------:R-:W-:Y:S01]  /*6920*/  LEA.HI.X.SX32 R241, R234, R15, 0x2, P1 ;  /* 0x0000000feaf17211 */ /* 0x000fe200008f16ff */
[----:B------:R-:W-:Y:S01]  /*6930*/  ULDC UR19, c[0x0][0x240] ;  /* 0x0000900000137ab9 */ /* 0x000fe20000000800 */
[----:B------:R-:W-:Y:S01]  /*6940*/  SEL R206, R0, R37, !P2 ;  /* 0x0000002500ce7207 */ /* 0x000fe20005000000 */
[----:B------:R-:W-:Y:S01]  /*6950*/  IMAD R210, R210, UR13, RZ ;  /* 0x0000000dd2d27c24 */ /* 0x000fe2000f8e02ff */
[----:B------:R-:W-:Y:S01]  /*6960*/  @!P6 IADD3 R185, -R185, RZ, RZ ;  /* 0x000000ffb9b9e210 */ /* 0x000fe20007ffe1ff */
[----:B------:R1:W-:Y:S01]  /*6970*/  STL.64 [R1+0xde0], R240 ;  /* 0x000de0f001007387 */ /* 0x0003e20000100a00 */
[----:B------:R-:W-:Y:S01]  /*6980*/  LEA.HI.X.SX32 R245, R230, R15, 0x2, P4 ;  /* 0x0000000fe6f57211 */ /* 0x000fe200020f16ff */
[----:B------:R-:W-:Y:S01]  /*6990*/  IMAD R206, R206, UR12, RZ ;  /* 0x0000000ccece7c24 */ /* 0x000fe2000f8e02ff */
[----:B------:R-:W-:Y:S01]  /*69a0*/  SEL R208, R0, R35, !P2 ;  /* 0x0000002300d07207 */ /* 0x000fe20005000000 */
[----:B------:R-:W-:Y:S01]  /*69b0*/  ULDC UR18, c[0x0][0x240] ;  /* 0x0000900000127ab9 */ /* 0x000fe20000000800 */
[----:B------:R-:W-:Y:S01]  /*69c0*/  LEA.HI.X.SX32 R239, R232, R15, 0x2, P3 ;  /* 0x0000000fe8ef7211 */ /* 0x000fe200018f16ff */
[----:B------:R2:W-:Y:S01]  /*69d0*/  STL.64 [R1+0xaf0], R244 ;  /* 0x000af0f401007387 */ /* 0x0005e20000100a00 */
[----:B------:R-:W-:Y:S01]  /*69e0*/  SEL R204, R0, R36, !P2 ;  /* 0x0000002400cc7207 */ /* 0x000fe20005000000 */
[----:B------:R-:W-:Y:S01]  /*69f0*/  IMAD R208, R208, UR9, RZ ;  /* 0x00000009d0d07c24 */ /* 0x000fe2000f8e02ff */
[----:B------:R-:W-:Y:S01]  /*6a00*/  SEL R32, R0, R17, !P2 ;  /* 0x0000001100207207 */ /* 0x000fe20005000000 */
[----:B------:R-:W-:Y:S01]  /*6a10*/  STL.64 [R1+0xb10], R238 ;  /* 0x000b10ee01007387 */ /* 0x000fe20000100a00 */
[----:B------:R-:W-:Y:S01]  /*6a20*/  LEA R250, P6, R224, R31, 0x2 ;  /* 0x0000001fe0fa7211 */ /* 0x000fe200078c10ff */
[----:B------:R-:W-:Y:S01]  /*6a30*/  IMAD R204, R204, UR8, RZ ;  /* 0x00000008cccc7c24 */ /* 0x000fe2000f8e02ff */
[----:B------:R-:W-:Y:S01]  /*6a40*/  LEA.HI.X.SX32 R237, R228, R15, 0x2, P5 ;  /* 0x0000000fe4ed7211 */ /* 0x000fe200028f16ff */
[----:B------:R-:W-:Y:S01]  /*6a50*/  ULDC UR17, c[0x0][0x240] ;  /* 0x0000900000117ab9 */ /* 0x000fe20000000800 */
[C---:B------:R-:W-:Y:S01]  /*6a60*/  SEL R202, R0.reuse, R39, !P2 ;  /* 0x0000002700ca7207 */ /* 0x040fe20005000000 */
[----:B------:R-:W-:Y:S01]  /*6a70*/  ULDC UR16, c[0x0][0x240] ;  /* 0x0000900000107ab9 */ /* 0x000fe20000000800 */
[C---:B------:R-:W-:Y:S01]  /*6a80*/  SEL R198, R0.reuse, R40, !P2 ;  /* 0x0000002800c67207 */ /* 0x040fe20005000000 */
[----:B------:R3:W-:Y:S01]  /*6a90*/  STL.64 [R1+0xad8], R236 ;  /* 0x000ad8ec01007387 */ /* 0x0007e20000100a00 */
[----:B------:R-:W-:Y:S01]  /*6aa0*/  SEL R200, R0, R41, !P2 ;  /* 0x0000002900c87207 */ /* 0x000fe20005000000 */
[----:B------:R-:W-:Y:S01]  /*6ab0*/  IMAD R202, R202, UR11, RZ ;  /* 0x0000000bcaca7c24 */ /* 0x000fe2000f8e02ff */
        /* <DEDUP_REMOVED lines=76> */
[C---:B------:R-:W-:Y:S01]  /*6f80*/  SEL R96, R0.reuse, R92, !P2 ;  /* 0x0000005c00607207 */ /* 0x040fe20005000000 */
[----:B------:R-:W-:Y:S01]  /*6f90*/  ULDC UR15, c[0x0][0x240] ;  /* 0x00009000000f7ab9 */ /* 0x000fe20000000800 */
[C---:B------:R-:W-:Y:S01]  /*6fa0*/  SEL R17, R0.reuse, R20, !P2 ;  /* 0x0000001400117207 */ /* 0x040fe20005000000 */
[----:B------:R-:W-:Y:S01]  /*6fb0*/  ULDC UR14, c[0x0][0x240] ;  /* 0x00009000000e7ab9 */ /* 0x000fe20000000800 */
[----:B------:R-:W-:Y:S01]  /*6fc0*/  SEL R18, R0, R21, !P2 ;  /* 0x0000001500127207 */ /* 0x000fe20005000000 */
[----:B------:R-:W-:Y:S01]  /*6fd0*/  IMAD R104, R104, UR16, RZ ;  /* 0x0000001068687c24 */ /* 0x000fe2000f8e02ff */
[----:B------:R-:W-:Y:S01]  /*6fe0*/  LEA R248, P0, R226, R31, 0x2 ;  /* 0x0000001fe2f87211 */ /* 0x000fe200078010ff */
[----:B------:R-:W-:Y:S01]  /*6ff0*/  ULDC UR13, c[0x0][0x240] ;  /* 0x00009000000d7ab9 */ /* 0x000fe20000000800 */
[----:B------:R-:W-:Y:S01]  /*7000*/  SEL R142, R0, R68, !P2 ;  /* 0x00000044008e7207 */ /* 0x000fe20005000000 */
[----:B------:R-:W-:Y:S01]  /*7010*/  IMAD R102, R102, UR15, RZ ;  /* 0x0000000f66667c24 */ /* 0x000fe2000f8e02ff */
[C---:B------:R-:W-:Y:S01]  /*7020*/  SEL R140, R0.reuse, R70, !P2 ;  /* 0x00000046008c7207 */ /* 0x040fe20005000000 */
[----:B------:R-:W-:Y:S01]  /*7030*/  ULDC UR12, c[0x0][0x240] ;  /* 0x00009000000c7ab9 */ /* 0x000fe20000000800 */
        /* <DEDUP_REMOVED lines=32> */
[C---:B------:R-:W-:Y:S01]  /*7240*/  SEL R82, R0.reuse, R103, !P2 ;  /* 0x0000006700527207 */ /* 0x040fe20005000000 */
        /* <DEDUP_REMOVED lines=50> */
[----:B------:R-:W-:Y:S01]  /*7570*/  IMAD R69, R69, UR54, RZ ;  /* 0x0000003645457c24 */ /* 0x000fe2000f8e02ff */
[C---:B------:R-:W-:Y:S01]  /*7580*/  SEL R49, R0.reuse, R155, !P2 ;  /* 0x0000009b00317207 */ /* 0x040fe20005000000 */
[----:B------:R-:W-:Y:S01]  /*7590*/  IMAD R67, R67, UR53, RZ ;  /* 0x0000003543437c24 */ /* 0x000fe2000f8e02ff */
[C---:B------:R-:W-:Y:S01]  /*75a0*/  SEL R48, R0.reuse, R157, !P2 ;  /* 0x0000009d00307207 */ /* 0x040fe20005000000 */
[----:B------:R-:W-:Y:S01]  /*75b0*/  ULDC UR52, c[0x0][0x240] ;  /* 0x0000900000347ab9 */ /* 0x000fe20000000800 */
        /* <DEDUP_REMOVED lines=23> */
[----:B------:R-:W-:Y:S01]  /*7730*/  IMAD R61, R61, UR47, RZ ;  /* 0x0000002f3d3d7c24 */ /* 0x000fe2000f8e02ff */
[----:B------:R-:W-:Y:S01]  /*7740*/  SEL R35, R0, R191, !P2 ;  /* 0x000000bf00237207 */ /* 0x000fe20005000000 */
[----:B------:R-:W-:Y:S01]  /*7750*/  IMAD R60, R60, UR46, RZ ;  /* 0x0000002e3c3c7c24 */ /* 0x000fe2000f8e02ff */
[C---:B------:R-:W-:Y:S01]  /*7760*/  SEL R34, R0.reuse, R193, !P2 ;  /* 0x000000c100227207 */ /* 0x040fe20005000000 */
[----:B------:R-:W-:Y:S01]  /*7770*/  ULDC UR44, c[0x0][0x240] ;  /* 0x00009000002c7ab9 */ /* 0x000fe20000000800 */
        /* <DEDUP_REMOVED lines=14> */
[-C--:B------:R-:W-:Y:S01]  /*7860*/  LEA R246, P1, R220, R31.reuse, 0x2 ;  /* 0x0000001fdcf67211 */ /* 0x080fe200078210ff */
[----:B------:R-:W-:Y:S01]  /*7870*/  ULDC UR40, c[0x0][0x240] ;  /* 0x0000900000287ab9 */ /* 0x000fe20000000800 */
[-C--:B------:R-:W-:Y:S01]  /*7880*/  LEA R242, P2, R218, R31.reuse, 0x2 ;  /* 0x0000001fdaf27211 */ /* 0x080fe200078410ff */
[----:B------:R-:W-:Y:S01]  /*7890*/  IMAD R56, R56, UR42, RZ ;  /* 0x0000002a38387c24 */ /* 0x000fe2000f8e02ff */
[----:B-1----:R-:W-:Y:S01]  /*78a0*/  LEA R240, P3, R214, R31, 0x2 ;  /* 0x0000001fd6f07211 */ /* 0x002fe200078610ff */
[----:B------:R-:W-:Y:S01]  /*78b0*/  ULDC UR39, c[0x0][0x240] ;  /* 0x0000900000277ab9 */ /* 0x000fe20000000800 */
[----:B------:R-:W-:Y:S01]  /*78c0*/  LEA.HI.X.SX32 R251, R224, R15, 0x2, P6 ;  /* 0x0000000fe0fb7211 */ /* 0x000fe200030f16ff */
[----:B------:R-:W-:Y:S01]  /*78d0*/  IMAD R55, R55, UR41, RZ ;  /* 0x0000002937377c24 */ /* 0x000fe2000f8e02ff */
[----:B--2---:R-:W-:Y:S01]  /*78e0*/  LEA R244, P4, R216, R31, 0x2 ;  /* 0x0000001fd8f47211 */ /* 0x004fe200078810ff */
[----:B------:R-:W-:Y:S01]  /*78f0*/  ULDC UR38, c[0x0][0x240] ;  /* 0x0000900000267ab9 */ /* 0x000fe20000000800 */
[----:B------:R-:W-:Y:S01]  /*7900*/  LEA.HI.X.SX32 R249, R226, R15, 0x2, P0 ;  /* 0x0000000fe2f97211 */ /* 0x000fe200000f16ff */
[----:B------:R-:W-:Y:S01]  /*7910*/  STL.64 [R1+0xab8], R250 ;  /* 0x000ab8fa01007387 */ /* 0x000fe20000100a00 */
[----:B---3--:R-:W-:Y:S01]  /*7920*/  LEA R236, P5, R212, R31, 0x2 ;  /* 0x0000001fd4ec7211 */ /* 0x008fe200078a10ff */
[----:B------:R-:W-:Y:S01]  /*7930*/  IMAD R54, R54, UR40, RZ ;  /* 0x0000002836367c24 */ /* 0x000fe2000f8e02ff */
[----:B------:R-:W-:Y:S01]  /*7940*/  LEA.HI.X.SX32 R247, R220, R15, 0x2, P1 ;  /* 0x0000000fdcf77211 */ /* 0x000fe200008f16ff */
[----:B------:R1:W-:Y:S01]  /*7950*/  STL.64 [R1+0xaa0], R248 ;  /* 0x000aa0f801007387 */ /* 0x0003e20000100a00 */
[----:B------:R-:W-:Y:S01]  /*7960*/  LEA R234, P6, R210, R31, 0x2 ;  /* 0x0000001fd2ea7211 */ /* 0x000fe200078c10ff */
[----:B------:R-:W-:Y:S01]  /*7970*/  IMAD R53, R53, UR39, RZ ;  /* 0x0000002735357c24 */ /* 0x000fe2000f8e02ff */
[----:B------:R-:W-:Y:S01]  /*7980*/  LEA.HI.X.SX32 R243, R218, R15, 0x2, P2 ;  /* 0x0000000fdaf37211 */ /* 0x000fe200010f16ff */
[----:B------:R-:W-:Y:S01]  /*7990*/  STL.64 [R1+0xa80], R246 ;  /* 0x000a80f601007387 */ /* 0x000fe20000100a00 */
[----:B------:R-:W-:Y:S01]  /*79a0*/  LEA R232, P0, R206, R31, 0x2 ;  /* 0x0000001fcee87211 */ /* 0x000fe200078010ff */
[----:B------:R-:W-:Y:S01]  /*79b0*/  IMAD R52, R52, UR38, RZ ;  /* 0x0000002634347c24 */ /* 0x000fe2000f8e02ff */
[----:B------:R-:W-:Y:S01]  /*79c0*/  LEA.HI.X.SX32 R241, R214, R15, 0x2, P3 ;  /* 0x0000000fd6f17211 */ /* 0x000fe200018f16ff */
[----:B------:R-:W-:Y:S01]  /*79d0*/  STL.64 [R1+0xa68], R242 ;  /* 0x000a68f201007387 */ /* 0x000fe20000100a00 */
[----:B------:R-:W-:Y:S01]  /*79e0*/  LEA R230, P1, R208, R31, 0x2 ;  /* 0x0000001fd0e67211 */ /* 0x000fe200078210ff */
[----:B------:R-:W-:Y:S01]  /*79f0*/  ULDC UR37, c[0x0][0x240] ;  /* 0x0000900000257ab9 */ /* 0x000fe20000000800 */
        /* <DEDUP_REMOVED lines=9> */
[----:B------:R2:W-:Y:S01]  /*7a90*/  STL.64 [R1+0xa10], R236 ;  /* 0x000a10ec01007387 */ /* 0x0005e20000100a00 */
        /* <DEDUP_REMOVED lines=9> */
[----:B------:R-:W-:Y:S01]  /*7b30*/  IMAD R50, R50, UR36, RZ ;  /* 0x0000002432327c24 */ /* 0x000fe2000f8e02ff */
[----:B------:R-:W-:Y:S01]  /*7b40*/  LEA.HI.X.SX32 R225, R204, R15, 0x2, P2 ;  /* 0x0000000fcce17211 */ /* 0x000fe200010f16ff */
[----:B------:R3:W-:Y:S01]  /*7b50*/  STL.64 [R1+0x9c0], R230 ;  /* 0x0009c0e601007387 */ /* 0x0007e20000100a00 */
        /* <DEDUP_REMOVED lines=24> */
[----:B-1----:R-:W-:Y:S01]  /*7ce0*/  LEA R248, P6, R184, R31, 0x2 ;  /* 0x0000001fb8f87211 */ /* 0x002fe200078c10ff */
        /* <DEDUP_REMOVED lines=59> */
[----:B--2---:R-:W-:Y:S01]  /*80a0*/  LEA R236, P0, R152, R31, 0x2 ;  /* 0x0000001f98ec7211 */ /* 0x004fe200078010ff */
        /* <DEDUP_REMOVED lines=63> */
[----:B---3--:R-:W-:Y:S01]  /*84a0*/  LEA R230, P2, R120, R31, 0x2 ;  /* 0x0000001f78e67211 */ /* 0x008fe200078410ff */
        /* <DEDUP_REMOVED lines=31> */
[----:B----4-:R-:W-:Y:S01]  /*86a0*/  LEA R224, P3, R104, R31, 0x2 ;  /* 0x0000001f68e07211 */ /* 0x010fe200078610ff */
        /* <DEDUP_REMOVED lines=8> */
[----:B------:R-:W2:Y:S01]  /*8730*/  S2UR UR6, SR_CgaCtaId ;  /* 0x00000000000679c3 */ /* 0x000ea20000008800 */
[----:B------:R-:W-:Y:S01]  /*8740*/  LEA.HI.X.SX32 R127, R108, R15, 0x2, P1 ;  /* 0x0000000f6c7f7211 */ /* 0x000fe200008f16ff */
[----:B------:R-:W-:Y:S01]  /*8750*/  STL.64 [R1+0x790], R128 ;  /* 0x0007908001007387 */ /* 0x000fe20000100a00 */
[----:B------:R-:W-:Y:S01]  /*8760*/  LEA R116, P6, R98, R31, 0x2 ;  /* 0x0000001f62747211 */ /* 0x000fe200078c10ff */
[----:B------:R-:W-:Y:S01]  /*8770*/  IMAD R21, R21, UR12, RZ ;  /* 0x0000000c15157c24 */ /* 0x000fe2000f8e02ff */
[----:B------:R-:W-:Y:S01]  /*8780*/  LEA.HI.X.SX32 R125, R106, R15, 0x2, P2 ;  /* 0x0000000f6a7d7211 */ /* 0x000fe200010f16ff */
[----:B------:R-:W-:Y:S01]  /*8790*/  STL.64 [R1+0x788], R126 ;  /* 0x0007887e01007387 */ /* 0x000fe20000100a00 */
[----:B------:R-:W-:Y:S01]  /*87a0*/  LEA R114, P0, R96, R31, 0x2 ;  /* 0x0000001f60727211 */ /* 0x000fe200078010ff */
[----:B------:R-:W3:Y:S01]  /*87b0*/  LDC R70, c[0x0][0x230] ;  /* 0x00008c00ff467b82 */ /* 0x000ee20000000800 */
[----:B------:R-:W-:Y:S01]  /*87c0*/  LEA.HI.X.SX32 R225, R104, R15, 0x2, P3 ;  /* 0x0000000f68e17211 */ /* 0x000fe200018f16ff */
[----:B------:R-:W-:Y:S01]  /*87d0*/  STL.64 [R1+0x780], R124 ;  /* 0x0007807c01007387 */ /* 0x000fe20000100a00 */
[----:B------:R-:W-:Y:S01]  /*87e0*/  LEA R112, P1, R94, R31, 0x2 ;  /* 0x0000001f5e707211 */ /* 0x000fe200078210ff */
[----:B------:R-:W-:Y:S01]  /*87f0*/  IMAD.SHL.U32 R0, R203, 0x10, RZ ;  /* 0x00000010cb007824 */ /* 0x000fe200078e00ff */
[----:B------:R-:W-:Y:S01]  /*8800*/  LEA.HI.X.SX32 R121, R102, R15, 0x2, P4 ;  /* 0x0000000f66797211 */ /* 0x000fe200020f16ff */
[----:B------:R-:W-:Y:S01]  /*8810*/  STL.64 [R1+0x778], R224 ;  /* 0x000778e001007387 */ /* 0x000fe20000100a00 */
[----:B------:R-:W-:Y:S01]  /*8820*/  LEA R110, P2, R92, R31, 0x2 ;  /* 0x0000001f5c6e7211 */ /* 0x000fe200078410ff */
[----:B------:R-:W4:Y:S01]  /*8830*/  LDC R68, c[0x0][0x230] ;  /* 0x00008c00ff447b82 */ /* 0x000f220000000800 */
[----:B------:R-:W-:Y:S01]  /*8840*/  LEA.HI.X.SX32 R119, R100, R15, 0x2, P5 ;  /* 0x0000000f64777211 */ /* 0x000fe200028f16ff */
[----:B------:R-:W-:Y:S01]  /*8850*/  STL.64 [R1+0x770], R120 ;  /* 0x0007707801007387 */ /* 0x000fe20000100a00 */
[----:B------:R-:W-:Y:S01]  /*8860*/  LEA R108, P3, R90, R31, 0x2 ;  /* 0x0000001f5a6c7211 */ /* 0x000fe200078610ff */
[----:B------:R-:W-:Y:S01]  /*8870*/  UMOV UR11, 0x400 ;  /* 0x00000400000b7882 */ /* 0x000fe20000000000 */
[----:B------:R-:W-:Y:S01]  /*8880*/  LEA.HI.X.SX32 R117, R98, R15, 0x2, P6 ;  /* 0x0000000f62757211 */ /* 0x000fe200030f16ff */
[----:B------:R-:W-:Y:S01]  /*8890*/  STL.64 [R1+0x768], R118 ;  /* 0x0007687601007387 */ /* 0x000fe20000100a00 */
[----:B-1----:R-:W-:Y:S01]  /*88a0*/  LEA R162, P4, R88, R31, 0x2 ;  /* 0x0000001f58a27211 */ /* 0x002fe200078810ff */
[----:B------:R-:W1:Y:S01]  /*88b0*/  LDC R72, c[0x0][0x230] ;  /* 0x00008c00ff487b82 */ /* 0x000e620000000800 */
[----:B------:R-:W-:Y:S01]  /*88c0*/  LEA.HI.X.SX32 R115, R96, R15, 0x2, P0 ;  /* 0x0000000f60737211 */ /* 0x000fe200000f16ff */
[----:B------:R-:W-:Y:S01]  /*88d0*/  STL.64 [R1+0x760], R116 ;  /* 0x0007607401007387 */ /* 0x000fe20000100a00 */
[----:B------:R-:W-:Y:S01]  /*88e0*/  LEA R106, P5, R86, R31, 0x2 ;  /* 0x0000001f566a7211 */ /* 0x000fe200078a10ff */
[----:B--2---:R-:W-:Y:S01]  /*88f0*/  ULEA UR11, UR6, UR11, 0x18 ;  /* 0x0000000b060b7291 */ /* 0x004fe2000f8ec03f */
[----:B------:R-:W-:Y:S01]  /*8900*/  LEA.HI.X.SX32 R113, R94, R15, 0x2, P1 ;  /* 0x0000000f5e717211 */ /* 0x000fe200008f16ff */
[----:B------:R-:W-:Y:S01]  /*8910*/  STL.64 [R1+0x758], R114 ;  /* 0x0007587201007387 */ /* 0x000fe20000100a00 */
[----:B------:R-:W-:Y:S01]  /*8920*/  LEA R104, P6, R84, R31, 0x2 ;  /* 0x0000001f54687211 */ /* 0x000fe200078c10ff */
[----:B------:R-:W2:Y:S01]  /*8930*/  LDC R74, c[0x0][0x230] ;  /* 0x00008c00ff4a7b82 */ /* 0x000ea20000000800 */
[----:B------:R-:W-:Y:S01]  /*8940*/  LEA.HI.X.SX32 R111, R92, R15, 0x2, P2 ;  /* 0x0000000f5c6f7211 */ /* 0x000fe200010f16ff */
[----:B------:R-:W-:Y:S01]  /*8950*/  STL.64 [R1+0x750], R112 ;  /* 0x0007507001007387 */ /* 0x000fe20000100a00 */
[----:B------:R-:W-:Y:S01]  /*8960*/  LEA R102, P0, R82, R31, 0x2 ;  /* 0x0000001f52667211 */ /* 0x000fe200078010ff */
[----:B------:R-:W-:Y:S01]  /*8970*/  ULDC UR6, c[0x0][0x230] ;  /* 0x00008c0000067ab9 */ /* 0x000fe20000000800 */
[----:B------:R-:W-:Y:S01]  /*8980*/  LEA.HI.X.SX32 R109, R90, R15, 0x2, P3 ;  /* 0x0000000f5a6d7211 */ /* 0x000fe200018f16ff */
[----:B------:R-:W-:Y:S01]  /*8990*/  STL.64 [R1+0x748], R110 ;  /* 0x0007486e01007387 */ /* 0x000fe20000100a00 */
[----:B------:R-:W-:Y:S01]  /*89a0*/  LEA R100, P1, R81, R31, 0x2 ;  /* 0x0000001f51647211 */ /* 0x000fe200078210ff */
[----:B------:R-:W1:Y:S01]  /*89b0*/  LDC R76, c[0x0][0x230] ;  /* 0x00008c00ff4c7b82 */ /* 0x000e620000000800 */
        /* <DEDUP_REMOVED lines=11> */
[----:B------:R-:W-:Y:S01]  /*8a70*/  UIADD3 UR6, UR6, 0x7f, URZ ;  /* 0x0000007f06067890 */ /* 0x000fe2000fffe03f */
[----:B------:R-:W-:Y:S01]  /*8a80*/  LEA.HI.X.SX32 R103, R82, R15, 0x2, P0 ;  /* 0x0000000f52677211 */ /* 0x000fe200000f16ff */
[----:B------:R-:W-:Y:S01]  /*8a90*/  STL.64 [R1+0x728], R104 ;  /* 0x0007286801007387 */ /* 0x000fe20000100a00 */
[----:B------:R-:W-:Y:S01]  /*8aa0*/  LEA R246, P5, R73, R31, 0x2 ;  /* 0x0000001f49f67211 */ /* 0x000fe200078a10ff */
[----:B------:R-:W1:Y:S01]  /*8ab0*/  LDC R80, c[0x0][0x230] ;  /* 0x00008c00ff507b82 */ /* 0x000e620000000800 */
[----:B------:R-:W-:Y:S01]  /*8ac0*/  LEA.HI.X.SX32 R101, R81, R15, 0x2, P1 ;  /* 0x0000000f51657211 */ /* 0x000fe200008f16ff */
[----:B------:R-:W-:Y:S01]  /*8ad0*/  STL.64 [R1+0x720], R102 ;  /* 0x0007206601007387 */ /* 0x000fe20000100a00 */
[----:B------:R-:W-:Y:S01]  /*8ae0*/  LEA R94, P6, R71, R31, 0x2 ;  /* 0x0000001f475e7211 */ /* 0x000fe200078c10ff */
[----:B------:R-:W-:Y:S01]  /*8af0*/  IMAD R23, R23, UR8, RZ ;  /* 0x0000000817177c24 */ /* 0x000fe2000f8e02ff */
[----:B------:R-:W-:Y:S01]  /*8b00*/  LEA.HI.X.SX32 R99, R79, R15, 0x2, P2 ;  /* 0x0000000f4f637211 */ /* 0x000fe200010f16ff */
[----:B------:R-:W-:Y:S01]  /*8b10*/  STL.64 [R1+0x718], R100 ;  /* 0x0007186401007387 */ /* 0x000fe20000100a00 */
[----:B------:R-:W-:Y:S01]  /*8b20*/  LEA R90, P0, R69, R31, 0x2 ;  /* 0x0000001f455a7211 */ /* 0x000fe200078010ff */
[----:B------:R-:W-:Y:S01]  /*8b30*/  UISETP.GE.AND UP0, UPT, UR6, 0x80, UPT ;  /* 0x000000800600788c */ /* 0x000fe2000bf06270 */
[----:B------:R-:W-:Y:S01]  /*8b40*/  LEA.HI.X.SX32 R97, R77, R15, 0x2, P3 ;  /* 0x0000000f4d617211 */ /* 0x000fe200018f16ff */
[----:B------:R-:W-:Y:S01]  /*8b50*/  STL.64 [R1+0x710], R98 ;  /* 0x0007106201007387 */ /* 0x000fe20000100a00 */
[----:B------:R-:W-:Y:S01]  /*8b60*/  LEA R86, P1, R67, R31, 0x2 ;  /* 0x0000001f43567211 */ /* 0x000fe200078210ff */
[----:B------:R-:W-:Y:S01]  /*8b70*/  UISETP.GT.AND UP1, UPT, UR6, 0x7f, UPT ;  /* 0x0000007f0600788c */ /* 0x000fe2000bf24270 */
[-C--:B------:R-:W-:Y:S01]  /*8b80*/  LEA.HI.X.SX32 R93, R75, R15.reuse, 0x2, P4 ;  /* 0x0000000f4b5d7211 */ /* 0x080fe200020f16ff */
[----:B------:R-:W-:Y:S01]  /*8b90*/  STL.64 [R1+0x708], R96 ;  /* 0x0007086001007387 */ /* 0x000fe20000100a00 */
[----:B------:R-:W-:-:S02]  /*8ba0*/  LEA.HI.X.SX32 R247, R73, R15, 0x2, P5 ;  /* 0x0000000f49f77211 */ /* 0x000fc400028f16ff */
[----:B------:R-:W-:Y:S01]  /*8bb0*/  LEA.HI.X.SX32 R95, R71, R15, 0x2, P6 ;  /* 0x0000000f475f7211 */ /* 0x000fe200030f16ff */
[----:B------:R3:W-:Y:S01]  /*8bc0*/  STL.64 [R1+0x700], R92 ;  /* 0x0007005c01007387 */ /* 0x0007e20000100a00 */
[----:B------:R-:W-:Y:S02]  /*8bd0*/  LEA R88, P2, R66, R31, 0x2 ;  /* 0x0000001f42587211 */ /* 0x000fe400078410ff */
[----:B------:R-:W-:Y:S01]  /*8be0*/  LEA.HI.X.SX32 R91, R69, R15, 0x2, P0 ;  /* 0x0000000f455b7211 */ /* 0x000fe200000f16ff */
[----:B------:R-:W-:Y:S01]  /*8bf0*/  STL.64 [R1+0x6f8], R246 ;  /* 0x0006f8f601007387 */ /* 0x000fe20000100a00 */
[----:B------:R-:W-:Y:S02]  /*8c00*/  LEA R84, P3, R65, R31, 0x2 ;  /* 0x0000001f41547211 */ /* 0x000fe400078610ff */
[----:B------:R-:W-:Y:S01]  /*8c10*/  LEA.HI.X.SX32 R87, R67, R15, 0x2, P1 ;  /* 0x0000000f43577211 */ /* 0x000fe200008f16ff */
[----:B------:R-:W-:Y:S01]  /*8c20*/  STL.64 [R1+0x6f0], R94 ;  /* 0x0006f05e01007387 */ /* 0x000fe20000100a00 */
[----:B------:R-:W-:-:S02]  /*8c30*/  LEA R82, P4, R64, R31, 0x2 ;  /* 0x0000001f40527211 */ /* 0x000fc400078810ff */
[----:B------:R-:W-:Y:S01]  /*8c40*/  LEA.HI.X.SX32 R89, R66, R15, 0x2, P2 ;  /* 0x0000000f42597211 */ /* 0x000fe200010f16ff */
[----:B------:R4:W-:Y:S01]  /*8c50*/  STL.64 [R1+0x6e8], R90 ;  /* 0x0006e85a01007387 */ /* 0x0009e20000100a00 */
[-C--:B---3--:R-:W-:Y:S02]  /*8c60*/  LEA R92, P5, R63, R31.reuse, 0x2 ;  /* 0x0000001f3f5c7211 */ /* 0x088fe400078a10ff */
[----:B------:R-:W-:Y:S01]  /*8c70*/  LEA R166, P6, R62, R31, 0x2 ;  /* 0x0000001f3ea67211 */ /* 0x000fe200078c10ff */
[----:B------:R3:W-:Y:S01]  /*8c80*/  STL.64 [R1+0x6e0], R86 ;  /* 0x0006e05601007387 */ /* 0x0007e20000100a00 */
[-C--:B------:R-:W-:Y:S02]  /*8c90*/  LEA.HI.X.SX32 R85, R65, R15.reuse, 0x2, P3 ;  /* 0x0000000f41557211 */ /* 0x080fe400018f16ff */
[-C--:B------:R-:W-:Y:S01]  /*8ca0*/  LEA.HI.X.SX32 R83, R64, R15.reuse, 0x2, P4 ;  /* 0x0000000f40537211 */ /* 0x080fe200020f16ff */
[----:B------:R2:W-:Y:S01]  /*8cb0*/  STL.64 [R1+0x6d8], R88 ;  /* 0x0006d85801007387 */ /* 0x0005e20000100a00 */
[----:B------:R-:W-:-:S02]  /*8cc0*/  LEA.HI.X.SX32 R93, R63, R15, 0x2, P5 ;  /* 0x0000000f3f5d7211 */ /* 0x000fc400028f16ff */
[----:B------:R-:W-:Y:S01]  /*8cd0*/  LEA.HI.X.SX32 R167, R62, R15, 0x2, P6 ;  /* 0x0000000f3ea77211 */ /* 0x000fe200030f16ff */
[----:B------:R1:W-:Y:S01]  /*8ce0*/  STL.64 [R1+0x6d0], R84 ;  /* 0x0006d05401007387 */ /* 0x0003e20000100a00 */
[CC--:B----4-:R-:W-:Y:S02]  /*8cf0*/  LEA R90, P0, R61.reuse, R31.reuse, 0x2 ;  /* 0x0000001f3d5a7211 */ /* 0x0d0fe400078010ff */
[-C--:B------:R-:W-:Y:S01]  /*8d00*/  LEA R66, P5, R56, R31.reuse, 0x2 ;  /* 0x0000001f38427211 */ /* 0x080fe200078a10ff */
[----:B------:R4:W-:Y:S01]  /*8d10*/  STL.64 [R1+0x6c8], R82 ;  /* 0x0006c85201007387 */ /* 0x0009e20000100a00 */
[C---:B---3--:R-:W-:Y:S02]  /*8d20*/  LEA R86, P1, R60.reuse, R31, 0x2 ;  /* 0x0000001f3c567211 */ /* 0x048fe400078210ff */
[-C--:B------:R-:W-:Y:S01]  /*8d30*/  LEA.HI.X.SX32 R91, R61, R15.reuse, 0x2, P0 ;  /* 0x0000000f3d5b7211 */ /* 0x080fe200000f16ff */
[----:B------:R-:W-:Y:S01]  /*8d40*/  STL.64 [R1+0x6c0], R92 ;  /* 0x0006c05c01007387 */ /* 0x000fe20000100a00 */
[----:B------:R-:W-:-:S02]  /*8d50*/  LEA.HI.X.SX32 R87, R60, R15, 0x2, P1 ;  /* 0x0000000f3c577211 */ /* 0x000fc400008f16ff */
[-C--:B--2---:R-:W-:Y:S01]  /*8d60*/  LEA R88, P2, R59, R31.reuse, 0x2 ;  /* 0x0000001f3b587211 */ /* 0x084fe200078410ff */
[----:B------:R-:W-:Y:S01]  /*8d70*/  STL.64 [R1+0x6b8], R166 ;  /* 0x0006b8a601007387 */ /* 0x000fe20000100a00 */
[CC--:B-1----:R-:W-:Y:S02]  /*8d80*/  LEA R84, P3, R58.reuse, R31.reuse, 0x2 ;  /* 0x0000001f3a547211 */ /* 0x0c2fe400078610ff */
[-C--:B------:R-:W-:Y:S01]  /*8d90*/  LEA R64, P6, R55, R31.reuse, 0x2 ;  /* 0x0000001f37407211 */ /* 0x080fe200078c10ff */
[----:B------:R-:W-:Y:S01]  /*8da0*/  STL.64 [R1+0x6b0], R90 ;  /* 0x0006b05a01007387 */ /* 0x000fe20000100a00 */
[----:B----4-:R-:W-:Y:S02]  /*8db0*/  LEA R82, P4, R57, R31, 0x2 ;  /* 0x0000001f39527211 */ /* 0x010fe400078810ff */
[----:B------:R-:W-:Y:S01]  /*8dc0*/  LEA.HI.X.SX32 R85, R58, R15, 0x2, P3 ;  /* 0x0000000f3a557211 */ /* 0x000fe200018f16ff */
[----:B------:R1:W-:Y:S01]  /*8dd0*/  STL.64 [R1+0x6a8], R86 ;  /* 0x0006a85601007387 */ /* 0x0003e20000100a00 */
[----:B------:R-:W-:-:S02]  /*8de0*/  LEA R234, P0, R54, R31, 0x2 ;  /* 0x0000001f36ea7211 */ /* 0x000fc400078010ff */
[-C--:B------:R-:W-:Y:S01]  /*8df0*/  LEA.HI.X.SX32 R89, R59, R15.reuse, 0x2, P2 ;  /* 0x0000000f3b597211 */ /* 0x080fe200010f16ff */
[----:B------:R2:W-:Y:S01]  /*8e00*/  STL.64 [R1+0x698], R84 ;  /* 0x0006985401007387 */ /* 0x0005e20000100a00 */
[----:B------:R-:W-:Y:S02]  /*8e10*/  LEA.HI.X.SX32 R83, R57, R15, 0x2, P4 ;  /* 0x0000000f39537211 */ /* 0x000fe400020f16ff */
[----:B------:R-:W-:Y:S01]  /*8e20*/  LEA R60, P2, R52, R31, 0x2 ;  /* 0x0000001f343c7211 */ /* 0x000fe200078410ff */
[----:B------:R-:W-:Y:S01]  /*8e30*/  STL.64 [R1+0x6a0], R88 ;  /* 0x0006a05801007387 */ /* 0x000fe20000100a00 */
[-C--:B------:R-:W-:Y:S02]  /*8e40*/  LEA.HI.X.SX32 R67, R56, R15.reuse, 0x2, P5 ;  /* 0x0000000f38437211 */ /* 0x080fe400028f16ff */
[----:B------:R-:W-:Y:S01]  /*8e50*/  LEA.HI.X.SX32 R65, R55, R15, 0x2, P6 ;  /* 0x0000000f37417211 */ /* 0x000fe200030f16ff */
[----:B------:R3:W-:Y:S01]  /*8e60*/  STL.64 [R1+0x690], R82 ;  /* 0x0006905201007387 */ /* 0x0007e20000100a00 */
[----:B-1----:R-:W-:-:S02]  /*8e70*/  LEA R86, P1, R53, R31, 0x2 ;  /* 0x0000001f35567211 */ /* 0x002fc400078210ff */
[-C--:B------:R-:W-:Y:S01]  /*8e80*/  LEA.HI.X.SX32 R235, R54, R15.reuse, 0x2, P0 ;  /* 0x0000000f36eb7211 */ /* 0x080fe200000f16ff */
[----:B------:R1:W-:Y:S01]  /*8e90*/  STL.64 [R1+0x688], R66 ;  /* 0x0006884201007387 */ /* 0x0003e20000100a00 */
[----:B------:R-:W-:Y:S02]  /*8ea0*/  LEA.HI.X.SX32 R87, R53, R15, 0x2, P1 ;  /* 0x0000000f35577211 */ /* 0x000fe400008f16ff */
[----:B--2---:R-:W-:Y:S01]  /*8eb0*/  LEA R84, P3, R51, R31, 0x2 ;  /* 0x0000001f33547211 */ /* 0x004fe200078610ff */
[----:B------:R2:W-:Y:S01]  /*8ec0*/  STL.64 [R1+0x680], R64 ;  /* 0x0006804001007387 */ /* 0x0005e20000100a00 */
[----:B------:R-:W-:Y:S02]  /*8ed0*/  LEA.HI.X.SX32 R61, R52, R15, 0x2, P2 ;  /* 0x0000000f343d7211 */ /* 0x000fe400010f16ff */
[-C--:B------:R-:W-:Y:S01]  /*8ee0*/  LEA R62, P0, R47, R31.reuse, 0x2 ;  /* 0x0000001f2f3e7211 */ /* 0x080fe200078010ff */
[----:B------:R-:W-:Y:S01]  /*8ef0*/  STL.64 [R1+0x678], R234 ;  /* 0x000678ea01007387 */ /* 0x000fe20000100a00 */
[----:B---3--:R-:W-:-:S02]  /*8f00*/  LEA R82, P4, R50, R31, 0x2 ;  /* 0x0000001f32527211 */ /* 0x008fc400078810ff */
[----:B------:R-:W-:Y:S01]  /*8f10*/  LEA.HI.X.SX32 R85, R51, R15, 0x2, P3 ;  /* 0x0000000f33557211 */ /* 0x000fe200018f16ff */
[----:B------:R-:W-:Y:S01]  /*8f20*/  STL.64 [R1+0x670], R86 ;  /* 0x0006705601007387 */ /* 0x000fe20000100a00 */
[CC--:B-1----:R-:W-:Y:S02]  /*8f30*/  LEA R66, P5, R49.reuse, R31.reuse, 0x2 ;  /* 0x0000001f31427211 */ /* 0x0c2fe400078a10ff */
[-C--:B------:R-:W-:Y:S01]  /*8f40*/  LEA R164, P1, R46, R31.reuse, 0x2 ;  /* 0x0000001f2ea47211 */ /* 0x080fe200078210ff */
[----:B------:R1:W-:Y:S01]  /*8f50*/  STL.64 [R1+0x668], R60 ;  /* 0x0006683c01007387 */ /* 0x0003e20000100a00 */
[----:B--2---:R-:W-:Y:S02]  /*8f60*/  LEA R64, P6, R48, R31, 0x2 ;  /* 0x0000001f30407211 */ /* 0x004fe400078c10ff */
[-C--:B------:R-:W-:Y:S01]  /*8f70*/  LEA.HI.X.SX32 R83, R50, R15.reuse, 0x2, P4 ;  /* 0x0000000f32537211 */ /* 0x080fe200020f16ff */
[----:B------:R-:W-:Y:S01]  /*8f80*/  STL.64 [R1+0x660], R84 ;  /* 0x0006605401007387 */ /* 0x000fe20000100a00 */
[----:B------:R-:W-:-:S02]  /*8f90*/  LEA.HI.X.SX32 R67, R49, R15, 0x2, P5 ;  /* 0x0000000f31437211 */ /* 0x000fc400028f16ff */
[----:B------:R-:W-:Y:S01]  /*8fa0*/  LEA R58, P3, R44, R31, 0x2 ;  /* 0x0000001f2c3a7211 */ /* 0x000fe200078610ff */
[----:B------:R-:W-:Y:S01]  /*8fb0*/  STL.64 [R1+0x658], R82 ;  /* 0x0006585201007387 */ /* 0x000fe20000100a00 */
[-C--:B------:R-:W-:Y:S02]  /*8fc0*/  LEA.HI.X.SX32 R65, R48, R15.reuse, 0x2, P6 ;  /* 0x0000000f30417211 */ /* 0x080fe400030f16ff */
[----:B------:R-:W-:Y:S01]  /*8fd0*/  LEA.HI.X.SX32 R63, R47, R15, 0x2, P0 ;  /* 0x0000000f2f3f7211 */ /* 0x000fe200000f16ff */
[----:B------:R-:W-:Y:S01]  /*8fe0*/  STL.64 [R1+0x650], R66 ;  /* 0x0006504201007387 */ /* 0x000fe20000100a00 */
[-C--:B-1----:R-:W-:Y:S02]  /*8ff0*/  LEA R60, P2, R45, R31.reuse, 0x2 ;  /* 0x0000001f2d3c7211 */ /* 0x082fe400078410ff */
[----:B------:R-:W-:Y:S01]  /*9000*/  LEA R56, P4, R43, R31, 0x2 ;  /* 0x0000001f2b387211 */ /* 0x000fe200078810ff */
[----:B------:R-:W-:Y:S01]  /*9010*/  STL.64 [R1+0x648], R64 ;  /* 0x0006484001007387 */ /* 0x000fe20000100a00 */
[----:B------:R-:W-:-:S02]  /*9020*/  LEA.HI.X.SX32 R165, R46, R15, 0x2, P1 ;  /* 0x0000000f2ea57211 */ /* 0x000fc400008f16ff */
[----:B------:R-:W-:Y:S01]  /*9030*/  LEA.HI.X.SX32 R61, R45, R15, 0x2, P2 ;  /* 0x0000000f2d3d7211 */ /* 0x000fe200010f16ff */
[----:B------:R-:W-:Y:S01]  /*9040*/  STL.64 [R1+0x640], R62 ;  /* 0x0006403e01007387 */ /* 0x000fe20000100a00 */
[----:B------:R-:W-:Y:S02]  /*9050*/  LEA R54, P5, R42, R31, 0x2 ;  /* 0x0000001f2a367211 */ /* 0x000fe400078a10ff */
[----:B------:R-:W-:Y:S01]  /*9060*/  LEA.HI.X.SX32 R59, R44, R15, 0x2, P3 ;  /* 0x0000000f2c3b7211 */ /* 0x000fe200018f16ff */
[----:B------:R-:W-:Y:S01]  /*9070*/  STL.64 [R1+0x638], R164 ;  /* 0x000638a401007387 */ /* 0x000fe20000100a00 */
[-C--:B------:R-:W-:Y:S02]  /*9080*/  LEA R52, P6, R41, R31.reuse, 0x2 ;  /* 0x0000001f29347211 */ /* 0x080fe400078c10ff */
[----:B------:R-:W-:Y:S01]  /*9090*/  LEA R50, P0, R40, R31, 0x2 ;  /* 0x0000001f28327211 */ /* 0x000fe200078010ff */
[----:B------:R-:W-:Y:S01]  /*90a0*/  STL.64 [R1+0x630], R60 ;  /* 0x0006303c01007387 */ /* 0x000fe20000100a00 */
[----:B------:R-:W-:-:S02]  /*90b0*/  LEA.HI.X.SX32 R57, R43, R15, 0x2, P4 ;  /* 0x0000000f2b397211 */ /* 0x000fc400020f16ff */
[-C--:B------:R-:W-:Y:S01]  /*90c0*/  LEA R48, P1, R39, R31.reuse, 0x2 ;  /* 0x0000001f27307211 */ /* 0x080fe200078210ff */
[----:B------:R1:W-:Y:S01]  /*90d0*/  STL.64 [R1+0x628], R58 ;  /* 0x0006283a01007387 */ /* 0x0003e20000100a00 */
[----:B------:R-:W-:Y:S02]  /*90e0*/  LEA R242, P2, R38, R31, 0x2 ;  /* 0x0000001f26f27211 */ /* 0x000fe400078410ff */
[-C--:B------:R-:W-:Y:S01]  /*90f0*/  LEA.HI.X.SX32 R55, R42, R15.reuse, 0x2, P5 ;  /* 0x0000000f2a377211 */ /* 0x080fe200028f16ff */
[----:B------:R2:W-:Y:S01]  /*9100*/  STL.64 [R1+0x620], R56 ;  /* 0x0006203801007387 */ /* 0x0005e20000100a00 */
[-C--:B------:R-:W-:Y:S02]  /*9110*/  LEA.HI.X.SX32 R53, R41, R15.reuse, 0x2, P6 ;  /* 0x0000000f29357211 */ /* 0x080fe400030f16ff */
[-C--:B------:R-:W-:Y:S01]  /*9120*/  LEA.HI.X.SX32 R51, R40, R15.reuse, 0x2, P0 ;  /* 0x0000000f28337211 */ /* 0x080fe200000f16ff */
[----:B------:R3:W-:Y:S01]  /*9130*/  STL.64 [R1+0x618], R54 ;  /* 0x0006183601007387 */ /* 0x0007e20000100a00 */
[----:B------:R-:W-:-:S02]  /*9140*/  LEA.HI.X.SX32 R49, R39, R15, 0x2, P1 ;  /* 0x0000000f27317211 */ /* 0x000fc400008f16ff */
[----:B------:R-:W-:Y:S01]  /*9150*/  LEA.HI.X.SX32 R243, R38, R15, 0x2, P2 ;  /* 0x0000000f26f37211 */ /* 0x000fe200010f16ff */
[----:B------:R4:W-:Y:S01]  /*9160*/  STL.64 [R1+0x610], R52 ;  /* 0x0006103401007387 */ /* 0x0009e20000100a00 */
[CC--:B-1----:R-:W-:Y:S02]  /*9170*/  LEA R58, P3, R37.reuse, R31.reuse, 0x2 ;  /* 0x0000001f253a7211 */ /* 0x0c2fe400078610ff */
[-C--:B------:R-:W-:Y:S01]  /*9180*/  LEA R44, P2, R30, R31.reuse, 0x2 ;  /* 0x0000001f1e2c7211 */ /* 0x080fe200078410ff */
[----:B------:R1:W-:Y:S01]  /*9190*/  STL.64 [R1+0x608], R50 ;  /* 0x0006083201007387 */ /* 0x0003e20000100a00 */
[----:B--2---:R-:W-:Y:S02]  /*91a0*/  LEA R56, P4, R36, R31, 0x2 ;  /* 0x0000001f24387211 */ /* 0x004fe400078810ff */
[----:B------:R-:W-:Y:S01]  /*91b0*/  LEA.HI.X.SX32 R59, R37, R15, 0x2, P3 ;  /* 0x0000000f253b7211 */ /* 0x000fe200018f16ff */
[----:B------:R2:W-:Y:S01]  /*91c0*/  STL.64 [R1+0x600], R48 ;  /* 0x0006003001007387 */ /* 0x0005e20000100a00 */
[----:B---3--:R-:W-:-:S02]  /*91d0*/  LEA R54, P5, R35, R31, 0x2 ;  /* 0x0000001f23367211 */ /* 0x008fc400078a10ff */
[-C--:B------:R-:W-:Y:S01]  /*91e0*/  LEA R42, P3, R17, R31.reuse, 0x2 ;  /* 0x0000001f112a7211 */ /* 0x080fe200078610ff */
[----:B------:R-:W-:Y:S01]  /*91f0*/  STL.64 [R1+0x5f8], R242 ;  /* 0x0005f8f201007387 */ /* 0x000fe20000100a00 */
[----:B----4-:R-:W-:Y:S02]  /*9200*/  LEA R52, P6, R34, R31, 0x2 ;  /* 0x0000001f22347211 */ /* 0x010fe400078c10ff */
[----:B------:R-:W-:Y:S01]  /*9210*/  LEA.HI.X.SX32 R57, R36, R15, 0x2, P4 ;  /* 0x0000000f24397211 */ /* 0x000fe200020f16ff */
[----:B------:R-:W-:Y:S01]  /*9220*/  STL [R1+0x5c0], R44 ;  /* 0x0005c02c01007387 */ /* 0x000fe20000100800 */
[-C--:B-1----:R-:W-:Y:S02]  /*9230*/  LEA R50, P0, R33, R31.reuse, 0x2 ;  /* 0x0000001f21327211 */ /* 0x082fe400078010ff */
[-C--:B------:R-:W-:Y:S01]  /*9240*/  LEA R40, P4, R18, R31.reuse, 0x2 ;  /* 0x0000001f12287211 */ /* 0x080fe200078810ff */
[----:B------:R-:W-:Y:S01]  /*9250*/  STL.64 [R1+0x5f0], R58 ;  /* 0x0005f03a01007387 */ /* 0x000fe20000100a00 */
[----:B--2---:R-:W-:-:S02]  /*9260*/  LEA R48, P1, R32, R31, 0x2 ;  /* 0x0000001f20307211 */ /* 0x004fc400078210ff */
[----:B------:R-:W-:Y:S01]  /*9270*/  LEA.HI.X.SX32 R55, R35, R15, 0x2, P5 ;  /* 0x0000000f23377211 */ /* 0x000fe200028f16ff */
[----:B------:R-:W-:Y:S01]  /*9280*/  STL [R1+0x5b8], R42 ;  /* 0x0005b82a01007387 */ /* 0x000fe20000100800 */
[----:B------:R-:W-:Y:S02]  /*9290*/  LEA R38, P5, R19, R31, 0x2 ;  /* 0x0000001f13267211 */ /* 0x000fe400078a10ff */
[-C--:B------:R-:W-:Y:S01]  /*92a0*/  LEA.HI.X.SX32 R53, R34, R15.reuse, 0x2, P6 ;  /* 0x0000000f22357211 */ /* 0x080fe200030f16ff */
[----:B------:R-:W-:Y:S01]  /*92b0*/  STL.64 [R1+0x5e8], R56 ;  /* 0x0005e83801007387 */ /* 0x000fe20000100a00 */
[----:B------:R-:W-:Y:S02]  /*92c0*/  LEA.HI.X.SX32 R51, R33, R15, 0x2, P0 ;  /* 0x0000000f21337211 */ /* 0x000fe400000f16ff */
[----:B------:R-:W-:Y:S01]  /*92d0*/  LEA R36, P6, R20, R31, 0x2 ;  /* 0x0000001f14247211 */ /* 0x000fe200078c10ff */
[----:B------:R-:W-:Y:S01]  /*92e0*/  STL [R1+0x5b0], R40 ;  /* 0x0005b02801007387 */ /* 0x000fe20000100800 */
[----:B------:R-:W-:-:S02]  /*92f0*/  LEA.HI.X.SX32 R49, R32, R15, 0x2, P1 ;  /* 0x0000000f20317211 */ /* 0x000fc400008f16ff */
[-C--:B------:R-:W-:Y:S01]  /*9300*/  LEA R46, P1, R22, R31.reuse, 0x2 ;  /* 0x0000001f162e7211 */ /* 0x080fe200078210ff */
[----:B------:R-:W-:Y:S01]  /*9310*/  STL.64 [R1+0x5e0], R54 ;  /* 0x0005e03601007387 */ /* 0x000fe20000100a00 */
[----:B------:R-:W-:Y:S02]  /*9320*/  LEA R34, P0, R21, R31, 0x2 ;  /* 0x0000001f15227211 */ /* 0x000fe400078010ff */
[----:B------:R-:W-:Y:S01]  /*9330*/  LOP3.LUT R0, R0, 0x70, RZ, 0xc0, !PT ;  /* 0x0000007000007812 */ /* 0x000fe200078ec0ff */
[----:B------:R1:W-:Y:S01]  /*9340*/  STL [R1+0x5a8], R38 ;  /* 0x0005a82601007387 */ /* 0x0003e20000100800 */
[----:B------:R-:W-:Y:S02]  /*9350*/  IADD3 R70, R70, -0x1, RZ ;  /* 0xffffffff46467810 */ /* 0x000fe40007ffe0ff */
[----:B------:R-:W-:Y:S01]  /*9360*/  IADD3 R68, R68, -0x2, RZ ;  /* 0xfffffffe44447810 */ /* 0x000fe20007ffe0ff */
[----:B------:R-:W-:Y:S01]  /*9370*/  STL.64 [R1+0x5d8], R52 ;  /* 0x0005d83401007387 */ /* 0x000fe20000100a00 */
[----:B------:R-:W-:-:S03]  /*9380*/  IMAD R0, R229, 0x80, R0 ;  /* 0x00000080e5007824 */ /* 0x000fc600078e0200 */
[----:B------:R-:W-:Y:S01]  /*9390*/  STL.64 [R1+0x5d0], R50 ;  /* 0x0005d03201007387 */ /* 0x000fe20000100a00 */
[C---:B------:R-:W-:Y:S01]  /*93a0*/  VIADD R2, R0.reuse, UR11 ;  /* 0x0000000b00027c36 */ /* 0x040fe20008000000 */
[C---:B------:R-:W-:Y:S02]  /*93b0*/  LOP3.LUT R5, R0.reuse, 0x20, RZ, 0x3c, !PT ;  /* 0x0000002000057812 */ /* 0x040fe400078e3cff */
[----:B------:R-:W-:Y:S01]  /*93c0*/  STL [R1+0x5a0], R36 ;  /* 0x0005a02401007387 */ /* 0x000fe20000100800 */
[C---:B------:R-:W-:Y:S02]  /*93d0*/  LOP3.LUT R12, R0.reuse, 0x40, RZ, 0x3c, !PT ;  /* 0x00000040000c7812 */ /* 0x040fe400078e3cff */
[C---:B------:R-:W-:Y:S01]  /*93e0*/  LOP3.LUT R14, R0.reuse, 0x60, RZ, 0x3c, !PT ;  /* 0x00000060000e7812 */ /* 0x040fe200078e3cff */
[----:B------:R-:W-:Y:S01]  /*93f0*/  STL [R1+0x590], R46 ;  /* 0x0005902e01007387 */ /* 0x000fe20000100800 */
[C---:B------:R-:W-:Y:S01]  /*9400*/  LOP3.LUT R4, R0.reuse, 0x10, RZ, 0x3c, !PT ;  /* 0x0000001000047812 */ /* 0x040fe200078e3cff */
[----:B------:R-:W-:Y:S01]  /*9410*/  VIADD R5, R5, UR11 ;  /* 0x0000000b05057c36 */ /* 0x000fe20008000000 */
[C---:B------:R-:W-:Y:S01]  /*9420*/  LOP3.LUT R6, R0.reuse, 0x30, RZ, 0x3c, !PT ;  /* 0x0000003000067812 */ /* 0x040fe200078e3cff */
[----:B------:R-:W-:Y:S01]  /*9430*/  STL.64 [R1+0x5c8], R48 ;  /* 0x0005c83001007387 */ /* 0x000fe20000100a00 */
[----:B------:R-:W-:Y:S01]  /*9440*/  LOP3.LUT R13, R0, 0x50, RZ, 0x3c, !PT ;  /* 0x00000050000d7812 */ /* 0x000fe200078e3cff */
[----:B------:R-:W-:Y:S01]  /*9450*/  VIADD R12, R12, UR11 ;  /* 0x0000000b0c0c7c36 */ /* 0x000fe20008000000 */
[----:B------:R-:W-:Y:S01]  /*9460*/  IADD3 R4, R4, UR11, RZ ;  /* 0x0000000b04047c10 */ /* 0x000fe2000fffe0ff */
[----:B------:R-:W-:Y:S01]  /*9470*/  STL [R1+0x598], R34 ;  /* 0x0005982201007387 */ /* 0x000fe20000100800 */
[----:B------:R-:W-:Y:S01]  /*9480*/  IADD3 R6, R6, UR11, RZ ;  /* 0x0000000b06067c10 */ /* 0x000fe2000fffe0ff */
[----:B------:R-:W-:Y:S01]  /*9490*/  VIADD R14, R14, UR11 ;  /* 0x0000000b0e0e7c36 */ /* 0x000fe20008000000 */
[----:B------:R-:W-:Y:S01]  /*94a0*/  IADD3 R13, R13, UR11, RZ ;  /* 0x0000000b0d0d7c10 */ /* 0x000fe2000fffe0ff */
[----:B------:R-:W2:Y:S01]  /*94b0*/  LDL.64 R220, [R1+0xb28] ;  /* 0x000b280001dc7983 */ /* 0x000ea20000100a00 */
[-C--:B------:R-:W-:Y:S01]  /*94c0*/  LEA.HI.X.SX32 R45, R30, R15.reuse, 0x2, P2 ;  /* 0x0000000f1e2d7211 */ /* 0x080fe200010f16ff */
[----:B------:R-:W-:Y:S01]  /*94d0*/  USEL UR4, URZ, 0x4, !UP1 ;  /* 0x000000043f047887 */ /* 0x000fe2000c800000 */
[-C--:B------:R-:W-:Y:S01]  /*94e0*/  LEA.HI.X.SX32 R41, R18, R15.reuse, 0x2, P4 ;  /* 0x0000000f12297211 */ /* 0x080fe200020f16ff */
[----:B------:R-:W-:Y:S01]  /*94f0*/  STL.64 [R1+0x1cf0], R10 ;  /* 0x001cf00a01007387 */ /* 0x000fe20000100a00 */
[-C--:B------:R-:W-:Y:S01]  /*9500*/  LEA.HI.X.SX32 R37, R20, R15.reuse, 0x2, P6 ;  /* 0x0000000f14257211 */ /* 0x080fe200030f16ff */
[----:B------:R-:W-:Y:S01]  /*9510*/  VIADD R18, R74, 0xfffffffc ;  /* 0xfffffffc4a127836 */ /* 0x000fe20000000000 */
[----:B------:R-:W3:Y:S01]  /*9520*/  LDC R20, c[0x0][0x230] ;  /* 0x00008c00ff147b82 */ /* 0x000ee20000000800 */
[----:B------:R4:W-:Y:S01]  /*9530*/  STL.64 [R1+0x1ce8], R8 ;  /* 0x001ce80801007387 */ /* 0x0009e20000100a00 */
[----:B------:R-:W-:Y:S01]  /*9540*/  ISETP.GE.U32.AND P4, PT, R70, 0x7fffff80, PT ;  /* 0x7fffff804600780c */ /* 0x000fe20003f86070 */
[----:B------:R-:W-:Y:S01]  /*9550*/  IMAD.MOV.U32 R233, RZ, RZ, R43 ;  /* 0x000000ffffe97224 */ /* 0x000fe200078e002b */
[-C--:B------:R-:W-:Y:S01]  /*9560*/  LEA.HI.X.SX32 R39, R19, R15.reuse, 0x2, P5 ;  /* 0x0000000f13277211 */ /* 0x080fe200028f16ff */
[----:B------:R-:W-:Y:S01]  /*9570*/  ULDC UR5, c[0x0][0x230] ;  /* 0x00008c0000057ab9 */ /* 0x000fe20000000800 */
[----:B------:R-:W-:Y:S01]  /*9580*/  IMAD.MOV.U32 R33, RZ, RZ, R47 ;  /* 0x000000ffff217224 */ /* 0x000fe200078e002f */
[----:B------:R-:W-:Y:S01]  /*9590*/  LEA.HI.X.SX32 R35, R21, R15, 0x2, P0 ;  /* 0x0000000f15237211 */ /* 0x000fe200000f16ff */
[----:B------:R-:W-:Y:S01]  /*95a0*/  ULDC.64 UR8, c[0x0][0x208] ;  /* 0x0000820000087ab9 */ /* 0x000fe20000000a00 */
[----:B------:R-:W-:Y:S01]  /*95b0*/  MOV R32, R46 ;  /* 0x0000002e00207202 */ /* 0x000fe20000000f00 */
[C---:B-1----:R-:W-:Y:S01]  /*95c0*/  IMAD R38, R16.reuse, 0x41, RZ ;  /* 0x0000004110267824 */ /* 0x042fe200078e02ff */
[----:B------:R-:W-:Y:S01]  /*95d0*/  MOV R232, R42 ;  /* 0x0000002a00e87202 */ /* 0x000fe20000000f00 */
[C---:B------:R-:W-:Y:S01]  /*95e0*/  IMAD R44, R16.reuse, 0x42, RZ ;  /* 0x00000042102c7824 */ /* 0x040fe200078e02ff */
[C---:B----4-:R-:W-:Y:S01]  /*95f0*/  LEA R8, P2, R23.reuse, R31, 0x2 ;  /* 0x0000001f17087211 */ /* 0x050fe200078410ff */
[----:B------:R-:W-:Y:S01]  /*9600*/  IMAD R52, R16, 0x43, RZ ;  /* 0x0000004310347824 */ /* 0x000fe200078e02ff */
[----:B------:R-:W-:Y:S01]  /*9610*/  IADD3 R19, R72, -0x3, RZ ;  /* 0xfffffffd48137810 */ /* 0x000fe20007ffe0ff */
[----:B------:R-:W-:Y:S01]  /*9620*/  STL [R1+0x5c4], R45 ;  /* 0x0005c42d01007387 */ /* 0x000fe20000100800 */
[-C--:B------:R-:W-:Y:S01]  /*9630*/  LEA.HI.X.SX32 R9, R23, R15.reuse, 0x2, P2 ;  /* 0x0000000f17097211 */ /* 0x080fe200010f16ff */
[----:B------:R-:W-:Y:S01]  /*9640*/  IMAD R60, R16, 0x60, RZ ;  /* 0x00000060103c7824 */ /* 0x000fe200078e02ff */
[----:B------:R-:W-:Y:S01]  /*9650*/  ISETP.GE.U32.AND P2, PT, R18, 0x7fffff7d, PT ;  /* 0x7fffff7d1200780c */ /* 0x000fe20003f46070 */
[----:B------:R-:W-:Y:S01]  /*9660*/  @!PT LDS RZ, [RZ] ;  /* 0x00000000fffff984 */ /* 0x000fe20000000800 */
[----:B------:R-:W-:Y:S01]  /*9670*/  @!PT LDS RZ, [RZ] ;  /* 0x00000000fffff984 */ /* 0x000fe20000000800 */
[----:B------:R-:W-:Y:S01]  /*9680*/  @!PT LDS RZ, [RZ] ;  /* 0x00000000fffff984 */ /* 0x000fe20000000800 */
[----:B------:R-:W-:Y:S01]  /*9690*/  LDGSTS.E [R2], desc[UR8][R28.64], !P4 ;  /* 0x000000001c027fae */ /* 0x000fe2000e121848 */
[----:B------:R-:W1:Y:S01]  /*96a0*/  LDC R18, c[0x0][0x230] ;  /* 0x00008c00ff127b82 */ /* 0x000e620000000800 */
[-C--:B------:R-:W-:Y:S01]  /*96b0*/  LEA.HI.X.SX32 R233, R17, R15.reuse, 0x2, P3 ;  /* 0x0000000f11e97211 */ /* 0x080fe200018f16ff */
[----:B------:R-:W-:Y:S01]  /*96c0*/  IMAD.U32 R17, RZ, RZ, UR4 ;  /* 0x00000004ff117e24 */ /* 0x000fe2000f8e00ff */
[----:B------:R-:W-:Y:S01]  /*96d0*/  ISETP.GE.AND P3, PT, R229, UR5, PT ;  /* 0x00000005e5007c0c */ /* 0x000fe2000bf66270 */
[----:B------:R-:W-:Y:S01]  /*96e0*/  LDGSTS.E [R2+0x4000], desc[UR8][R222.64], !P4 ;  /* 0x04000000de027fae */ /* 0x000fe2000e121848 */
[----:B------:R-:W-:Y:S01]  /*96f0*/  LEA.HI.X.SX32 R33, R22, R15, 0x2, P1 ;  /* 0x0000000f16217211 */ /* 0x000fe200008f16ff */
[----:B------:R-:W-:Y:S01]  /*9700*/  VIADD R15, R78, 0xffffffde ;  /* 0xffffffde4e0f7836 */ /* 0x000fe20000000000 */
[----:B------:R-:W-:Y:S01]  /*9710*/  ISETP.GE.U32.AND P5, PT, R68, 0x7fffff7f, PT ;  /* 0x7fffff7f4400780c */ /* 0x000fe20003fa6070 */
[----:B------:R-:W-:Y:S01]  /*9720*/  IMAD R84, R16, 0x63, RZ ;  /* 0x0000006310547824 */ /* 0x000fe200078e02ff */
[----:B------:R-:W-:Y:S01]  /*9730*/  ISETP.GE.U32.AND P6, PT, R19, 0x7fffff7e, PT ;  /* 0x7fffff7e1300780c */ /* 0x000fe20003fc6070 */
[----:B------:R-:W-:Y:S01]  /*9740*/  STL [R1+0x5bc], R233 ;  /* 0x0005bce901007387 */ /* 0x000fe20000100800 */
[----:B------:R-:W4:Y:S01]  /*9750*/  LDC R19, c[0x0][0x230] ;  /* 0x00008c00ff137b82 */ /* 0x000f220000000800 */
[----:B------:R-:W-:-:S02]  /*9760*/  SEL R17, R17, RZ, !P3 ;  /* 0x000000ff11117207 */ /* 0x000fc40005800000 */
[----:B------:R-:W-:Y:S01]  /*9770*/  STL [R1+0x5b4], R41 ;  /* 0x0005b42901007387 */ /* 0x000fe20000100800 */
[----:B------:R-:W-:Y:S01]  /*9780*/  ISETP.GE.U32.AND P1, PT, R15, 0x7fffff5f, PT ;  /* 0x7fffff5f0f00780c */ /* 0x000fe20003f26070 */
[----:B------:R-:W-:Y:S01]  /*9790*/  IMAD.WIDE R30, R16, 0x4, R28 ;  /* 0x00000004101e7825 */ /* 0x000fe200078e021c */
[----:B------:R-:W-:Y:S01]  /*97a0*/  ISETP.NE.U32.AND P0, PT, R17, RZ, PT ;  /* 0x000000ff1100720c */ /* 0x000fe20003f05070 */
[----:B------:R-:W-:Y:S01]  /*97b0*/  STL [R1+0x5ac], R39 ;  /* 0x0005ac2701007387 */ /* 0x000fe20000100800 */
[----:B------:R-:W-:Y:S01]  /*97c0*/  IADD3 R15, R80, -0x23, RZ ;  /* 0xffffffdd500f7810 */ /* 0x000fe20007ffe0ff */
[----:B------:R-:W-:Y:S01]  /*97d0*/  IMAD.WIDE R22, R16, 0x4, R222 ;  /* 0x0000000410167825 */ /* 0x000fe200078e02de */
[----:B------:R-:W-:Y:S01]  /*97e0*/  IADD3 R17, R76, -0x21, RZ ;  /* 0xffffffdf4c117810 */ /* 0x000fe20007ffe0ff */
[----:B------:R-:W-:Y:S01]  /*97f0*/  STL [R1+0x5a4], R37 ;  /* 0x0005a42501007387 */ /* 0x000fe20000100800 */
[----:B------:R-:W2:Y:S01]  /*9800*/  LDC R228, c[0x0][0x230] ;  /* 0x00008c00ffe47b82 */ /* 0x000ea20000000800 */
[----:B------:R-:W-:-:S02]  /*9810*/  IMAD.WIDE R10, R16, 0x4, R24 ;  /* 0x00000004100a7825 */ /* 0x000fc400078e0218 */
[----:B------:R-:W-:Y:S01]  /*9820*/  STL [R1+0x59c], R35 ;  /* 0x00059c2301007387 */ /* 0x000fe20000100800 */
[----:B------:R-:W-:-:S03]  /*9830*/  ISETP.GE.U32.AND P3, PT, R17, 0x7fffff60, PT ;  /* 0x7fffff601100780c */ /* 0x000fc60003f66070 */
[----:B------:R-:W-:Y:S01]  /*9840*/  STL [R1+0x594], R33 ;  /* 0x0005942101007387 */ /* 0x000fe20000100800 */
[----:B------:R-:W-:Y:S01]  /*9850*/  IMAD R96, R16, 0x44, RZ ;  /* 0x0000004410607824 */ /* 0x000fe200078e02ff */
[----:B------:R-:W2:Y:S02]  /*9860*/  LDC R252, c[0x0][0x230] ;  /* 0x00008c00fffc7b82 */ /* 0x000ea40000000800 */
[----:B------:R-:W-:Y:S01]  /*9870*/  LDGSTS.E [R2+0x8000], desc[UR8][R24.64], !P4 ;  /* 0x0800000018027fae */ /* 0x000fe2000e121848 */
[----:B---3--:R-:W-:-:S03]  /*9880*/  IADD3 R17, R20, -0x24, RZ ;  /* 0xffffffdc14117810 */ /* 0x008fc60007ffe0ff */
[----:B------:R3:W-:Y:S02]  /*9890*/  STL.64 [R1+0x588], R8 ;  /* 0x0005880801007387 */ /* 0x0007e40000100a00 */
[----:B------:R-:W4:Y:S02]  /*98a0*/  LDC R20, c[0x0][0x230] ;  /* 0x00008c00ff147b82 */ /* 0x000f240000000800 */
[----:B------:R-:W-:Y:S01]  /*98b0*/  LDGSTS.E [R2+0xc000], desc[UR8][R26.64], !P4 ;  /* 0x0c0000001a027fae */ /* 0x000fe2000e121848 */
[----:B------:R-:W-:Y:S01]  /*98c0*/  ISETP.GE.U32.AND P4, PT, R15, 0x7fffff5e, PT ;  /* 0x7fffff5e0f00780c */ /* 0x000fe20003f86070 */
[C---:B------:R-:W-:Y:S02]  /*98d0*/  IMAD.SHL.U32 R15, R16.reuse, 0x2, RZ ;  /* 0x00000002100f7824 */ /* 0x040fe400078e00ff */
[----:B------:R1:W-:Y:S01]  /*98e0*/  STL.64 [R1+0x370], R30 ;  /* 0x0003701e01007387 */ /* 0x0003e20000100a00 */
[----:B---3--:R-:W-:-:S03]  /*98f0*/  IMAD.WIDE R8, R16, 0x4, R26 ;  /* 0x0000000410087825 */ /* 0x008fc600078e021a */
[----:B------:R1:W-:Y:S04]  /*9900*/  LDGSTS.E [R2+0x4], desc[UR8][R30.64], !P5 ;  /* 0x000040001e027fae */ /* 0x0003e8000e921848 */
[----:B------:R3:W-:Y:S04]  /*9910*/  STL.64 [R1+0x368], R22 ;  /* 0x0003681601007387 */ /* 0x0007e80000100a00 */
[----:B------:R3:W-:Y:S04]  /*9920*/  LDGSTS.E [R2+0x4004], desc[UR8][R22.64], !P5 ;  /* 0x0400400016027fae */ /* 0x0007e8000e921848 */
[----:B------:R3:W-:Y:S01]  /*9930*/  STL.64 [R1+0x360], R10 ;  /* 0x0003600a01007387 */ /* 0x0007e20000100a00 */
[----:B-1----:R-:W-:-:S03]  /*9940*/  IMAD.WIDE R30, R15, 0x4, R28 ;  /* 0x000000040f1e7825 */ /* 0x002fc600078e021c */
[----:B------:R1:W-:Y:S04]  /*9950*/  LDGSTS.E [R2+0x8004], desc[UR8][R10.64], !P5 ;  /* 0x080040000a027fae */ /* 0x0003e8000e921848 */
[----:B------:R4:W-:Y:S01]  /*9960*/  STL.64 [R1+0x358], R8 ;  /* 0x0003580801007387 */ /* 0x0009e20000100a00 */
[----:B---3--:R-:W-:-:S03]  /*9970*/  IMAD.WIDE R22, R15, 0x4, R222 ;  /* 0x000000040f167825 */ /* 0x008fc600078e02de */
[----:B------:R4:W-:Y:S01]  /*9980*/  LDGSTS.E [R2+0xc004], desc[UR8][R8.64], !P5 ;  /* 0x0c00400008027fae */ /* 0x0009e2000e921848 */
[----:B------:R-:W-:Y:S01]  /*9990*/  ISETP.GE.U32.AND P5, PT, R17, 0x7fffff5d, PT ;  /* 0x7fffff5d1100780c */ /* 0x000fe20003fa6070 */
[C---:B-1----:R-:W-:Y:S02]  /*99a0*/  IMAD.WIDE R10, R15.reuse, 0x4, R24 ;  /* 0x000000040f0a7825 */ /* 0x042fe400078e0218 */
[----:B------:R1:W-:Y:S02]  /*99b0*/  STL.64 [R1+0x350], R30 ;  /* 0x0003501e01007387 */ /* 0x0003e40000100a00 */
[----:B------:R-:W-:Y:S02]  /*99c0*/  IMAD R17, R16, 0x3, RZ ;  /* 0x0000000310117824 */ /* 0x000fe400078e02ff */
[----:B------:R1:W-:Y:S01]  /*99d0*/  LDGSTS.E [R2+0x8], desc[UR8][R30.64], !P6 ;  /* 0x000080001e027fae */ /* 0x0003e2000f121848 */
[----:B----4-:R-:W-:-:S03]  /*99e0*/  IMAD.WIDE R8, R15, 0x4, R26 ;  /* 0x000000040f087825 */ /* 0x010fc600078e021a */
[----:B------:R3:W-:Y:S01]  /*99f0*/  STL.64 [R1+0x348], R22 ;  /* 0x0003481601007387 */ /* 0x0007e20000100a00 */
[----:B------:R-:W-:-:S03]  /*9a00*/  VIADD R15, R18, 0xffffffbf ;  /* 0xffffffbf120f7836 */ /* 0x000fc60000000000 */
[----:B------:R3:W-:Y:S01]  /*9a10*/  LDGSTS.E [R2+0x4008], desc[UR8][R22.64], !P6 ;  /* 0x0400800016027fae */ /* 0x0007e2000f121848 */
[----:B------:R-:W4:Y:S03]  /*9a20*/  LDC R18, c[0x0][0x230] ;  /* 0x00008c00ff127b82 */ /* 0x000f260000000800 */
[----:B------:R3:W-:Y:S01]  /*9a30*/  STL.64 [R1+0x340], R10 ;  /* 0x0003400a01007387 */ /* 0x0007e20000100a00 */
[----:B-1----:R-:W-:-:S03]  /*9a40*/  IMAD.WIDE R30, R17, 0x4, R28 ;  /* 0x00000004111e7825 */ /* 0x002fc600078e021c */
[----:B------:R1:W-:Y:S04]  /*9a50*/  LDGSTS.E [R2+0x8008], desc[UR8][R10.64], !P6 ;  /* 0x080080000a027fae */ /* 0x0003e8000f121848 */
[----:B------:R1:W-:Y:S01]  /*9a60*/  STL.64 [R1+0x338], R8 ;  /* 0x0003380801007387 */ /* 0x0003e20000100a00 */
[----:B---3--:R-:W-:-:S03]  /*9a70*/  IMAD.WIDE R22, R17, 0x4, R222 ;  /* 0x0000000411167825 */ /* 0x008fc600078e02de */
[----:B------:R3:W-:Y:S01]  /*9a80*/  LDGSTS.E [R2+0xc008], desc[UR8][R8.64], !P6 ;  /* 0x0c00800008027fae */ /* 0x0007e2000f121848 */
[----:B------:R-:W-:Y:S01]  /*9a90*/  ISETP.GE.U32.AND P6, PT, R15, 0x7fffff40, PT ;  /* 0x7fffff400f00780c */ /* 0x000fe20003fc6070 */
[C---:B-1----:R-:W-:Y:S01]  /*9aa0*/  IMAD.WIDE R10, R17.reuse, 0x4, R24 ;  /* 0x00000004110a7825 */ /* 0x042fe200078e0218 */
[----:B------:R-:W-:Y:S01]  /*9ab0*/  SHF.L.U32 R15, R16, 0x5, RZ ;  /* 0x00000005100f7819 */ /* 0x000fe200000006ff */
[----:B------:R1:W-:Y:S04]  /*9ac0*/  STL.64 [R1+0x330], R30 ;  /* 0x0003301e01007387 */ /* 0x0003e80000100a00 */
[----:B------:R1:W-:Y:S01]  /*9ad0*/  LDGSTS.E [R2+0xc], desc[UR8][R30.64], !P2 ;  /* 0x0000c0001e027fae */ /* 0x0003e2000d121848 */
[----:B---3--:R-:W-:-:S03]  /*9ae0*/  IMAD.WIDE R8, R17, 0x4, R26 ;  /* 0x0000000411087825 */ /* 0x008fc600078e021a */
[----:B------:R3:W-:Y:S01]  /*9af0*/  STL.64 [R1+0x328], R22 ;  /* 0x0003281601007387 */ /* 0x0007e20000100a00 */
[----:B------:R-:W-:Y:S02]  /*9b00*/  VIADD R17, R19, 0xffffffbe ;  /* 0xffffffbe13117836 */ /* 0x000fe40000000000 */
[----:B------:R-:W4:Y:S01]  /*9b10*/  LDC R19, c[0x0][0x230] ;  /* 0x00008c00ff137b82 */ /* 0x000f220000000800 */
[----:B------:R3:W-:Y:S01]  /*9b20*/  LDGSTS.E [R2+0x400c], desc[UR8][R22.64], !P2 ;  /* 0x0400c00016027fae */ /* 0x0007e2000d121848 */
[----:B-1----:R-:W-:-:S03]  /*9b30*/  IMAD.WIDE R30, R15, 0x4, R28 ;  /* 0x000000040f1e7825 */ /* 0x002fc600078e021c */
[----:B------:R1:W-:Y:S04]  /*9b40*/  STL.64 [R1+0x320], R10 ;  /* 0x0003200a01007387 */ /* 0x0003e80000100a00 */
[----:B------:R1:W-:Y:S01]  /*9b50*/  LDGSTS.E [R2+0x800c], desc[UR8][R10.64], !P2 ;  /* 0x0800c0000a027fae */ /* 0x0003e2000d121848 */
[----:B---3--:R-:W-:-:S03]  /*9b60*/  IMAD.WIDE R22, R15, 0x4, R222 ;  /* 0x000000040f167825 */ /* 0x008fc600078e02de */
[----:B------:R3:W-:Y:S04]  /*9b70*/  STL.64 [R1+0x318], R8 ;  /* 0x0003180801007387 */ /* 0x0007e80000100a00 */
[----:B------:R3:W-:Y:S01]  /*9b80*/  LDGSTS.E [R2+0xc00c], desc[UR8][R8.64], !P2 ;  /* 0x0c00c00008027fae */ /* 0x0007e2000d121848 */
[----:B------:R-:W-:Y:S01]  /*9b90*/  ISETP.GE.U32.AND P2, PT, R17, 0x7fffff3f, PT ;  /* 0x7fffff3f1100780c */ /* 0x000fe20003f46070 */
[----:B-1----:R-:W-:Y:S02]  /*9ba0*/  IMAD.WIDE R10, R15, 0x4, R24 ;  /* 0x000000040f0a7825 */ /* 0x002fe400078e0218 */
[----:B------:R1:W-:Y:S02]  /*9bb0*/  STL.64 [R1+0x190], R30 ;  /* 0x0001901e01007387 */ /* 0x0003e40000100a00 */
[----:B------:R-:W-:-:S02]  /*9bc0*/  IMAD R17, R16, 0x21, RZ ;  /* 0x0000002110117824 */ /* 0x000fc400078e02ff */
[----:B------:R1:W-:Y:S01]  /*9bd0*/  LDGSTS.E [R2+0x10000], desc[UR8][R30.64], !P3 ;  /* 0x100000001e027fae */ /* 0x0003e2000d921848 */
[----:B---3--:R-:W-:Y:S01]  /*9be0*/  IMAD.WIDE R8, R15, 0x4, R26 ;  /* 0x000000040f087825 */ /* 0x008fe200078e021a */
[----:B------:R-:W-:Y:S02]  /*9bf0*/  IADD3 R15, R20, -0x43, RZ ;  /* 0xffffffbd140f7810 */ /* 0x000fe40007ffe0ff */
[----:B------:R3:W-:Y:S01]  /*9c00*/  STL.64 [R1+0x188], R22 ;  /* 0x0001881601007387 */ /* 0x0007e20000100a00 */
[----:B------:R-:W2:Y:S03]  /*9c10*/  LDC R20, c[0x0][0x230] ;  /* 0x00008c00ff147b82 */ /* 0x000ea60000000800 */
[----:B------:R3:W-:Y:S01]  /*9c20*/  LDGSTS.E [R2+0x14000], desc[UR8][R22.64], !P3 ;  /* 0x1400000016027fae */ /* 0x0007e2000d921848 */
[----:B-1----:R-:W-:-:S03]  /*9c30*/  IMAD.WIDE R30, R17, 0x4, R28 ;  /* 0x00000004111e7825 */ /* 0x002fc600078e021c */
[----:B------:R1:W-:Y:S04]  /*9c40*/  STL.64 [R1+0x180], R10 ;  /* 0x0001800a01007387 */ /* 0x0003e80000100a00 */
        /* <DEDUP_REMOVED lines=25> */
[----:B---3--:R-:W-:Y:S01]  /*9de0*/  IMAD.WIDE R8, R15, 0x4, R26 ;  /* 0x000000040f087825 */ /* 0x008fe200078e021a */
[----:B------:R-:W-:-:S02]  /*9df0*/  IADD3 R15, R19, -0x61, RZ ;  /* 0xffffff9f130f7810 */ /* 0x000fc40007ffe0ff */
[----:B------:R3:W-:Y:S01]  /*9e00*/  STL.64 [R1+0x148], R22 ;  /* 0x0001481601007387 */ /* 0x0007e20000100a00 */
[----:B------:R-:W4:Y:S03]  /*9e10*/  LDC R19, c[0x0][0x230] ;  /* 0x00008c00ff137b82 */ /* 0x000f260000000800 */
[----:B------:R3:W-:Y:S01]  /*9e20*/  LDGSTS.E [R2+0x14008], desc[UR8][R22.64], !P4 ;  /* 0x1400800016027fae */ /* 0x0007e2000e121848 */
[----:B-1----:R-:W-:-:S03]  /*9e30*/  IMAD.WIDE R30, R17, 0x4, R28 ;  /* 0x00000004111e7825 */ /* 0x002fc600078e021c */
[----:B------:R1:W-:Y:S04]  /*9e40*/  STL.64 [R1+0x140], R10 ;  /* 0x0001400a01007387 */ /* 0x0003e80000100a00 */
[----:B------:R1:W-:Y:S01]  /*9e50*/  LDGSTS.E [R2+0x18008], desc[UR8][R10.64], !P4 ;  /* 0x180080000a027fae */ /* 0x0003e2000e121848 */
[----:B------:R-:W-:Y:S02]  /*9e60*/  IMAD.SHL.U32 R32, R16, 0x40, RZ ;  /* 0x0000004010207824 */ /* 0x000fe400078e00ff */
[----:B---3--:R-:W-:Y:S01]  /*9e70*/  IMAD.WIDE R22, R17, 0x4, R222 ;  /* 0x0000000411167825 */ /* 0x008fe200078e02de */
[----:B------:R3:W-:Y:S04]  /*9e80*/  STL.64 [R1+0x138], R8 ;  /* 0x0001380801007387 */ /* 0x0007e80000100a00 */
[----:B------:R3:W-:Y:S01]  /*9e90*/  LDGSTS.E [R2+0x1c008], desc[UR8][R8.64], !P4 ;  /* 0x1c00800008027fae */ /* 0x0007e2000e121848 */
[----:B------:R-:W-:Y:S01]  /*9ea0*/  ISETP.GE.U32.AND P4, PT, R15, 0x7fffff20, PT ;  /* 0x7fffff200f00780c */ /* 0x000fe20003f86070 */
[C---:B-1----:R-:W-:Y:S01]  /*9eb0*/  IMAD.WIDE R10, R17.reuse, 0x4, R24 ;  /* 0x00000004110a7825 */ /* 0x042fe200078e0218 */
[----:B--2---:R-:W-:Y:S01]  /*9ec0*/  IADD3 R15, R20, -0x62, RZ ;  /* 0xffffff9e140f7810 */ /* 0x004fe20007ffe0ff */
[----:B------:R1:W-:Y:S02]  /*9ed0*/  LDGSTS.E [R2+0x1000c], desc[UR8][R30.64], !P5 ;  /* 0x1000c0001e027fae */ /* 0x0003e4000e921848 */
[----:B------:R-:W-:Y:S01]  /*9ee0*/  IMAD.WIDE R54, R38, 0x4, R28 ;  /* 0x0000000426367825 */ /* 0x000fe200078e021c */
[----:B------:R-:W-:Y:S01]  /*9ef0*/  MOV R232, R42 ;  /* 0x0000002a00e87202 */ /* 0x000fe20000000f00 */
[----:B------:R2:W-:Y:S01]  /*9f00*/  LDGSTS.E [R2+0x1400c], desc[UR8][R22.64], !P5 ;  /* 0x1400c00016027fae */ /* 0x0005e2000e921848 */
[----:B------:R-:W2:Y:S01]  /*9f10*/  LDC R20, c[0x0][0x230] ;  /* 0x00008c00ff147b82 */ /* 0x000ea20000000800 */
[----:B---3--:R-:W-:-:S02]  /*9f20*/  IMAD.WIDE R8, R17, 0x4, R26 ;  /* 0x0000000411087825 */ /* 0x008fc400078e021a */
[----:B------:R3:W-:Y:S02]  /*9f30*/  LDGSTS.E [R2+0x1800c], desc[UR8][R10.64], !P5 ;  /* 0x1800c0000a027fae */ /* 0x0007e4000e921848 */
[C---:B------:R-:W-:Y:S02]  /*9f40*/  IMAD.WIDE R46, R32.reuse, 0x4, R28 ;  /* 0x00000004202e7825 */ /* 0x040fe400078e021c */
[----:B------:R3:W-:Y:S01]  /*9f50*/  LDGSTS.E [R2+0x1c00c], desc[UR8][R8.64], !P5 ;  /* 0x1c00c00008027fae */ /* 0x0007e2000e921848 */
[----:B------:R-:W3:Y:S01]  /*9f60*/  LDC R17, c[0x0][0x230] ;  /* 0x00008c00ff117b82 */ /* 0x000ee20000000800 */
[----:B------:R-:W-:Y:S01]  /*9f70*/  ISETP.GE.U32.AND P5, PT, R15, 0x7fffff1f, PT ;  /* 0x7fffff1f0f00780c */ /* 0x000fe20003fa6070 */
[----:B------:R-:W-:Y:S01]  /*9f80*/  IMAD.WIDE R34, R32, 0x4, R222 ;  /* 0x0000000420227825 */ /* 0x000fe200078e02de */
[----:B------:R1:W-:Y:S03]  /*9f90*/  STL.64 [R1+0x130], R30 ;  /* 0x0001301e01007387 */ /* 0x0003e60000100a00 */
[----:B----4-:R-:W-:Y:S01]  /*9fa0*/  VIADD R15, R18, 0xffffff9d ;  /* 0xffffff9d120f7836 */ /* 0x010fe20000000000 */
[----:B------:R-:W-:Y:S01]  /*9fb0*/  LDGSTS.E [R2+0x20000], desc[UR8][R46.64], !P6 ;  /* 0x200000002e027fae */ /* 0x000fe2000f121848 */
[----:B------:R-:W4:Y:S03]  /*9fc0*/  LDC R18, c[0x0][0x230] ;  /* 0x00008c00ff127b82 */ /* 0x000f260000000800 */
[----:B------:R-:W-:Y:S01]  /*9fd0*/  LDGSTS.E [R2+0x24000], desc[UR8][R34.64], !P6 ;  /* 0x2400000022027fae */ /* 0x000fe2000f121848 */
[----:B-1----:R-:W-:-:S04]  /*9fe0*/  IMAD.WIDE R30, R32, 0x4, R24 ;  /* 0x00000004201e7825 */ /* 0x002fc800078e0218 */
[----:B------:R-:W-:Y:S01]  /*9ff0*/  IMAD.WIDE R32, R32, 0x4, R26 ;  /* 0x0000000420207825 */ /* 0x000fe200078e021a */
[----:B------:R1:W-:Y:S04]  /*a000*/  LDGSTS.E [R2+0x28000], desc[UR8][R30.64], !P6 ;  /* 0x280000001e027fae */ /* 0x0003e8000f121848 */
[----:B------:R-:W-:Y:S01]  /*a010*/  LDGSTS.E [R2+0x2c000], desc[UR8][R32.64], !P6 ;  /* 0x2c00000020027fae */ /* 0x000fe2000f121848 */
[----:B------:R-:W-:Y:S02]  /*a020*/  ISETP.GE.U32.AND P6, PT, R15, 0x7fffff1e, PT ;  /* 0x7fffff1e0f00780c */ /* 0x000fe40003fc6070 */
[----:B------:R-:W-:Y:S01]  /*a030*/  IADD3 R15, R19, -0x64, RZ ;  /* 0xffffff9c130f7810 */ /* 0x000fe20007ffe0ff */
[C---:B------:R-:W-:Y:S01]  /*a040*/  IMAD.WIDE R40, R38.reuse, 0x4, R222 ;  /* 0x0000000426287825 */ /* 0x040fe200078e02de */
[----:B------:R-:W1:Y:S01]  /*a050*/  LDC R19, c[0x0][0x230] ;  /* 0x00008c00ff137b82 */ /* 0x000e620000000800 */
[----:B------:R-:W-:Y:S02]  /*a060*/  LDGSTS.E [R2+0x20004], desc[UR8][R54.64], !P2 ;  /* 0x2000400036027fae */ /* 0x000fe4000d121848 */
[----:B------:R-:W-:-:S02]  /*a070*/  IMAD.WIDE R36, R38, 0x4, R24 ;  /* 0x0000000426247825 */ /* 0x000fc400078e0218 */
[----:B------:R-:W-:Y:S02]  /*a080*/  LDGSTS.E [R2+0x24004], desc[UR8][R40.64], !P2 ;  /* 0x2400400028027fae */ /* 0x000fe4000d121848 */
[----:B------:R-:W-:Y:S02]  /*a090*/  IMAD.WIDE R38, R38, 0x4, R26 ;  /* 0x0000000426267825 */ /* 0x000fe400078e021a */
[----:B------:R-:W-:Y:S02]  /*a0a0*/  LDGSTS.E [R2+0x28004], desc[UR8][R36.64], !P2 ;  /* 0x2800400024027fae */ /* 0x000fe4000d121848 */
[C---:B------:R-:W-:Y:S02]  /*a0b0*/  IMAD.WIDE R62, R44.reuse, 0x4, R28 ;  /* 0x000000042c3e7825 */ /* 0x040fe400078e021c */
[----:B------:R-:W-:Y:S02]  /*a0c0*/  LDGSTS.E [R2+0x2c004], desc[UR8][R38.64], !P2 ;  /* 0x2c00400026027fae */ /* 0x000fe4000d121848 */
[C---:B------:R-:W-:Y:S01]  /*a0d0*/  IMAD.WIDE R48, R44.reuse, 0x4, R222 ;  /* 0x000000042c307825 */ /* 0x040fe200078e02de */
[----:B------:R-:W-:Y:S01]  /*a0e0*/  ISETP.GE.U32.AND P2, PT, R15, 0x7fffff1d, PT ;  /* 0x7fffff1d0f00780c */ /* 0x000fe20003f46070 */
[----:B------:R-:W-:Y:S02]  /*a0f0*/  LDGSTS.E [R2+0x20008], desc[UR8][R62.64], !P3 ;  /* 0x200080003e027fae */ /* 0x000fe4000d921848 */
[----:B------:R-:W-:-:S02]  /*a100*/  IMAD.WIDE R42, R44, 0x4, R24 ;  /* 0x000000042c2a7825 */ /* 0x000fc400078e0218 */
[----:B------:R-:W-:Y:S02]  /*a110*/  LDGSTS.E [R2+0x24008], desc[UR8][R48.64], !P3 ;  /* 0x2400800030027fae */ /* 0x000fe4000d921848 */
[----:B------:R-:W-:Y:S02]  /*a120*/  IMAD.WIDE R44, R44, 0x4, R26 ;  /* 0x000000042c2c7825 */ /* 0x000fe400078e021a */
[----:B------:R-:W-:Y:S02]  /*a130*/  LDGSTS.E [R2+0x28008], desc[UR8][R42.64], !P3 ;  /* 0x280080002a027fae */ /* 0x000fe4000d921848 */
[----:B---3--:R-:W-:Y:S02]  /*a140*/  VIADD R15, R17, 0xfffffffb ;  /* 0xfffffffb110f7836 */ /* 0x008fe40000000000 */
[----:B------:R-:W3:Y:S01]  /*a150*/  LDC R17, c[0x0][0x230] ;  /* 0x00008c00ff117b82 */ /* 0x000ee20000000800 */
[----:B------:R-:W-:Y:S01]  /*a160*/  LDGSTS.E [R2+0x2c008], desc[UR8][R44.64], !P3 ;  /* 0x2c0080002c027fae */ /* 0x000fe2000d921848 */
[----:B------:R-:W-:Y:S01]  /*a170*/  IMAD.WIDE R70, R52, 0x4, R28 ;  /* 0x0000000434467825 */ /* 0x000fe200078e021c */
[----:B------:R-:W-:-:S02]  /*a180*/  ISETP.GE.U32.AND P3, PT, R15, 0x7fffff7c, PT ;  /* 0x7fffff7c0f00780c */ /* 0x000fc40003f66070 */
[----:B----4-:R-:W-:Y:S01]  /*a190*/  IADD3 R15, R18, -0x6, RZ ;  /* 0xfffffffa120f7810 */ /* 0x010fe20007ffe0ff */
[C---:B------:R-:W-:Y:S01]  /*a1a0*/  IMAD.WIDE R56, R52.reuse, 0x4, R222 ;  /* 0x0000000434387825 */ /* 0x040fe200078e02de */
[----:B------:R-:W-:Y:S01]  /*a1b0*/  LDGSTS.E [R2+0x2000c], desc[UR8][R70.64], !P1 ;  /* 0x2000c00046027fae */ /* 0x000fe2000c921848 */
[----:B------:R-:W4:Y:S02]  /*a1c0*/  LDC R18, c[0x0][0x230] ;  /* 0x00008c00ff127b82 */ /* 0x000f240000000800 */
[C---:B------:R-:W-:Y:S01]  /*a1d0*/  IMAD.WIDE R50, R52.reuse, 0x4, R24 ;  /* 0x0000000434327825 */ /* 0x040fe200078e0218 */
[----:B------:R-:W-:Y:S03]  /*a1e0*/  LDGSTS.E [R2+0x2400c], desc[UR8][R56.64], !P1 ;  /* 0x2400c00038027fae */ /* 0x000fe6000c921848 */
[----:B------:R-:W-:Y:S01]  /*a1f0*/  IMAD.WIDE R52, R52, 0x4, R26 ;  /* 0x0000000434347825 */ /* 0x000fe200078e021a */
[----:B------:R-:W-:Y:S04]  /*a200*/  LDGSTS.E [R2+0x2800c], desc[UR8][R50.64], !P1 ;  /* 0x2800c00032027fae */ /* 0x000fe8000c921848 */
[----:B------:R-:W-:Y:S01]  /*a210*/  LDGSTS.E [R2+0x2c00c], desc[UR8][R52.64], !P1 ;  /* 0x2c00c00034027fae */ /* 0x000fe2000c921848 */
[----:B------:R-:W-:Y:S01]  /*a220*/  ISETP.GE.U32.AND P1, PT, R15, 0x7fffff7b, PT ;  /* 0x7fffff7b0f00780c */ /* 0x000fe20003f26070 */
[----:B-1----:R-:W-:-:S02]  /*a230*/  VIADD R15, R19, 0xfffffff9 ;  /* 0xfffffff9130f7836 */ /* 0x002fc40000000000 */
[----:B------:R-:W1:Y:S01]  /*a240*/  LDC R19, c[0x0][0x230] ;  /* 0x00008c00ff137b82 */ /* 0x000e620000000800 */
[----:B------:R-:W-:-:S04]  /*a250*/  IMAD.WIDE R78, R60, 0x4, R28 ;  /* 0x000000043c4e7825 */ /* 0x000fc800078e021c */
[----:B------:R-:W-:Y:S02]  /*a260*/  IMAD R68, R16, 0x61, RZ ;  /* 0x0000006110447824 */ /* 0x000fe400078e02ff */
[C---:B------:R-:W-:Y:S01]  /*a270*/  IMAD.WIDE R64, R60.reuse, 0x4, R222 ;  /* 0x000000043c407825 */ /* 0x040fe200078e02de */
[----:B------:R2:W-:Y:S03]  /*a280*/  STL.64 [R1+0x128], R22 ;  /* 0x0001281601007387 */ /* 0x0005e60000100a00 */
[C---:B------:R-:W-:Y:S01]  /*a290*/  IMAD.WIDE R58, R60.reuse, 0x4, R24 ;  /* 0x000000043c3a7825 */ /* 0x040fe200078e0218 */
[----:B------:R-:W-:Y:S03]  /*a2a0*/  LDGSTS.E [R2+0x30000], desc[UR8][R78.64], !P4 ;  /* 0x300000004e027fae */ /* 0x000fe6000e121848 */
[----:B------:R-:W-:Y:S01]  /*a2b0*/  IMAD.WIDE R60, R60, 0x4, R26 ;  /* 0x000000043c3c7825 */ /* 0x000fe200078e021a */
[----:B------:R2:W-:Y:S03]  /*a2c0*/  STL.64 [R1+0x120], R10 ;  /* 0x0001200a01007387 */ /* 0x0005e60000100a00 */
[C---:B------:R-:W-:Y:S01]  /*a2d0*/  IMAD.WIDE R86, R68.reuse, 0x4, R28 ;  /* 0x0000000444567825 */ /* 0x040fe200078e021c */
[----:B------:R-:W-:Y:S03]  /*a2e0*/  LDGSTS.E [R2+0x34000], desc[UR8][R64.64], !P4 ;  /* 0x3400000040027fae */ /* 0x000fe6000e121848 */
[C---:B------:R-:W-:Y:S01]  /*a2f0*/  IMAD.WIDE R72, R68.reuse, 0x4, R222 ;  /* 0x0000000444487825 */ /* 0x040fe200078e02de */
[----:B------:R2:W-:Y:S03]  /*a300*/  STL.64 [R1+0x118], R8 ;  /* 0x0001180801007387 */ /* 0x0005e60000100a00 */
[----:B------:R-:W-:Y:S01]  /*a310*/  IMAD.WIDE R66, R68, 0x4, R24 ;  /* 0x0000000444427825 */ /* 0x000fe200078e0218 */
[----:B------:R-:W-:Y:S03]  /*a320*/  LDGSTS.E [R2+0x38000], desc[UR8][R58.64], !P4 ;  /* 0x380000003a027fae */ /* 0x000fe6000e121848 */
[----:B------:R-:W-:Y:S01]  /*a330*/  IMAD R76, R16, 0x62, RZ ;  /* 0x00000062104c7824 */ /* 0x000fe200078e02ff */
[----:B------:R-:W-:Y:S01]  /*a340*/  STL.64 [R1+0x2238], R46 ;  /* 0x0022382e01007387 */ /* 0x000fe20000100a00 */
[----:B------:R-:W-:-:S03]  /*a350*/  IMAD.WIDE R68, R68, 0x4, R26 ;  /* 0x0000000444447825 */ /* 0x000fc600078e021a */
[----:B------:R-:W-:Y:S01]  /*a360*/  LDGSTS.E [R2+0x3c000], desc[UR8][R60.64], !P4 ;  /* 0x3c0000003c027fae */ /* 0x000fe2000e121848 */
[----:B------:R-:W-:Y:S02]  /*a370*/  ISETP.GE.U32.AND P4, PT, R15, 0x7fffff7a, PT ;  /* 0x7fffff7a0f00780c */ /* 0x000fe40003f86070 */
[----:B---3--:R-:W-:Y:S01]  /*a380*/  IADD3 R15, R17, -0x8, RZ ;  /* 0xfffffff8110f7810 */ /* 0x008fe20007ffe0ff */
[----:B------:R-:W-:Y:S01]  /*a390*/  STL.64 [R1+0x2240], R34 ;  /* 0x0022402201007387 */ /* 0x000fe20000100a00 */
[----:B------:R-:W-:-:S03]  /*a3a0*/  IMAD.WIDE R90, R76, 0x4, R28 ;  /* 0x000000044c5a7825 */ /* 0x000fc600078e021c */
[----:B------:R3:W-:Y:S01]  /*a3b0*/  STL.64 [R1+0x2248], R30 ;  /* 0x0022481e01007387 */ /* 0x0007e20000100a00 */
[----:B------:R-:W-:-:S03]  /*a3c0*/  IMAD.WIDE R80, R76, 0x4, R222 ;  /* 0x000000044c507825 */ /* 0x000fc600078e02de */
[----:B------:R-:W-:Y:S01]  /*a3d0*/  LDGSTS.E [R2+0x30004], desc[UR8][R86.64], !P5 ;  /* 0x3000400056027fae */ /* 0x000fe2000e921848 */
[----:B------:R-:W-:-:S03]  /*a3e0*/  IMAD.WIDE R74, R76, 0x4, R24 ;  /* 0x000000044c4a7825 */ /* 0x000fc600078e0218 */
[----:B------:R-:W-:Y:S04]  /*a3f0*/  STL.64 [R1+0x2230], R32 ;  /* 0x0022302001007387 */ /* 0x000fe80000100a00 */
[----:B------:R-:W-:Y:S01]  /*a400*/  LDGSTS.E [R2+0x34004], desc[UR8][R72.64], !P5 ;  /* 0x3400400048027fae */ /* 0x000fe2000e921848 */
[----:B------:R-:W-:-:S03]  /*a410*/  IMAD.WIDE R76, R76, 0x4, R26 ;  /* 0x000000044c4c7825 */ /* 0x000fc600078e021a */
[----:B------:R-:W-:Y:S04]  /*a420*/  STL.64 [R1+0x2250], R54 ;  /* 0x0022503601007387 */ /* 0x000fe80000100a00 */
[----:B------:R-:W-:Y:S04]  /*a430*/  LDGSTS.E [R2+0x38004], desc[UR8][R66.64], !P5 ;  /* 0x3800400042027fae */ /* 0x000fe8000e921848 */
[----:B------:R-:W-:Y:S04]  /*a440*/  STL.64 [R1+0x2258], R40 ;  /* 0x0022582801007387 */ /* 0x000fe80000100a00 */
[----:B------:R-:W-:Y:S01]  /*a450*/  LDGSTS.E [R2+0x3c004], desc[UR8][R68.64], !P5 ;  /* 0x3c00400044027fae */ /* 0x000fe2000e921848 */
[----:B------:R-:W-:Y:S01]  /*a460*/  ISETP.GE.U32.AND P5, PT, R15, 0x7fffff79, PT ;  /* 0x7fffff790f00780c */ /* 0x000fe20003fa6070 */
[----:B----4-:R-:W-:-:S02]  /*a470*/  VIADD R15, R18, 0xffffffdb ;  /* 0xffffffdb120f7836 */ /* 0x010fc40000000000 */
[----:B------:R-:W-:Y:S01]  /*a480*/  STL.64 [R1+0x2260], R36 ;  /* 0x0022602401007387 */ /* 0x000fe20000100a00 */
[----:B------:R-:W4:Y:S03]  /*a490*/  LDC R18, c[0x0][0x230] ;  /* 0x00008c00ff127b82 */ /* 0x000f260000000800 */
[----:B------:R-:W-:Y:S04]  /*a4a0*/  STL.64 [R1+0x2268], R38 ;  /* 0x0022682601007387 */ /* 0x000fe80000100a00 */
[----:B------:R-:W-:Y:S04]  /*a4b0*/  STL.64 [R1+0x2270], R62 ;  /* 0x0022703e01007387 */ /* 0x000fe80000100a00 */
[----:B------:R-:W-:Y:S04]  /*a4c0*/  STL.64 [R1+0x2278], R48 ;  /* 0x0022783001007387 */ /* 0x000fe80000100a00 */
[----:B------:R-:W-:Y:S04]  /*a4d0*/  LDGSTS.E [R2+0x30008], desc[UR8][R90.64], !P6 ;  /* 0x300080005a027fae */ /* 0x000fe8000f121848 */
[----:B------:R-:W-:Y:S04]  /*a4e0*/  STL.64 [R1+0x2280], R42 ;  /* 0x0022802a01007387 */ /* 0x000fe80000100a00 */
[----:B------:R-:W-:Y:S04]  /*a4f0*/  LDGSTS.E [R2+0x34008], desc[UR8][R80.64], !P6 ;  /* 0x3400800050027fae */ /* 0x000fe8000f121848 */
[----:B------:R-:W-:Y:S04]  /*a500*/  STL.64 [R1+0x2288], R44 ;  /* 0x0022882c01007387 */ /* 0x000fe80000100a00 */
[----:B------:R-:W-:Y:S01]  /*a510*/  LDGSTS.E [R2+0x38008], desc[UR8][R74.64], !P6 ;  /* 0x380080004a027fae */ /* 0x000fe2000f121848 */
[----:B------:R-:W-:-:S03]  /*a520*/  IMAD.WIDE R92, R84, 0x4, R28 ;  /* 0x00000004545c7825 */ /* 0x000fc600078e021c */
[----:B------:R-:W-:Y:S01]  /*a530*/  STL.64 [R1+0x2290], R70 ;  /* 0x0022904601007387 */ /* 0x000fe20000100a00 */
[----:B-1----:R-:W-:Y:S02]  /*a540*/  VIADD R17, R19, 0xffffffda ;  /* 0xffffffda13117836 */ /* 0x002fe40000000000 */
[----:B------:R-:W-:Y:S01]  /*a550*/  IMAD.WIDE R88, R84, 0x4, R222 ;  /* 0x0000000454587825 */ /* 0x000fe200078e02de */
[----:B------:R-:W-:Y:S01]  /*a560*/  LDGSTS.E [R2+0x3c008], desc[UR8][R76.64], !P6 ;  /* 0x3c0080004c027fae */ /* 0x000fe2000f121848 */
[----:B------:R-:W-:Y:S01]  /*a570*/  ISETP.GE.U32.AND P6, PT, R15, 0x7fffff5c, PT ;  /* 0x7fffff5c0f00780c */ /* 0x000fe20003fc6070 */
[----:B------:R-:W1:Y:S01]  /*a580*/  LDC R19, c[0x0][0x230] ;  /* 0x00008c00ff137b82 */ /* 0x000e620000000800 */
[----:B------:R-:W-:Y:S01]  /*a590*/  SHF.L.U32 R15, R16, 0x2, RZ ;  /* 0x00000002100f7819 */ /* 0x000fe200000006ff */
[----:B------:R-:W-:Y:S01]  /*a5a0*/  STL.64 [R1+0x2298], R56 ;  /* 0x0022983801007387 */ /* 0x000fe20000100a00 */
[----:B------:R-:W-:-:S03]  /*a5b0*/  IMAD.WIDE R82, R84, 0x4, R24 ;  /* 0x0000000454527825 */ /* 0x000fc600078e0218 */
[----:B------:R-:W-:Y:S01]  /*a5c0*/  STL.64 [R1+0x22a0], R50 ;  /* 0x0022a03201007387 */ /* 0x000fe20000100a00 */
[----:B------:R-:W-:-:S03]  /*a5d0*/  IMAD.WIDE R84, R84, 0x4, R26 ;  /* 0x0000000454547825 */ /* 0x000fc600078e021a */
[----:B------:R-:W-:Y:S01]  /*a5e0*/  STL.64 [R1+0x22a8], R52 ;  /* 0x0022a83401007387 */ /* 0x000fe20000100a00 */
[----:B------:R-:W-:-:S03]  /*a5f0*/  IMAD.WIDE R94, R15, 0x4, R28 ;  /* 0x000000040f5e7825 */ /* 0x000fc600078e021c */
[----:B------:R-:W-:Y:S01]  /*a600*/  STL.64 [R1+0x22b0], R78 ;  /* 0x0022b04e01007387 */ /* 0x000fe20000100a00 */
[----:B--2---:R-:W-:-:S03]  /*a610*/  IMAD.WIDE R22, R15, 0x4, R222 ;  /* 0x000000040f167825 */ /* 0x004fc600078e02de */
[----:B------:R-:W-:Y:S01]  /*a620*/  STL.64 [R1+0x22b8], R64 ;  /* 0x0022b84001007387 */ /* 0x000fe20000100a00 */
[----:B------:R-:W-:-:S03]  /*a630*/  IMAD.WIDE R10, R15, 0x4, R24 ;  /* 0x000000040f0a7825 */ /* 0x000fc600078e0218 */
[----:B------:R-:W-:Y:S01]  /*a640*/  STL.64 [R1+0x22c0], R58 ;  /* 0x0022c03a01007387 */ /* 0x000fe20000100a00 */
[----:B------:R-:W-:Y:S01]  /*a650*/  IMAD.WIDE R8, R15, 0x4, R26 ;  /* 0x000000040f087825 */ /* 0x000fe200078e021a */
[----:B------:R-:W-:Y:S02]  /*a660*/  IADD3 R15, R20, -0x27, RZ ;  /* 0xffffffd9140f7810 */ /* 0x000fe40007ffe0ff */
[----:B------:R-:W-:Y:S01]  /*a670*/  STL.64 [R1+0x22c8], R60 ;  /* 0x0022c83c01007387 */ /* 0x000fe20000100a00 */
[----:B------:R-:W2:Y:S03]  /*a680*/  LDC R20, c[0x0][0x230] ;  /* 0x00008c00ff147b82 */ /* 0x000ea60000000800 */
[----:B------:R-:W-:Y:S04]  /*a690*/  STL.64 [R1+0x22d0], R86 ;  /* 0x0022d05601007387 */ /* 0x000fe80000100a00 */
[----:B------:R-:W-:Y:S04]  /*a6a0*/  LDGSTS.E [R2+0x3000c], desc[UR8][R92.64], !P2 ;  /* 0x3000c0005c027fae */ /* 0x000fe8000d121848 */
[----:B------:R-:W-:Y:S04]  /*a6b0*/  STL.64 [R1+0x22d8], R72 ;  /* 0x0022d84801007387 */ /* 0x000fe80000100a00 */
[----:B------:R-:W-:Y:S04]  /*a6c0*/  LDGSTS.E [R2+0x3400c], desc[UR8][R88.64], !P2 ;  /* 0x3400c00058027fae */ /* 0x000fe8000d121848 */
[----:B------:R-:W-:Y:S04]  /*a6d0*/  STL.64 [R1+0x22e0], R66 ;  /* 0x0022e04201007387 */ /* 0x000fe80000100a00 */
[----:B------:R-:W-:Y:S04]  /*a6e0*/  LDGSTS.E [R2+0x3800c], desc[UR8][R82.64], !P2 ;  /* 0x3800c00052027fae */ /* 0x000fe8000d121848 */
[----:B------:R-:W-:Y:S04]  /*a6f0*/  STL.64 [R1+0x22e8], R68 ;  /* 0x0022e84401007387 */ /* 0x000fe80000100a00 */
[----:B------:R-:W-:Y:S01]  /*a700*/  LDGSTS.E [R2+0x3c00c], desc[UR8][R84.64], !P2 ;  /* 0x3c00c00054027fae */ /* 0x000fe2000d121848 */
[----:B------:R-:W-:Y:S01]  /*a710*/  ISETP.GE.U32.AND P2, PT, R17, 0x7fffff5b, PT ;  /* 0x7fffff5b1100780c */ /* 0x000fe20003f46070 */
[----:B------:R-:W-:-:S02]  /*a720*/  IMAD R17, R16, 0x5, RZ ;  /* 0x0000000510117824 */ /* 0x000fc400078e02ff */
[----:B------:R-:W-:Y:S04]  /*a730*/  STL.64 [R1+0x22f0], R90 ;  /* 0x0022f05a01007387 */ /* 0x000fe80000100a00 */
[----:B------:R-:W-:Y:S01]  /*a740*/  STL.64 [R1+0x22f8], R80 ;  /* 0x0022f85001007387 */ /* 0x000fe20000100a00 */
[----:B---3--:R-:W-:-:S03]  /*a750*/  IMAD.WIDE R30, R17, 0x4, R28 ;  /* 0x00000004111e7825 */ /* 0x008fc600078e021c */
[----:B------:R-:W-:Y:S04]  /*a760*/  STL.64 [R1+0x2300], R74 ;  /* 0x0023004a01007387 */ /* 0x000fe80000100a00 */
[----:B------:R-:W-:Y:S04]  /*a770*/  LDGSTS.E [R4], desc[UR8][R94.64], !P3 ;  /* 0x000000005e047fae */ /* 0x000fe8000d921848 */
[----:B------:R-:W-:Y:S04]  /*a780*/  STL.64 [R1+0x310], R94 ;  /* 0x0003105e01007387 */ /* 0x000fe80000100a00 */
[----:B------:R3:W-:Y:S04]  /*a790*/  LDGSTS.E [R4+0x4000], desc[UR8][R22.64], !P3 ;  /* 0x0400000016047fae */ /* 0x0007e8000d921848 */
[----:B------:R3:W-:Y:S04]  /*a7a0*/  STL.64 [R1+0x308], R22 ;  /* 0x0003081601007387 */ /* 0x0007e80000100a00 */
[----:B------:R4:W-:Y:S04]  /*a7b0*/  LDGSTS.E [R4+0x8000], desc[UR8][R10.64], !P3 ;  /* 0x080000000a047fae */ /* 0x0009e8000d921848 */
[----:B------:R4:W-:Y:S04]  /*a7c0*/  STL.64 [R1+0x300], R10 ;  /* 0x0003000a01007387 */ /* 0x0009e80000100a00 */
[----:B------:R1:W-:Y:S01]  /*a7d0*/  LDGSTS.E [R4+0xc000], desc[UR8][R8.64], !P3 ;  /* 0x0c00000008047fae */ /* 0x0003e2000d921848 */
[----:B------:R-:W-:Y:S01]  /*a7e0*/  ISETP.GE.U32.AND P3, PT, R15, 0x7fffff5a, PT ;  /* 0x7fffff5a0f00780c */ /* 0x000fe20003f66070 */
[----:B---3--:R-:W-:-:S02]  /*a7f0*/  IMAD.WIDE R22, R17, 0x4, R222 ;  /* 0x0000000411167825 */ /* 0x008fc400078e02de */
[----:B------:R1:W-:Y:S02]  /*a800*/  STL.64 [R1+0x2f8], R8 ;  /* 0x0002f80801007387 */ /* 0x0003e40000100a00 */
[----:B------:R-:W-:Y:S02]  /*a810*/  IMAD R15, R16, 0x6, RZ ;  /* 0x00000006100f7824 */ /* 0x000fe400078e02ff */
[C---:B----4-:R-:W-:Y:S01]  /*a820*/  IMAD.WIDE R10, R17.reuse, 0x4, R24 ;  /* 0x00000004110a7825 */ /* 0x050fe200078e0218 */
[----:B------:R3:W-:Y:S04]  /*a830*/  STL.64 [R1+0x2f0], R30 ;  /* 0x0002f01e01007387 */ /* 0x0007e80000100a00 */
[----:B------:R3:W-:Y:S01]  /*a840*/  LDGSTS.E [R4+0x4], desc[UR8][R30.64], !P1 ;  /* 0x000040001e047fae */ /* 0x0007e2000c921848 */
[----:B-1----:R-:W-:-:S03]  /*a850*/  IMAD.WIDE R8, R17, 0x4, R26 ;  /* 0x0000000411087825 */ /* 0x002fc600078e021a */
[----:B------:R1:W-:Y:S01]  /*a860*/  STL.64 [R1+0x2e8], R22 ;  /* 0x0002e81601007387 */ /* 0x0003e20000100a00 */
[----:B------:R-:W-:-:S03]  /*a870*/  VIADD R17, R18, 0xffffffd8 ;  /* 0xffffffd812117836 */ /* 0x000fc60000000000 */
[----:B------:R1:W-:Y:S01]  /*a880*/  LDGSTS.E [R4+0x4004], desc[UR8][R22.64], !P1 ;  /* 0x0400400016047fae */ /* 0x0003e2000c921848 */
[----:B------:R-:W4:Y:S01]  /*a890*/  LDC R18, c[0x0][0x230] ;  /* 0x00008c00ff127b82 */ /* 0x000f220000000800 */
[C---:B---3--:R-:W-:Y:S02]  /*a8a0*/  IMAD.WIDE R30, R15.reuse, 0x4, R28 ;  /* 0x000000040f1e7825 */ /* 0x048fe400078e021c */
[----:B------:R3:W-:Y:S04]  /*a8b0*/  STL.64 [R1+0x2e0], R10 ;  /* 0x0002e00a01007387 */ /* 0x0007e80000100a00 */
[----:B------:R3:W-:Y:S01]  /*a8c0*/  LDGSTS.E [R4+0x8004], desc[UR8][R10.64], !P1 ;  /* 0x080040000a047fae */ /* 0x0007e2000c921848 */
[----:B-1----:R-:W-:-:S03]  /*a8d0*/  IMAD.WIDE R22, R15, 0x4, R222 ;  /* 0x000000040f167825 */ /* 0x002fc600078e02de */
[----:B------:R1:W-:Y:S04]  /*a8e0*/  STL.64 [R1+0x2d8], R8 ;  /* 0x0002d80801007387 */ /* 0x0003e80000100a00 */
[----:B------:R1:W-:Y:S01]  /*a8f0*/  LDGSTS.E [R4+0xc004], desc[UR8][R8.64], !P1 ;  /* 0x0c00400008047fae */ /* 0x0003e2000c921848 */
[----:B------:R-:W-:Y:S01]  /*a900*/  ISETP.GE.U32.AND P1, PT, R17, 0x7fffff59, PT ;  /* 0x7fffff591100780c */ /* 0x000fe20003f26070 */
[----:B---3--:R-:W-:Y:S02]  /*a910*/  IMAD.WIDE R10, R15, 0x4, R24 ;  /* 0x000000040f0a7825 */ /* 0x008fe400078e0218 */
[----:B------:R3:W-:Y:S02]  /*a920*/  STL.64 [R1+0x2d0], R30 ;  /* 0x0002d01e01007387 */ /* 0x0007e40000100a00 */
[----:B------:R-:W-:-:S02]  /*a930*/  IMAD R17, R16, 0x7, RZ ;  /* 0x0000000710117824 */ /* 0x000fc400078e02ff */
[----:B------:R3:W-:Y:S01]  /*a940*/  LDGSTS.E [R4+0x8], desc[UR8][R30.64], !P4 ;  /* 0x000080001e047fae */ /* 0x0007e2000e121848 */
[----:B-1----:R-:W-:Y:S01]  /*a950*/  IMAD.WIDE R8, R15, 0x4, R26 ;  /* 0x000000040f087825 */ /* 0x002fe200078e021a */
[----:B------:R-:W-:Y:S02]  /*a960*/  IADD3 R15, R19, -0x45, RZ ;  /* 0xffffffbb130f7810 */ /* 0x000fe40007ffe0ff */
[----:B------:R1:W-:Y:S01]  /*a970*/  STL.64 [R1+0x2c8], R22 ;  /* 0x0002c81601007387 */ /* 0x0003e20000100a00 */
[----:B------:R-:W4:Y:S03]  /*a980*/  LDC R19, c[0x0][0x230] ;  /* 0x00008c00ff137b82 */ /* 0x000f260000000800 */
[----:B------:R1:W-:Y:S04]  /*a990*/  LDGSTS.E [R4+0x4008], desc[UR8][R22.64], !P4 ;  /* 0x0400800016047fae */ /* 0x0003e8000e121848 */
[----:B------:R2:W-:Y:S01]  /*a9a0*/  STL.64 [R1+0x2c0], R10 ;  /* 0x0002c00a01007387 */ /* 0x0005e20000100a00 */
[----:B---3--:R-:W-:-:S03]  /*a9b0*/  IMAD.WIDE R30, R17, 0x4, R28 ;  /* 0x00000004111e7825 */ /* 0x008fc600078e021c */
[----:B------:R2:W-:Y:S04]  /*a9c0*/  LDGSTS.E [R4+0x8008], desc[UR8][R10.64], !P4 ;  /* 0x080080000a047fae */ /* 0x0005e8000e121848 */
[----:B------:R3:W-:Y:S01]  /*a9d0*/  STL.64 [R1+0x2b8], R8 ;  /* 0x0002b80801007387 */ /* 0x0007e20000100a00 */
[----:B-1----:R-:W-:-:S03]  /*a9e0*/  IMAD.WIDE R22, R17, 0x4, R222 ;  /* 0x0000000411167825 */ /* 0x002fc600078e02de */
[----:B------:R3:W-:Y:S01]  /*a9f0*/  LDGSTS.E [R4+0xc008], desc[UR8][R8.64], !P4 ;  /* 0x0c00800008047fae */ /* 0x0007e2000e121848 */
[----:B--2---:R-:W-:Y:S01]  /*aa00*/  IMAD.WIDE R10, R17, 0x4, R24 ;  /* 0x00000004110a7825 */ /* 0x004fe200078e0218 */
[----:B------:R-:W-:Y:S02]  /*aa10*/  ISETP.GE.U32.AND P4, PT, R15, 0x7fffff3c, PT ;  /* 0x7fffff3c0f00780c */ /* 0x000fe40003f86070 */
[----:B------:R1:W-:Y:S01]  /*aa20*/  LDGSTS.E [R4+0xc], desc[UR8][R30.64], !P5 ;  /* 0x0000c0001e047fae */ /* 0x0003e2000e921848 */
[----:B---3--:R-:W-:-:S03]  /*aa30*/  IMAD.WIDE R8, R17, 0x4, R26 ;  /* 0x0000000411087825 */ /* 0x008fc600078e021a */
[----:B------:R1:W-:Y:S01]  /*aa40*/  STL.64 [R1+0x2b0], R30 ;  /* 0x0002b01e01007387 */ /* 0x0003e20000100a00 */
[----:B------:R-:W-:-:S03]  /*aa50*/  VIADD R17, R20, 0xffffffba ;  /* 0xffffffba14117836 */ /* 0x000fc60000000000 */
[----:B------:R2:W-:Y:S01]  /*aa60*/  LDGSTS.E [R4+0x400c], desc[UR8][R22.64], !P5 ;  /* 0x0400c00016047fae */ /* 0x0005e2000e921848 */
[----:B------:R-:W3:Y:S01]  /*aa70*/  LDC R20, c[0x0][0x230] ;  /* 0x00008c00ff147b82 */ /* 0x000ee20000000800 */
[----:B------:R-:W-:Y:S02]  /*aa80*/  IMAD R15, R16, 0x24, RZ ;  /* 0x00000024100f7824 */ /* 0x000fe400078e02ff */
[----:B------:R2:W-:Y:S04]  /*aa90*/  STL.64 [R1+0x2a8], R22 ;  /* 0x0002a81601007387 */ /* 0x0005e80000100a00 */
[----:B------:R4:W-:Y:S01]  /*aaa0*/  LDGSTS.E [R4+0x800c], desc[UR8][R10.64], !P5 ;  /* 0x0800c0000a047fae */ /* 0x0009e2000e921848 */
[----:B-1----:R-:W-:-:S03]  /*aab0*/  IMAD.WIDE R30, R15, 0x4, R28 ;  /* 0x000000040f1e7825 */ /* 0x002fc600078e021c */
[----:B------:R4:W-:Y:S04]  /*aac0*/  STL.64 [R1+0x2a0], R10 ;  /* 0x0002a00a01007387 */ /* 0x0009e80000100a00 */
[----:B------:R1:W-:Y:S01]  /*aad0*/  LDGSTS.E [R4+0xc00c], desc[UR8][R8.64], !P5 ;  /* 0x0c00c00008047fae */ /* 0x0003e2000e921848 */
[----:B--2---:R-:W-:Y:S01]  /*aae0*/  IMAD.WIDE R22, R15, 0x4, R222 ;  /* 0x000000040f167825 */ /* 0x004fe200078e02de */
[----:B------:R-:W-:Y:S02]  /*aaf0*/  ISETP.GE.U32.AND P5, PT, R17, 0x7fffff3b, PT ;  /* 0x7fffff3b1100780c */ /* 0x000fe40003fa6070 */
[----:B------:R1:W-:Y:S01]  /*ab00*/  STL.64 [R1+0x298], R8 ;  /* 0x0002980801007387 */ /* 0x0003e20000100a00 */
[----:B------:R-:W-:Y:S02]  /*ab10*/  IMAD R17, R16, 0x25, RZ ;  /* 0x0000002510117824 */ /* 0x000fe400078e02ff */
[C---:B----4-:R-:W-:Y:S01]  /*ab20*/  IMAD.WIDE R10, R15.reuse, 0x4, R24 ;  /* 0x000000040f0a7825 */ /* 0x050fe200078e0218 */
[----:B------:R2:W-:Y:S04]  /*ab30*/  LDGSTS.E [R4+0x10000], desc[UR8][R30.64], !P6 ;  /* 0x100000001e047fae */ /* 0x0005e8000f121848 */
[----:B------:R2:W-:Y:S01]  /*ab40*/  STL.64 [R1+0x110], R30 ;  /* 0x0001101e01007387 */ /* 0x0005e20000100a00 */
[----:B-1----:R-:W-:Y:S01]  /*ab50*/  IMAD.WIDE R8, R15, 0x4, R26 ;  /* 0x000000040f087825 */ /* 0x002fe200078e021a */
[----:B------:R-:W-:-:S02]  /*ab60*/  IADD3 R15, R18, -0x47, RZ ;  /* 0xffffffb9120f7810 */ /* 0x000fc40007ffe0ff */
[----:B------:R1:W-:Y:S01]  /*ab70*/  LDGSTS.E [R4+0x14000], desc[UR8][R22.64], !P6 ;  /* 0x1400000016047fae */ /* 0x0003e2000f121848 */
[----:B------:R-:W4:Y:S03]  /*ab80*/  LDC R18, c[0x0][0x230] ;  /* 0x00008c00ff127b82 */ /* 0x000f260000000800 */
[----:B------:R1:W-:Y:S01]  /*ab90*/  STL.64 [R1+0x108], R22 ;  /* 0x0001081601007387 */ /* 0x0003e20000100a00 */
[----:B--2---:R-:W-:-:S03]  /*aba0*/  IMAD.WIDE R30, R17, 0x4, R28 ;  /* 0x00000004111e7825 */ /* 0x004fc600078e021c */
[----:B------:R2:W-:Y:S04]  /*abb0*/  LDGSTS.E [R4+0x18000], desc[UR8][R10.64], !P6 ;  /* 0x180000000a047fae */ /* 0x0005e8000f121848 */
[----:B------:R2:W-:Y:S04]  /*abc0*/  STL.64 [R1+0x100], R10 ;  /* 0x0001000a01007387 */ /* 0x0005e80000100a00 */
[----:B------:R3:W-:Y:S01]  /*abd0*/  LDGSTS.E [R4+0x1c000], desc[UR8][R8.64], !P6 ;  /* 0x1c00000008047fae */ /* 0x0007e2000f121848 */
[----:B-1----:R-:W-:Y:S01]  /*abe0*/  IMAD.WIDE R22, R17, 0x4, R222 ;  /* 0x0000000411167825 */ /* 0x002fe200078e02de */
[----:B------:R-:W-:-:S02]  /*abf0*/  ISETP.GE.U32.AND P6, PT, R15, 0x7fffff3a, PT ;  /* 0x7fffff3a0f00780c */ /* 0x000fc40003fc6070 */
[----:B------:R3:W-:Y:S01]  /*ac00*/  STL.64 [R1+0xf8], R8 ;  /* 0x0000f80801007387 */ /* 0x0007e20000100a00 */
[----:B------:R-:W-:Y:S02]  /*ac10*/  IMAD R15, R16, 0x26, RZ ;  /* 0x00000026100f7824 */ /* 0x000fe400078e02ff */
[C---:B--2---:R-:W-:Y:S01]  /*ac20*/  IMAD.WIDE R10, R17.reuse, 0x4, R24 ;  /* 0x00000004110a7825 */ /* 0x044fe200078e0218 */
[----:B------:R1:W-:Y:S04]  /*ac30*/  STL.64 [R1+0xf0], R30 ;  /* 0x0000f01e01007387 */ /* 0x0003e80000100a00 */
[----:B------:R1:W-:Y:S01]  /*ac40*/  LDGSTS.E [R4+0x10004], desc[UR8][R30.64], !P2 ;  /* 0x100040001e047fae */ /* 0x0003e2000d121848 */
[----:B---3--:R-:W-:-:S03]  /*ac50*/  IMAD.WIDE R8, R17, 0x4, R26 ;  /* 0x0000000411087825 */ /* 0x008fc600078e021a */
[----:B------:R2:W-:Y:S01]  /*ac60*/  STL.64 [R1+0xe8], R22 ;  /* 0x0000e81601007387 */ /* 0x0005e20000100a00 */
[----:B------:R-:W-:-:S03]  /*ac70*/  VIADD R17, R19, 0xffffffb8 ;  /* 0xffffffb813117836 */ /* 0x000fc60000000000 */
[----:B------:R2:W-:Y:S01]  /*ac80*/  LDGSTS.E [R4+0x14004], desc[UR8][R22.64], !P2 ;  /* 0x1400400016047fae */ /* 0x0005e2000d121848 */
[----:B------:R-:W3:Y:S03]  /*ac90*/  LDC R19, c[0x0][0x230] ;  /* 0x00008c00ff137b82 */ /* 0x000ee60000000800 */
[----:B------:R4:W-:Y:S01]  /*aca0*/  STL.64 [R1+0xe0], R10 ;  /* 0x0000e00a01007387 */ /* 0x0009e20000100a00 */
[----:B-1----:R-:W-:-:S03]  /*acb0*/  IMAD.WIDE R30, R15, 0x4, R28 ;  /* 0x000000040f1e7825 */ /* 0x002fc600078e021c */
[----:B------:R4:W-:Y:S04]  /*acc0*/  LDGSTS.E [R4+0x18004], desc[UR8][R10.64], !P2 ;  /* 0x180040000a047fae */ /* 0x0009e8000d121848 */
[----:B------:R1:W-:Y:S01]  /*acd0*/  STL.64 [R1+0xd8], R8 ;  /* 0x0000d80801007387 */ /* 0x0003e20000100a00 */
[----:B--2---:R-:W-:-:S03]  /*ace0*/  IMAD.WIDE R22, R15, 0x4, R222 ;  /* 0x000000040f167825 */ /* 0x004fc600078e02de */
[----:B------:R1:W-:Y:S01]  /*acf0*/  LDGSTS.E [R4+0x1c004], desc[UR8][R8.64], !P2 ;  /* 0x1c00400008047fae */ /* 0x0003e2000d121848 */
[----:B------:R-:W-:Y:S01]  /*ad00*/  ISETP.GE.U32.AND P2, PT, R17, 0x7fffff39, PT ;  /* 0x7fffff391100780c */ /* 0x000fe20003f46070 */
[----:B------:R-:W-:Y:S02]  /*ad10*/  IMAD R17, R16, 0x27, RZ ;  /* 0x0000002710117824 */ /* 0x000fe400078e02ff */
[C---:B----4-:R-:W-:Y:S01]  /*ad20*/  IMAD.WIDE R10, R15.reuse, 0x4, R24 ;  /* 0x000000040f0a7825 */ /* 0x050fe200078e0218 */
[----:B------:R2:W-:Y:S04]  /*ad30*/  STL.64 [R1+0xd0], R30 ;  /* 0x0000d01e01007387 */ /* 0x0005e80000100a00 */
[----:B------:R2:W-:Y:S01]  /*ad40*/  LDGSTS.E [R4+0x10008], desc[UR8][R30.64], !P3 ;  /* 0x100080001e047fae */ /* 0x0005e2000d921848 */
[----:B-1----:R-:W-:Y:S01]  /*ad50*/  IMAD.WIDE R8, R15, 0x4, R26 ;  /* 0x000000040f087825 */ /* 0x002fe200078e021a */
[----:B------:R-:W-:-:S02]  /*ad60*/  IADD3 R15, R20, -0x65, RZ ;  /* 0xffffff9b140f7810 */ /* 0x000fc40007ffe0ff */
[----:B------:R1:W-:Y:S01]  /*ad70*/  STL.64 [R1+0xc8], R22 ;  /* 0x0000c81601007387 */ /* 0x0003e20000100a00 */
[----:B------:R-:W4:Y:S03]  /*ad80*/  LDC R20, c[0x0][0x230] ;  /* 0x00008c00ff147b82 */ /* 0x000f260000000800 */
[----:B------:R1:W-:Y:S04]  /*ad90*/  LDGSTS.E [R4+0x14008], desc[UR8][R22.64], !P3 ;  /* 0x1400800016047fae */ /* 0x0003e8000d921848 */
[----:B------:R3:W-:Y:S01]  /*ada0*/  STL.64 [R1+0xc0], R10 ;  /* 0x0000c00a01007387 */ /* 0x0007e20000100a00 */
[----:B--2---:R-:W-:-:S03]  /*adb0*/  IMAD.WIDE R30, R17, 0x4, R28 ;  /* 0x00000004111e7825 */ /* 0x004fc600078e021c */
[----:B------:R3:W-:Y:S04]  /*adc0*/  LDGSTS.E [R4+0x18008], desc[UR8][R10.64], !P3 ;  /* 0x180080000a047fae */ /* 0x0007e8000d921848 */
[----:B------:R2:W-:Y:S01]  /*add0*/  STL.64 [R1+0xb8], R8 ;  /* 0x0000b80801007387 */ /* 0x0005e20000100a00 */
[----:B-1----:R-:W-:-:S03]  /*ade0*/  IMAD.WIDE R22, R17, 0x4, R222 ;  /* 0x0000000411167825 */ /* 0x002fc600078e02de */
[----:B------:R2:W-:Y:S01]  /*adf0*/  LDGSTS.E [R4+0x1c008], desc[UR8][R8.64], !P3 ;  /* 0x1c00800008047fae */ /* 0x0005e2000d921848 */
[----:B---3--:R-:W-:Y:S01]  /*ae00*/  IMAD.WIDE R10, R17, 0x4, R24 ;  /* 0x00000004110a7825 */ /* 0x008fe200078e0218 */
[----:B------:R-:W-:Y:S02]  /*ae10*/  ISETP.GE.U32.AND P3, PT, R15, 0x7fffff1c, PT ;  /* 0x7fffff1c0f00780c */ /* 0x000fe40003f66070 */
[----:B------:R1:W-:Y:S01]  /*ae20*/  LDGSTS.E [R4+0x1000c], desc[UR8][R30.64], !P1 ;  /* 0x1000c0001e047fae */ /* 0x0003e2000c921848 */
[----:B--2---:R-:W-:-:S03]  /*ae30*/  IMAD.WIDE R8, R17, 0x4, R26 ;  /* 0x0000000411087825 */ /* 0x004fc600078e021a */
[----:B------:R2:W-:Y:S01]  /*ae40*/  LDGSTS.E [R4+0x1400c], desc[UR8][R22.64], !P1 ;  /* 0x1400c00016047fae */ /* 0x0005e2000c921848 */
[----:B------:R-:W3:Y:S01]  /*ae50*/  LDC R17, c[0x0][0x230] ;  /* 0x00008c00ff117b82 */ /* 0x000ee20000000800 */
[----:B------:R-:W-:Y:S02]  /*ae60*/  VIADD R15, R18, 0xffffff9a ;  /* 0xffffff9a120f7836 */ /* 0x000fe40000000000 */
[----:B------:R2:W-:Y:S01]  /*ae70*/  LDGSTS.E [R4+0x1800c], desc[UR8][R10.64], !P1 ;  /* 0x1800c0000a047fae */ /* 0x0005e2000c921848 */
[----:B------:R-:W-:-:S03]  /*ae80*/  IMAD.WIDE R110, R96, 0x4, R28 ;  /* 0x00000004606e7825 */ /* 0x000fc600078e021c */
[----:B------:R2:W-:Y:S01]  /*ae90*/  LDGSTS.E [R4+0x1c00c], desc[UR8][R8.64], !P1 ;  /* 0x1c00c00008047fae */ /* 0x0005e2000c921848 */
[----:B------:R-:W1:Y:S01]  /*aea0*/  LDC R18, c[0x0][0x230] ;  /* 0x00008c00ff127b82 */ /* 0x000e620000000800 */
[----:B------:R-:W-:Y:S01]  /*aeb0*/  IMAD.WIDE R98, R96, 0x4, R222 ;  /* 0x0000000460627825 */ /* 0x000fe200078e02de */
[----:B------:R-:W-:Y:S01]  /*aec0*/  ISETP.GE.U32.AND P1, PT, R15, 0x7fffff1b, PT ;  /* 0x7fffff1b0f00780c */ /* 0x000fe20003f26070 */
[----:B------:R-:W-:Y:S02]  /*aed0*/  LDGSTS.E [R4+0x20000], desc[UR8][R110.64], !P4 ;  /* 0x200000006e047fae */ /* 0x000fe4000e121848 */
[----:B------:R-:W-:Y:S02]  /*aee0*/  IMAD R102, R16, 0x45, RZ ;  /* 0x0000004510667824 */ /* 0x000fe400078e02ff */
[C---:B------:R-:W-:Y:S01]  /*aef0*/  IMAD.WIDE R94, R96.reuse, 0x4, R24 ;  /* 0x00000004605e7825 */ /* 0x040fe200078e0218 */
[----:B------:R-:W-:Y:S01]  /*af00*/  IADD3 R15, R19, -0x67, RZ ;  /* 0xffffff99130f7810 */ /* 0x000fe20007ffe0ff */
[----:B------:R-:W-:Y:S01]  /*af10*/  LDGSTS.E [R4+0x24000], desc[UR8][R98.64], !P4 ;  /* 0x2400000062047fae */ /* 0x000fe2000e121848 */
[----:B------:R-:W2:Y:S01]  /*af20*/  LDC R19, c[0x0][0x230] ;  /* 0x00008c00ff137b82 */ /* 0x000ea20000000800 */
[----:B------:R-:W-:-:S02]  /*af30*/  IMAD.WIDE R96, R96, 0x4, R26 ;  /* 0x0000000460607825 */ /* 0x000fc400078e021a */
[----:B------:R-:W-:Y:S02]  /*af40*/  LDGSTS.E [R4+0x28000], desc[UR8][R94.64], !P4 ;  /* 0x280000005e047fae */ /* 0x000fe4000e121848 */
[C---:B------:R-:W-:Y:S02]  /*af50*/  IMAD.WIDE R118, R102.reuse, 0x4, R28 ;  /* 0x0000000466767825 */ /* 0x040fe400078e021c */
[----:B------:R-:W-:Y:S02]  /*af60*/  LDGSTS.E [R4+0x2c000], desc[UR8][R96.64], !P4 ;  /* 0x2c00000060047fae */ /* 0x000fe4000e121848 */
[----:B------:R-:W-:Y:S01]  /*af70*/  IMAD.WIDE R104, R102, 0x4, R222 ;  /* 0x0000000466687825 */ /* 0x000fe200078e02de */
[----:B------:R-:W-:Y:S01]  /*af80*/  ISETP.GE.U32.AND P4, PT, R15, 0x7fffff1a, PT ;  /* 0x7fffff1a0f00780c */ /* 0x000fe20003f86070 */
[----:B------:R-:W-:Y:S02]  /*af90*/  LDGSTS.E [R4+0x20004], desc[UR8][R118.64], !P5 ;  /* 0x2000400076047fae */ /* 0x000fe4000e921848 */
[----:B------:R-:W-:-:S02]  /*afa0*/  IMAD R108, R16, 0x46, RZ ;  /* 0x00000046106c7824 */ /* 0x000fc400078e02ff */
[C---:B------:R-:W-:Y:S01]  /*afb0*/  IMAD.WIDE R100, R102.reuse, 0x4, R24 ;  /* 0x0000000466647825 */ /* 0x040fe200078e0218 */
[----:B------:R-:W-:Y:S03]  /*afc0*/  LDGSTS.E [R4+0x24004], desc[UR8][R104.64], !P5 ;  /* 0x2400400068047fae */ /* 0x000fe6000e921848 */
[----:B------:R-:W-:Y:S01]  /*afd0*/  IMAD.WIDE R102, R102, 0x4, R26 ;  /* 0x0000000466667825 */ /* 0x000fe200078e021a */
[----:B------:R-:W-:Y:S03]  /*afe0*/  LDGSTS.E [R4+0x28004], desc[UR8][R100.64], !P5 ;  /* 0x2800400064047fae */ /* 0x000fe6000e921848 */
[----:B----4-:R-:W-:Y:S01]  /*aff0*/  VIADD R15, R20, 0xffffff98 ;  /* 0xffffff98140f7836 */ /* 0x010fe20000000000 */
[----:B------:R-:W-:Y:S01]  /*b000*/  LDGSTS.E [R4+0x2c004], desc[UR8][R102.64], !P5 ;  /* 0x2c00400066047fae */ /* 0x000fe2000e921848 */
[C---:B------:R-:W-:Y:S01]  /*b010*/  IMAD.WIDE R126, R108.reuse, 0x4, R28 ;  /* 0x000000046c7e7825 */ /* 0x040fe200078e021c */
[----:B------:R-:W4:Y:S03]  /*b020*/  LDC R20, c[0x0][0x230] ;  /* 0x00008c00ff147b82 */ /* 0x000f260000000800 */
[C---:B------:R-:W-:Y:S01]  /*b030*/  IMAD.WIDE R112, R108.reuse, 0x4, R222 ;  /* 0x000000046c707825 */ /* 0x040fe200078e02de */
[----:B------:R-:W-:Y:S01]  /*b040*/  ISETP.GE.U32.AND P5, PT, R15, 0x7fffff19, PT ;  /* 0x7fffff190f00780c */ /* 0x000fe20003fa6070 */
[----:B------:R-:W-:Y:S02]  /*b050*/  LDGSTS.E [R4+0x20008], desc[UR8][R126.64], !P6 ;  /* 0x200080007e047fae */ /* 0x000fe4000f121848 */
[C---:B------:R-:W-:Y:S01]  /*b060*/  IMAD.WIDE R106, R108.reuse, 0x4, R24 ;  /* 0x000000046c6a7825 */ /* 0x040fe200078e0218 */
[----:B---3--:R-:W-:Y:S01]  /*b070*/  IADD3 R15, R17, -0x9, RZ ;  /* 0xfffffff7110f7810 */ /* 0x008fe20007ffe0ff */
[----:B------:R-:W-:Y:S01]  /*b080*/  LDGSTS.E [R4+0x24008], desc[UR8][R112.64], !P6 ;  /* 0x2400800070047fae */ /* 0x000fe2000f121848 */
[----:B------:R-:W3:Y:S01]  /*b090*/  LDC R17, c[0x0][0x230] ;  /* 0x00008c00ff117b82 */ /* 0x000ee20000000800 */
[----:B------:R-:W-:-:S02]  /*b0a0*/  IMAD.WIDE R108, R108, 0x4, R26 ;  /* 0x000000046c6c7825 */ /* 0x000fc400078e021a */
[----:B------:R-:W-:Y:S02]  /*b0b0*/  LDGSTS.E [R4+0x28008], desc[UR8][R106.64], !P6 ;  /* 0x280080006a047fae */ /* 0x000fe4000f121848 */
[----:B------:R-:W-:Y:S02]  /*b0c0*/  IMAD R116, R16, 0x47, RZ ;  /* 0x0000004710747824 */ /* 0x000fe400078e02ff */
[----:B------:R-:W-:Y:S01]  /*b0d0*/  LDGSTS.E [R4+0x2c008], desc[UR8][R108.64], !P6 ;  /* 0x2c0080006c047fae */ /* 0x000fe2000f121848 */
[----:B------:R-:W-:Y:S01]  /*b0e0*/  ISETP.GE.U32.AND P6, PT, R15, 0x7fffff78, PT ;  /* 0x7fffff780f00780c */ /* 0x000fe20003fc6070 */
[----:B------:R-:W-:-:S04]  /*b0f0*/  IMAD.WIDE R134, R116, 0x4, R28 ;  /* 0x0000000474867825 */ /* 0x000fc800078e021c */
[C---:B------:R-:W-:Y:S01]  /*b100*/  IMAD.WIDE R120, R116.reuse, 0x4, R222 ;  /* 0x0000000474787825 */ /* 0x040fe200078e02de */
[----:B------:R-:W-:Y:S03]  /*b110*/  LDGSTS.E [R4+0x2000c], desc[UR8][R134.64], !P2 ;  /* 0x2000c00086047fae */ /* 0x000fe6000d121848 */
[----:B------:R-:W-:Y:S01]  /*b120*/  IMAD.WIDE R114, R116, 0x4, R24 ;  /* 0x0000000474727825 */ /* 0x000fe200078e0218 */
[----:B------:R-:W-:Y:S03]  /*b130*/  LDGSTS.E [R4+0x2400c], desc[UR8][R120.64], !P2 ;  /* 0x2400c00078047fae */ /* 0x000fe6000d121848 */
[----:B-1----:R-:W-:Y:S01]  /*b140*/  VIADD R15, R18, 0xfffffff6 ;  /* 0xfffffff6120f7836 */ /* 0x002fe20000000000 */
[----:B------:R-:W-:Y:S01]  /*b150*/  LDGSTS.E [R4+0x2800c], desc[UR8][R114.64], !P2 ;  /* 0x2800c00072047fae */ /* 0x000fe2000d121848 */
[----:B------:R-:W-:Y:S01]  /*b160*/  IMAD.WIDE R116, R116, 0x4, R26 ;  /* 0x0000000474747825 */ /* 0x000fe200078e021a */
[----:B------:R-:W1:Y:S03]  /*b170*/  LDC R18, c[0x0][0x230] ;  /* 0x00008c00ff127b82 */ /* 0x000e660000000800 */
[----:B------:R-:W-:Y:S01]  /*b180*/  IMAD R124, R16, 0x64, RZ ;  /* 0x00000064107c7824 */ /* 0x000fe200078e02ff */
[----:B------:R-:W-:Y:S01]  /*b190*/  LDGSTS.E [R4+0x2c00c], desc[UR8][R116.64], !P2 ;  /* 0x2c00c00074047fae */ /* 0x000fe2000d121848 */
[----:B------:R-:W-:-:S02]  /*b1a0*/  ISETP.GE.U32.AND P2, PT, R15, 0x7fffff77, PT ;  /* 0x7fffff770f00780c */ /* 0x000fc40003f46070 */
[----:B--2---:R-:W-:Y:S01]  /*b1b0*/  IADD3 R15, R19, -0xb, RZ ;  /* 0xfffffff5130f7810 */ /* 0x004fe20007ffe0ff */
[C---:B------:R-:W-:Y:S01]  /*b1c0*/  IMAD.WIDE R142, R124.reuse, 0x4, R28 ;  /* 0x000000047c8e7825 */ /* 0x040fe200078e021c */
[----:B------:R-:W2:Y:S03]  /*b1d0*/  LDC R19, c[0x0][0x230] ;  /* 0x00008c00ff137b82 */ /* 0x000ea60000000800 */
[----:B------:R-:W-:Y:S01]  /*b1e0*/  IMAD.WIDE R128, R124, 0x4, R222 ;  /* 0x000000047c807825 */ /* 0x000fe200078e02de */
[----:B------:R-:W-:Y:S03]  /*b1f0*/  LDGSTS.E [R4+0x30000], desc[UR8][R142.64], !P3 ;  /* 0x300000008e047fae */ /* 0x000fe6000d921848 */
[----:B------:R-:W-:Y:S01]  /*b200*/  IMAD R132, R16, 0x65, RZ ;  /* 0x0000006510847824 */ /* 0x000fe200078e02ff */
[----:B------:R-:W-:Y:S01]  /*b210*/  LDGSTS.E [R4+0x34000], desc[UR8][R128.64], !P3 ;  /* 0x3400000080047fae */ /* 0x000fe2000d921848 */
[----:B------:R-:W-:-:S04]  /*b220*/  IMAD.WIDE R122, R124, 0x4, R24 ;  /* 0x000000047c7a7825 */ /* 0x000fc800078e0218 */
[----:B------:R-:W-:Y:S01]  /*b230*/  IMAD.WIDE R124, R124, 0x4, R26 ;  /* 0x000000047c7c7825 */ /* 0x000fe200078e021a */
[----:B------:R-:W-:Y:S03]  /*b240*/  LDGSTS.E [R4+0x38000], desc[UR8][R122.64], !P3 ;  /* 0x380000007a047fae */ /* 0x000fe6000d921848 */
[C---:B------:R-:W-:Y:S01]  /*b250*/  IMAD.WIDE R150, R132.reuse, 0x4, R28 ;  /* 0x0000000484967825 */ /* 0x040fe200078e021c */
[----:B------:R-:W-:Y:S01]  /*b260*/  LDGSTS.E [R4+0x3c000], desc[UR8][R124.64], !P3 ;  /* 0x3c0000007c047fae */ /* 0x000fe2000d921848 */
[----:B------:R-:W-:Y:S02]  /*b270*/  ISETP.GE.U32.AND P3, PT, R15, 0x7fffff76, PT ;  /* 0x7fffff760f00780c */ /* 0x000fe40003f66070 */
[C---:B------:R-:W-:Y:S01]  /*b280*/  IMAD.WIDE R136, R132.reuse, 0x4, R222 ;  /* 0x0000000484887825 */ /* 0x040fe200078e02de */
[----:B------:R-:W-:Y:S03]  /*b290*/  LDGSTS.E [R4+0x30004], desc[UR8][R150.64], !P1 ;  /* 0x3000400096047fae */ /* 0x000fe6000c921848 */
[C---:B------:R-:W-:Y:S01]  /*b2a0*/  IMAD.WIDE R130, R132.reuse, 0x4, R24 ;  /* 0x0000000484827825 */ /* 0x040fe200078e0218 */
[----:B------:R-:W-:Y:S03]  /*b2b0*/  LDGSTS.E [R4+0x34004], desc[UR8][R136.64], !P1 ;  /* 0x3400400088047fae */ /* 0x000fe6000c921848 */
[----:B------:R-:W-:Y:S01]  /*b2c0*/  IMAD.WIDE R132, R132, 0x4, R26 ;  /* 0x0000000484847825 */ /* 0x000fe200078e021a */
[----:B------:R-:W-:Y:S03]  /*b2d0*/  LDGSTS.E [R4+0x38004], desc[UR8][R130.64], !P1 ;  /* 0x3800400082047fae */ /* 0x000fe6000c921848 */
[----:B---3--:R-:W-:Y:S01]  /*b2e0*/  VIADD R15, R17, 0xfffffff4 ;  /* 0xfffffff4110f7836 */ /* 0x008fe20000000000 */
[----:B------:R-:W-:Y:S01]  /*b2f0*/  LDGSTS.E [R4+0x3c004], desc[UR8][R132.64], !P1 ;  /* 0x3c00400084047fae */ /* 0x000fe2000c921848 */
[----:B------:R-:W-:-:S03]  /*b300*/  IMAD R140, R16, 0x66, RZ ;  /* 0x00000066108c7824 */ /* 0x000fc600078e02ff */
[----:B------:R-:W-:Y:S01]  /*b310*/  ISETP.GE.U32.AND P1, PT, R15, 0x7fffff75, PT ;  /* 0x7fffff750f00780c */ /* 0x000fe20003f26070 */
[----:B------:R-:W-:Y:S01]  /*b320*/  IMAD.WIDE R154, R140, 0x4, R28 ;  /* 0x000000048c9a7825 */ /* 0x000fe200078e021c */
[----:B-1----:R-:W-:Y:S02]  /*b330*/  IADD3 R15, R18, -0x29, RZ ;  /* 0xffffffd7120f7810 */ /* 0x002fe40007ffe0ff */
[----:B------:R-:W1:Y:S01]  /*b340*/  LDC R18, c[0x0][0x230] ;  /* 0x00008c00ff127b82 */ /* 0x000e620000000800 */
[C---:B------:R-:W-:Y:S01]  /*b350*/  IMAD.WIDE R144, R140.reuse, 0x4, R222 ;  /* 0x000000048c907825 */ /* 0x040fe200078e02de */
[----:B------:R-:W-:Y:S03]  /*b360*/  LDGSTS.E [R4+0x30008], desc[UR8][R154.64], !P4 ;  /* 0x300080009a047fae */ /* 0x000fe6000e121848 */
[C---:B------:R-:W-:Y:S01]  /*b370*/  IMAD.WIDE R138, R140.reuse, 0x4, R24 ;  /* 0x000000048c8a7825 */ /* 0x040fe200078e0218 */
[----:B------:R-:W-:Y:S03]  /*b380*/  LDGSTS.E [R4+0x34008], desc[UR8][R144.64], !P4 ;  /* 0x3400800090047fae */ /* 0x000fe6000e121848 */
[----:B------:R-:W-:Y:S01]  /*b390*/  IMAD.WIDE R140, R140, 0x4, R26 ;  /* 0x000000048c8c7825 */ /* 0x000fe200078e021a */
[----:B------:R-:W-:Y:S03]  /*b3a0*/  LDGSTS.E [R4+0x38008], desc[UR8][R138.64], !P4 ;  /* 0x380080008a047fae */ /* 0x000fe6000e121848 */
[C---:B------:R-:W-:Y:S01]  /*b3b0*/  IMAD R148, R16.reuse, 0x67, RZ ;  /* 0x0000006710947824 */ /* 0x040fe200078e02ff */
[----:B------:R-:W-:Y:S01]  /*b3c0*/  LDGSTS.E [R4+0x3c008], desc[UR8][R140.64], !P4 ;  /* 0x3c0080008c047fae */ /* 0x000fe2000e121848 */
[----:B------:R-:W-:Y:S01]  /*b3d0*/  ISETP.GE.U32.AND P4, PT, R15, 0x7fffff58, PT ;  /* 0x7fffff580f00780c */ /* 0x000fe20003f86070 */
[----:B------:R-:W-:Y:S01]  /*b3e0*/  IMAD.SHL.U32 R15, R16, 0x8, RZ ;  /* 0x00000008100f7824 */ /* 0x000fe200078e00ff */
[----:B--2---:R-:W-:Y:S01]  /*b3f0*/  IADD3 R17, R19, -0x2a, RZ ;  /* 0xffffffd613117810 */ /* 0x004fe20007ffe0ff */
[----:B------:R2:W-:Y:S01]  /*b400*/  STL.64 [R1+0xb0], R30 ;  /* 0x0000b01e01007387 */ /* 0x0005e20000100a00 */
[C---:B------:R-:W-:Y:S01]  /*b410*/  IMAD.WIDE R156, R148.reuse, 0x4, R28 ;  /* 0x00000004949c7825 */ /* 0x040fe200078e021c */
[----:B------:R-:W3:Y:S02]  /*b420*/  LDC R19, c[0x0][0x230] ;  /* 0x00008c00ff137b82 */ /* 0x000ee40000000800 */
[----:B------:R4:W-:Y:S01]  /*b430*/  STL.64 [R1+0xa8], R22 ;  /* 0x0000a81601007387 */ /* 0x0009e20000100a00 */
[----:B------:R-:W-:-:S03]  /*b440*/  IMAD.WIDE R152, R148, 0x4, R222 ;  /* 0x0000000494987825 */ /* 0x000fc600078e02de */
[----:B------:R4:W-:Y:S01]  /*b450*/  STL.64 [R1+0xa0], R10 ;  /* 0x0000a00a01007387 */ /* 0x0009e20000100a00 */
[----:B------:R-:W-:-:S03]  /*b460*/  IMAD.WIDE R146, R148, 0x4, R24 ;  /* 0x0000000494927825 */ /* 0x000fc600078e0218 */
[----:B------:R1:W-:Y:S01]  /*b470*/  STL.64 [R1+0x98], R8 ;  /* 0x0000980801007387 */ /* 0x0003e20000100a00 */
[----:B------:R-:W-:-:S03]  /*b480*/  IMAD.WIDE R148, R148, 0x4, R26 ;  /* 0x0000000494947825 */ /* 0x000fc600078e021a */
[----:B------:R-:W-:Y:S01]  /*b490*/  LDGSTS.E [R4+0x3000c], desc[UR8][R156.64], !P5 ;  /* 0x3000c0009c047fae */ /* 0x000fe2000e921848 */
[----:B--2---:R-:W-:-:S03]  /*b4a0*/  IMAD.WIDE R30, R15, 0x4, R28 ;  /* 0x000000040f1e7825 */ /* 0x004fc600078e021c */
[----:B------:R-:W-:Y:S01]  /*b4b0*/  LDGSTS.E [R4+0x3400c], desc[UR8][R152.64], !P5 ;  /* 0x3400c00098047fae */ /* 0x000fe2000e921848 */
[----:B----4-:R-:W-:-:S03]  /*b4c0*/  IMAD.WIDE R22, R15, 0x4, R222 ;  /* 0x000000040f167825 */ /* 0x010fc600078e02de */
[----:B------:R-:W-:Y:S01]  /*b4d0*/  LDGSTS.E [R4+0x3800c], desc[UR8][R146.64], !P5 ;  /* 0x3800c00092047fae */ /* 0x000fe2000e921848 */
[----:B------:R-:W-:-:S03]  /*b4e0*/  IMAD.WIDE R10, R15, 0x4, R24 ;  /* 0x000000040f0a7825 */ /* 0x000fc600078e0218 */
[----:B------:R-:W-:Y:S01]  /*b4f0*/  LDGSTS.E [R4+0x3c00c], desc[UR8][R148.64], !P5 ;  /* 0x3c00c00094047fae */ /* 0x000fe2000e921848 */
[----:B-1----:R-:W-:Y:S01]  /*b500*/  IMAD.WIDE R8, R15, 0x4, R26 ;  /* 0x000000040f087825 */ /* 0x002fe200078e021a */
[----:B------:R-:W-:Y:S02]  /*b510*/  ISETP.GE.U32.AND P5, PT, R17, 0x7fffff57, PT ;  /* 0x7fffff571100780c */ /* 0x000fe40003fa6070 */
[----:B------:R1:W-:Y:S01]  /*b520*/  STL.64 [R1+0x290], R30 ;  /* 0x0002901e01007387 */ /* 0x0003e20000100a00 */
[----:B------:R-:W-:Y:S02]  /*b530*/  VIADD R15, R20, 0xffffffd5 ;  /* 0xffffffd5140f7836 */ /* 0x000fe40000000000 */
[----:B------:R-:W2:Y:S01]  /*b540*/  LDC R20, c[0x0][0x230] ;  /* 0x00008c00ff147b82 */ /* 0x000ea20000000800 */
[----:B------:R-:W-:Y:S01]  /*b550*/  IMAD R17, R16, 0x9, RZ ;  /* 0x0000000910117824 */ /* 0x000fe200078e02ff */
[----:B------:R1:W-:Y:S04]  /*b560*/  LDGSTS.E [R5], desc[UR8][R30.64], !P6 ;  /* 0x000000001e057fae */ /* 0x0003e8000f121848 */
[----:B------:R4:W-:Y:S04]  /*b570*/  STL.64 [R1+0x288], R22 ;  /* 0x0002881601007387 */ /* 0x0009e80000100a00 */
[----:B------:R4:W-:Y:S04]  /*b580*/  LDGSTS.E [R5+0x4000], desc[UR8][R22.64], !P6 ;  /* 0x0400000016057fae */ /* 0x0009e8000f121848 */
[----:B------:R3:W-:Y:S01]  /*b590*/  STL.64 [R1+0x280], R10 ;  /* 0x0002800a01007387 */ /* 0x0007e20000100a00 */
[----:B-1----:R-:W-:-:S03]  /*b5a0*/  IMAD.WIDE R30, R17, 0x4, R28 ;  /* 0x00000004111e7825 */ /* 0x002fc600078e021c */
[----:B------:R3:W-:Y:S04]  /*b5b0*/  LDGSTS.E [R5+0x8000], desc[UR8][R10.64], !P6 ;  /* 0x080000000a057fae */ /* 0x0007e8000f121848 */
[----:B------:R1:W-:Y:S01]  /*b5c0*/  STL.64 [R1+0x278], R8 ;  /* 0x0002780801007387 */ /* 0x0003e20000100a00 */
[----:B----4-:R-:W-:-:S03]  /*b5d0*/  IMAD.WIDE R22, R17, 0x4, R222 ;  /* 0x0000000411167825 */ /* 0x010fc600078e02de */
[----:B------:R1:W-:Y:S01]  /*b5e0*/  LDGSTS.E [R5+0xc000], desc[UR8][R8.64], !P6 ;  /* 0x0c00000008057fae */ /* 0x0003e2000f121848 */
[----:B------:R-:W-:Y:S01]  /*b5f0*/  ISETP.GE.U32.AND P6, PT, R15, 0x7fffff56, PT ;  /* 0x7fffff560f00780c */ /* 0x000fe20003fc6070 */
[----:B------:R-:W-:Y:S02]  /*b600*/  IMAD R15, R16, 0xa, RZ ;  /* 0x0000000a100f7824 */ /* 0x000fe400078e02ff */
[C---:B---3--:R-:W-:Y:S01]  /*b610*/  IMAD.WIDE R10, R17.reuse, 0x4, R24 ;  /* 0x00000004110a7825 */ /* 0x048fe200078e0218 */
[----:B------:R3:W-:Y:S04]  /*b620*/  STL.64 [R1+0x270], R30 ;  /* 0x0002701e01007387 */ /* 0x0007e80000100a00 */
[----:B------:R3:W-:Y:S01]  /*b630*/  LDGSTS.E [R5+0x4], desc[UR8][R30.64], !P2 ;  /* 0x000040001e057fae */ /* 0x0007e2000d121848 */
[----:B-1----:R-:W-:Y:S01]  /*b640*/  IMAD.WIDE R8, R17, 0x4, R26 ;  /* 0x0000000411087825 */ /* 0x002fe200078e021a */
[----:B------:R-:W-:-:S02]  /*b650*/  IADD3 R17, R18, -0x2c, RZ ;  /* 0xffffffd412117810 */ /* 0x000fc40007ffe0ff */
[----:B------:R1:W-:Y:S01]  /*b660*/  STL.64 [R1+0x268], R22 ;  /* 0x0002681601007387 */ /* 0x0003e20000100a00 */
[----:B------:R-:W4:Y:S03]  /*b670*/  LDC R18, c[0x0][0x230] ;  /* 0x00008c00ff127b82 */ /* 0x000f260000000800 */
[----:B------:R1:W-:Y:S01]  /*b680*/  LDGSTS.E [R5+0x4004], desc[UR8][R22.64], !P2 ;  /* 0x0400400016057fae */ /* 0x0003e2000d121848 */
[----:B---3--:R-:W-:-:S03]  /*b690*/  IMAD.WIDE R30, R15, 0x4, R28 ;  /* 0x000000040f1e7825 */ /* 0x008fc600078e021c */
        /* <DEDUP_REMOVED lines=10> */
[----:B-1----:R-:W-:-:S03]  /*b740*/  IMAD.WIDE R8, R15, 0x4, R26 ;  /* 0x000000040f087825 */ /* 0x002fc600078e021a */
[----:B------:R1:W-:Y:S01]  /*b750*/  STL.64 [R1+0x248], R22 ;  /* 0x0002481601007387 */ /* 0x0003e20000100a00 */
[----:B------:R-:W-:-:S03]  /*b760*/  VIADD R15, R19, 0xffffffb7 ;  /* 0xffffffb7130f7836 */ /* 0x000fc60000000000 */
[----:B------:R1:W-:Y:S01]  /*b770*/  LDGSTS.E [R5+0x4008], desc[UR8][R22.64], !P3 ;  /* 0x0400800016057fae */ /* 0x0003e2000d921848 */
[----:B------:R-:W4:Y:S03]  /*b780*/  LDC R19, c[0x0][0x230] ;  /* 0x00008c00ff137b82 */ /* 0x000f260000000800 */
[----:B------:R2:W-:Y:S01]  /*b790*/  STL.64 [R1+0x240], R10 ;  /* 0x0002400a01007387 */ /* 0x0005e20000100a00 */
[----:B---3--:R-:W-:-:S03]  /*b7a0*/  IMAD.WIDE R30, R17, 0x4, R28 ;  /* 0x00000004111e7825 */ /* 0x008fc600078e021c */
[----:B------:R2:W-:Y:S04]  /*b7b0*/  LDGSTS.E [R5+0x8008], desc[UR8][R10.64], !P3 ;  /* 0x080080000a057fae */ /* 0x0005e8000d921848 */
[----:B------:R3:W-:Y:S01]  /*b7c0*/  STL.64 [R1+0x238], R8 ;  /* 0x0002380801007387 */ /* 0x0007e20000100a00 */
[----:B-1----:R-:W-:-:S03]  /*b7d0*/  IMAD.WIDE R22, R17, 0x4, R222 ;  /* 0x0000000411167825 */ /* 0x002fc600078e02de */
[----:B------:R3:W-:Y:S01]  /*b7e0*/  LDGSTS.E [R5+0xc008], desc[UR8][R8.64], !P3 ;  /* 0x0c00800008057fae */ /* 0x0007e2000d921848 */
[----:B------:R-:W-:Y:S01]  /*b7f0*/  ISETP.GE.U32.AND P3, PT, R15, 0x7fffff38, PT ;  /* 0x7fffff380f00780c */ /* 0x000fe20003f66070 */
[C---:B--2---:R-:W-:Y:S02]  /*b800*/  IMAD.WIDE R10, R17.reuse, 0x4, R24 ;  /* 0x00000004110a7825 */ /* 0x044fe400078e0218 */
[----:B------:R1:W-:Y:S02]  /*b810*/  STL.64 [R1+0x230], R30 ;  /* 0x0002301e01007387 */ /* 0x0003e40000100a00 */
[----:B------:R-:W-:Y:S02]  /*b820*/  IMAD R15, R16, 0x28, RZ ;  /* 0x00000028100f7824 */ /* 0x000fe400078e02ff */
[----:B------:R1:W-:Y:S01]  /*b830*/  LDGSTS.E [R5+0xc], desc[UR8][R30.64], !P1 ;  /* 0x0000c0001e057fae */ /* 0x0003e2000c921848 */
[----:B---3--:R-:W-:Y:S01]  /*b840*/  IMAD.WIDE R8, R17, 0x4, R26 ;  /* 0x0000000411087825 */ /* 0x008fe200078e021a */
[----:B------:R-:W-:-:S02]  /*b850*/  IADD3 R17, R20, -0x4a, RZ ;  /* 0xffffffb614117810 */ /* 0x000fc40007ffe0ff */
[----:B------:R2:W-:Y:S01]  /*b860*/  STL.64 [R1+0x228], R22 ;  /* 0x0002281601007387 */ /* 0x0005e20000100a00 */
[----:B------:R-:W3:Y:S03]  /*b870*/  LDC R20, c[0x0][0x230] ;  /* 0x00008c00ff147b82 */ /* 0x000ee60000000800 */
[----:B------:R2:W-:Y:S01]  /*b880*/  LDGSTS.E [R5+0x400c], desc[UR8][R22.64], !P1 ;  /* 0x0400c00016057fae */ /* 0x0005e2000c921848 */
[----:B-1----:R-:W-:-:S03]  /*b890*/  IMAD.WIDE R30, R15, 0x4, R28 ;  /* 0x000000040f1e7825 */ /* 0x002fc600078e021c */
[----:B------:R1:W-:Y:S04]  /*b8a0*/  STL.64 [R1+0x220], R10 ;  /* 0x0002200a01007387 */ /* 0x0003e80000100a00 */
[----:B------:R1:W-:Y:S01]  /*b8b0*/  LDGSTS.E [R5+0x800c], desc[UR8][R10.64], !P1 ;  /* 0x0800c0000a057fae */ /* 0x0003e2000c921848 */
[----:B--2---:R-:W-:-:S03]  /*b8c0*/  IMAD.WIDE R22, R15, 0x4, R222 ;  /* 0x000000040f167825 */ /* 0x004fc600078e02de */
[----:B------:R2:W-:Y:S04]  /*b8d0*/  STL.64 [R1+0x218], R8 ;  /* 0x0002180801007387 */ /* 0x0005e80000100a00 */
[----:B------:R2:W-:Y:S01]  /*b8e0*/  LDGSTS.E [R5+0xc00c], desc[UR8][R8.64], !P1 ;  /* 0x0c00c00008057fae */ /* 0x0005e2000c921848 */
[----:B------:R-:W-:Y:S01]  /*b8f0*/  ISETP.GE.U32.AND P1, PT, R17, 0x7fffff37, PT ;  /* 0x7fffff371100780c */ /* 0x000fe20003f26070 */
[----:B-1----:R-:W-:Y:S02]  /*b900*/  IMAD.WIDE R10, R15, 0x4, R24 ;  /* 0x000000040f0a7825 */ /* 0x002fe400078e0218 */
[----:B------:R1:W-:Y:S02]  /*b910*/  LDGSTS.E [R5+0x10000], desc[UR8][R30.64], !P4 ;  /* 0x100000001e057fae */ /* 0x0003e4000e121848 */
[----:B------:R-:W-:-:S02]  /*b920*/  IMAD R17, R16, 0x29, RZ ;  /* 0x0000002910117824 */ /* 0x000fc400078e02ff */
[----:B------:R3:W-:Y:S01]  /*b930*/  LDGSTS.E [R5+0x14000], desc[UR8][R22.64], !P4 ;  /* 0x1400000016057fae */ /* 0x0007e2000e121848 */
[----:B--2---:R-:W-:-:S03]  /*b940*/  IMAD.WIDE R8, R15, 0x4, R26 ;  /* 0x000000040f087825 */ /* 0x004fc600078e021a */
[----:B------:R1:W-:Y:S01]  /*b950*/  STL.64 [R1+0x90], R30 ;  /* 0x0000901e01007387 */ /* 0x0003e20000100a00 */
[----:B----4-:R-:W-:-:S03]  /*b960*/  VIADD R15, R18, 0xffffffb5 ;  /* 0xffffffb5120f7836 */ /* 0x010fc60000000000 */
[----:B------:R2:W-:Y:S01]  /*b970*/  LDGSTS.E [R5+0x18000], desc[UR8][R10.64], !P4 ;  /* 0x180000000a057fae */ /* 0x0005e2000e121848 */
[----:B------:R-:W4:Y:S03]  /*b980*/  LDC R18, c[0x0][0x230] ;  /* 0x00008c00ff127b82 */ /* 0x000f260000000800 */
[----:B------:R3:W-:Y:S04]  /*b990*/  STL.64 [R1+0x88], R22 ;  /* 0x0000881601007387 */ /* 0x0007e80000100a00 */
[----:B------:R2:W-:Y:S01]  /*b9a0*/  LDGSTS.E [R5+0x1c000], desc[UR8][R8.64], !P4 ;  /* 0x1c00000008057fae */ /* 0x0005e2000e121848 */
[----:B-1----:R-:W-:Y:S01]  /*b9b0*/  IMAD.WIDE R30, R17, 0x4, R28 ;  /* 0x00000004111e7825 */ /* 0x002fe200078e021c */
[----:B------:R-:W-:-:S02]  /*b9c0*/  ISETP.GE.U32.AND P4, PT, R15, 0x7fffff36, PT ;  /* 0x7fffff360f00780c */ /* 0x000fc40003f86070 */
[----:B------:R2:W-:Y:S01]  /*b9d0*/  STL.64 [R1+0x80], R10 ;  /* 0x0000800a01007387 */ /* 0x0005e20000100a00 */
[----:B------:R-:W-:Y:S02]  /*b9e0*/  IMAD R15, R16, 0x2a, RZ ;  /* 0x0000002a100f7824 */ /* 0x000fe400078e02ff */
[C---:B---3--:R-:W-:Y:S01]  /*b9f0*/  IMAD.WIDE R22, R17.reuse, 0x4, R222 ;  /* 0x0000000411167825 */ /* 0x048fe200078e02de */
[----:B------:R1:W-:Y:S04]  /*ba00*/  STL.64 [R1+0x78], R8 ;  /* 0x0000780801007387 */ /* 0x0003e80000100a00 */
[----:B------:R3:W-:Y:S01]  /*ba10*/  STL.64 [R1+0x70], R30 ;  /* 0x0000701e01007387 */ /* 0x0007e20000100a00 */
[----:B--2---:R-:W-:-:S03]  /*ba20*/  IMAD.WIDE R10, R17, 0x4, R24 ;  /* 0x00000004110a7825 */ /* 0x004fc600078e0218 */
[----:B------:R3:W-:Y:S01]  /*ba30*/  LDGSTS.E [R5+0x10004], desc[UR8][R30.64], !P5 ;  /* 0x100040001e057fae */ /* 0x0007e2000e921848 */
[----:B-1----:R-:W-:Y:S01]  /*ba40*/  IMAD.WIDE R8, R17, 0x4, R26 ;  /* 0x0000000411087825 */ /* 0x002fe200078e021a */
[----:B------:R-:W-:Y:S02]  /*ba50*/  IADD3 R17, R19, -0x4c, RZ ;  /* 0xffffffb413117810 */ /* 0x000fe40007ffe0ff */
[----:B------:R1:W-:Y:S01]  /*ba60*/  STL.64 [R1+0x68], R22 ;  /* 0x0000681601007387 */ /* 0x0003e20000100a00 */
[----:B------:R-:W2:Y:S03]  /*ba70*/  LDC R19, c[0x0][0x230] ;  /* 0x00008c00ff137b82 */ /* 0x000ea60000000800 */
        /* <DEDUP_REMOVED lines=16> */
[----:B------:R-:W2:Y:S03]  /*bb80*/  LDC R20, c[0x0][0x230] ;  /* 0x00008c00ff147b82 */ /* 0x000ea60000000800 */
[----:B------:R4:W-:Y:S01]  /*bb90*/  STL.64 [R1+0x40], R10 ;  /* 0x0000400a01007387 */ /* 0x0009e20000100a00 */
[----:B---3--:R-:W-:-:S03]  /*bba0*/  IMAD.WIDE R30, R17, 0x4, R28 ;  /* 0x00000004111e7825 */ /* 0x008fc600078e021c */
[----:B------:R4:W-:Y:S04]  /*bbb0*/  LDGSTS.E [R5+0x18008], desc[UR8][R10.64], !P6 ;  /* 0x180080000a057fae */ /* 0x0009e8000f121848 */
[----:B------:R3:W-:Y:S01]  /*bbc0*/  STL.64 [R1+0x38], R8 ;  /* 0x0000380801007387 */ /* 0x0007e20000100a00 */
[----:B-1----:R-:W-:-:S03]  /*bbd0*/  IMAD.WIDE R22, R17, 0x4, R222 ;  /* 0x0000000411167825 */ /* 0x002fc600078e02de */
[----:B------:R3:W-:Y:S01]  /*bbe0*/  LDGSTS.E [R5+0x1c008], desc[UR8][R8.64], !P6 ;  /* 0x1c00800008057fae */ /* 0x0007e2000f121848 */
[----:B----4-:R-:W-:Y:S01]  /*bbf0*/  IMAD.WIDE R10, R17, 0x4, R24 ;  /* 0x00000004110a7825 */ /* 0x010fe200078e0218 */
[----:B------:R-:W-:Y:S02]  /*bc00*/  ISETP.GE.U32.AND P6, PT, R15, 0x7fffff18, PT ;  /* 0x7fffff180f00780c */ /* 0x000fe40003fc6070 */
[----:B------:R-:W-:Y:S01]  /*bc10*/  STL.64 [R1+0x30], R30 ;  /* 0x0000301e01007387 */ /* 0x000fe20000100a00 */
[----:B---3--:R-:W-:-:S03]  /*bc20*/  IMAD.WIDE R8, R17, 0x4, R26 ;  /* 0x0000000411087825 */ /* 0x008fc600078e021a */
[----:B------:R-:W-:Y:S01]  /*bc30*/  LDGSTS.E [R5+0x1000c], desc[UR8][R30.64], !P2 ;  /* 0x1000c0001e057fae */ /* 0x000fe2000d121848 */
[----:B------:R-:W1:Y:S01]  /*bc40*/  LDC R17, c[0x0][0x230] ;  /* 0x00008c00ff117b82 */ /* 0x000e620000000800 */
[----:B------:R-:W-:Y:S01]  /*bc50*/  IADD3 R15, R18, -0x6a, RZ ;  /* 0xffffff96120f7810 */ /* 0x000fe20007ffe0ff */
[----:B------:R-:W-:Y:S01]  /*bc60*/  IMAD R160, R16, 0x48, RZ ;  /* 0x0000004810a07824 */ /* 0x000fe200078e02ff */
[----:B------:R-:W-:Y:S01]  /*bc70*/  STL.64 [R1+0x28], R22 ;  /* 0x0000281601007387 */ /* 0x000fe20000100a00 */
[----:B------:R-:W-:-:S03]  /*bc80*/  IMAD.MOV.U32 R34, RZ, RZ, R166 ;  /* 0x000000ffff227224 */ /* 0x000fc600078e00a6 */
[----:B------:R-:W-:Y:S01]  /*bc90*/  LDGSTS.E [R5+0x1400c], desc[UR8][R22.64], !P2 ;  /* 0x1400c00016057fae */ /* 0x000fe2000d121848 */
[----:B------:R-:W3:Y:S01]  /*bca0*/  LDC R18, c[0x0][0x230] ;  /* 0x00008c00ff127b82 */ /* 0x000ee20000000800 */
[----:B------:R-:W-:Y:S02]  /*bcb0*/  IMAD.WIDE R174, R160, 0x4, R28 ;  /* 0x00000004a0ae7825 */ /* 0x000fe400078e021c */
[----:B------:R4:W-:Y:S01]  /*bcc0*/  STL.64 [R1+0x20], R10 ;  /* 0x0000200a01007387 */ /* 0x0009e20000100a00 */
[----:B------:R-:W-:Y:S01]  /*bcd0*/  MOV R47, R159 ;  /* 0x0000009f002f7202 */ /* 0x000fe20000000f00 */
[----:B------:R-:W-:Y:S02]  /*bce0*/  IMAD.MOV.U32 R46, RZ, RZ, R158 ;  /* 0x000000ffff2e7224 */ /* 0x000fe400078e009e */
[----:B------:R4:W-:Y:S01]  /*bcf0*/  LDGSTS.E [R5+0x1800c], desc[UR8][R10.64], !P2 ;  /* 0x1800c0000a057fae */ /* 0x0009e2000d121848 */
[----:B------:R-:W-:Y:S02]  /*bd00*/  IMAD R166, R16, 0x49, RZ ;  /* 0x0000004910a67824 */ /* 0x000fe400078e02ff */
[----:B------:R-:W-:Y:S01]  /*bd10*/  IMAD.WIDE R158, R160, 0x4, R24 ;  /* 0x00000004a09e7825 */ /* 0x000fe200078e0218 */
[----:B------:R3:W-:Y:S01]  /*bd20*/  LDGSTS.E [R5+0x1c00c], desc[UR8][R8.64], !P2 ;  /* 0x1c00c00008057fae */ /* 0x0007e2000d121848 */
[----:B------:R-:W-:-:S02]  /*bd30*/  ISETP.GE.U32.AND P2, PT, R15, 0x7fffff17, PT ;  /* 0x7fffff170f00780c */ /* 0x000fc40003f46070 */
[----:B--2---:R-:W-:Y:S01]  /*bd40*/  VIADD R15, R19, 0xffffff95 ;  /* 0xffffff95130f7836 */ /* 0x004fe20000000000 */
[----:B------:R-:W-:Y:S01]  /*bd50*/  LDGSTS.E [R5+0x20000], desc[UR8][R174.64], !P3 ;  /* 0x20000000ae057fae */ /* 0x000fe2000d921848 */
[----:B----4-:R-:W-:Y:S01]  /*bd60*/  IMAD.MOV.U32 R10, RZ, RZ, R162 ;  /* 0x000000ffff0a7224 */ /* 0x010fe200078e00a2 */
[----:B------:R-:W-:Y:S01]  /*bd70*/  MOV R11, R163 ;  /* 0x000000a3000b7202 */ /* 0x000fe20000000f00 */
[C---:B------:R-:W-:Y:S01]  /*bd80*/  IMAD.WIDE R162, R160.reuse, 0x4, R222 ;  /* 0x00000004a0a27825 */ /* 0x040fe200078e02de */
[----:B------:R-:W-:Y:S01]  /*bd90*/  MOV R31, R165 ;  /* 0x000000a5001f7202 */ /* 0x000fe20000000f00 */
[----:B------:R-:W2:Y:S02]  /*bda0*/  LDC R19, c[0x0][0x230] ;  /* 0x00008c00ff137b82 */ /* 0x000ea40000000800 */
[----:B------:R-:W-:Y:S01]  /*bdb0*/  IMAD.WIDE R160, R160, 0x4, R26 ;  /* 0x00000004a0a07825 */ /* 0x000fe200078e021a */
[----:B------:R-:W-:Y:S01]  /*bdc0*/  LDGSTS.E [R5+0x24000], desc[UR8][R162.64], !P3 ;  /* 0x24000000a2057fae */ /* 0x000fe2000d921848 */
[----:B------:R-:W-:-:S02]  /*bdd0*/  MOV R35, R167 ;  /* 0x000000a700237202 */ /* 0x000fc40000000f00 */
[C---:B------:R-:W-:Y:S01]  /*bde0*/  IMAD.WIDE R182, R166.reuse, 0x4, R28 ;  /* 0x00000004a6b67825 */ /* 0x040fe200078e021c */
[----:B------:R-:W-:Y:S03]  /*bdf0*/  LDGSTS.E [R5+0x28000], desc[UR8][R158.64], !P3 ;  /* 0x280000009e057fae */ /* 0x000fe6000d921848 */
[----:B------:R-:W-:Y:S01]  /*be00*/  IMAD.MOV.U32 R30, RZ, RZ, R164 ;  /* 0x000000ffff1e7224 */ /* 0x000fe200078e00a4 */
[----:B------:R-:W-:Y:S01]  /*be10*/  LDGSTS.E [R5+0x2c000], desc[UR8][R160.64], !P3 ;  /* 0x2c000000a0057fae */ /* 0x000fe2000d921848 */
[----:B------:R-:W-:Y:S01]  /*be20*/  IMAD.WIDE R168, R166, 0x4, R222 ;  /* 0x00000004a6a87825 */ /* 0x000fe200078e02de */
[----:B------:R-:W-:-:S03]  /*be30*/  ISETP.GE.U32.AND P3, PT, R15, 0x7fffff16, PT ;  /* 0x7fffff160f00780c */ /* 0x000fc60003f66070 */
[----:B------:R-:W-:Y:S02]  /*be40*/  IMAD R172, R16, 0x4a, RZ ;  /* 0x0000004a10ac7824 */ /* 0x000fe400078e02ff */
[----:B------:R-:W-:Y:S01]  /*be50*/  IMAD.WIDE R164, R166, 0x4, R24 ;  /* 0x00000004a6a47825 */ /* 0x000fe200078e0218 */
[----:B------:R-:W-:Y:S01]  /*be60*/  IADD3 R15, R20, -0x6c, RZ ;  /* 0xffffff94140f7810 */ /* 0x000fe20007ffe0ff */
[----:B------:R-:W-:Y:S02]  /*be70*/  LDGSTS.E [R5+0x20004], desc[UR8][R182.64], !P1 ;  /* 0x20004000b6057fae */ /* 0x000fe4000c921848 */
[----:B------:R-:W-:Y:S02]  /*be80*/  IMAD R180, R16, 0x4b, RZ ;  /* 0x0000004b10b47824 */ /* 0x000fe400078e02ff */
[----:B------:R-:W-:Y:S01]  /*be90*/  IMAD.MOV.U32 R32, RZ, RZ, R188 ;  /* 0x000000ffff207224 */ /* 0x000fe200078e00bc */
[----:B------:R-:W-:Y:S01]  /*bea0*/  LDGSTS.E [R5+0x24004], desc[UR8][R168.64], !P1 ;  /* 0x24004000a8057fae */ /* 0x000fe2000c921848 */
[----:B------:R-:W-:Y:S01]  /*beb0*/  IMAD.WIDE R166, R166, 0x4, R26 ;  /* 0x00000004a6a67825 */ /* 0x000fe200078e021a */
[----:B------:R-:W-:Y:S01]  /*bec0*/  MOV R33, R189 ;  /* 0x000000bd00217202 */ /* 0x000fe20000000f00 */
[----:B------:R-:W4:Y:S01]  /*bed0*/  LDC R20, c[0x0][0x230] ;  /* 0x00008c00ff147b82 */ /* 0x000f220000000800 */
[----:B------:R-:W-:Y:S01]  /*bee0*/  LDGSTS.E [R5+0x28004], desc[UR8][R164.64], !P1 ;  /* 0x28004000a4057fae */ /* 0x000fe2000c921848 */
[----:B------:R-:W-:-:S03]  /*bef0*/  IMAD.WIDE R190, R172, 0x4, R28 ;  /* 0x00000004acbe7825 */ /* 0x000fc600078e021c */
[----:B------:R-:W-:Y:S01]  /*bf00*/  LDGSTS.E [R5+0x2c004], desc[UR8][R166.64], !P1 ;  /* 0x2c004000a6057fae */ /* 0x000fe2000c921848 */
[C---:B------:R-:W-:Y:S01]  /*bf10*/  IMAD.WIDE R176, R172.reuse, 0x4, R222 ;  /* 0x00000004acb07825 */ /* 0x040fe200078e02de */
[----:B------:R-:W-:Y:S02]  /*bf20*/  ISETP.GE.U32.AND P1, PT, R15, 0x7fffff15, PT ;  /* 0x7fffff150f00780c */ /* 0x000fe40003f26070 */
[----:B------:R-:W-:Y:S01]  /*bf30*/  LDGSTS.E [R5+0x20008], desc[UR8][R190.64], !P4 ;  /* 0x20008000be057fae */ /* 0x000fe2000e121848 */
[----:B------:R-:W-:-:S03]  /*bf40*/  IMAD.WIDE R170, R172, 0x4, R24 ;  /* 0x00000004acaa7825 */ /* 0x000fc600078e0218 */
[----:B------:R-:W-:Y:S01]  /*bf50*/  LDGSTS.E [R5+0x24008], desc[UR8][R176.64], !P4 ;  /* 0x24008000b0057fae */ /* 0x000fe2000e121848 */
[----:B------:R-:W-:-:S03]  /*bf60*/  IMAD.WIDE R172, R172, 0x4, R26 ;  /* 0x00000004acac7825 */ /* 0x000fc600078e021a */
[----:B------:R-:W-:Y:S01]  /*bf70*/  LDGSTS.E [R5+0x28008], desc[UR8][R170.64], !P4 ;  /* 0x28008000aa057fae */ /* 0x000fe2000e121848 */
[----:B-1----:R-:W-:Y:S02]  /*bf80*/  VIADD R15, R17, 0xfffffff3 ;  /* 0xfffffff3110f7836 */ /* 0x002fe40000000000 */
[----:B------:R-:W1:Y:S01]  /*bf90*/  LDC R17, c[0x0][0x230] ;  /* 0x00008c00ff117b82 */ /* 0x000e620000000800 */
[----:B------:R-:W-:Y:S02]  /*bfa0*/  LDGSTS.E [R5+0x2c008], desc[UR8][R172.64], !P4 ;  /* 0x2c008000ac057fae */ /* 0x000fe4000e121848 */
[----:B------:R-:W-:Y:S01]  /*bfb0*/  ISETP.GE.U32.AND P4, PT, R15, 0x7fffff74, PT ;  /* 0x7fffff740f00780c */ /* 0x000fe20003f86070 */
[----:B------:R-:W-:Y:S01]  /*bfc0*/  IMAD.WIDE R198, R180, 0x4, R28 ;  /* 0x00000004b4c67825 */ /* 0x000fe200078e021c */
[----:B---3--:R-:W-:-:S03]  /*bfd0*/  IADD3 R15, R18, -0xe, RZ ;  /* 0xfffffff2120f7810 */ /* 0x008fc60007ffe0ff */
[----:B------:R-:W3:Y:S01]  /*bfe0*/  LDC R18, c[0x0][0x230] ;  /* 0x00008c00ff127b82 */ /* 0x000ee20000000800 */
        /* <DEDUP_REMOVED lines=9> */
[----:B------:R-:W-:-:S02]  /*c080*/  IMAD R196, R16, 0x69, RZ ;  /* 0x0000006910c47824 */ /* 0x000fc400078e02ff */
[C---:B------:R-:W-:Y:S01]  /*c090*/  IMAD.WIDE R206, R188.reuse, 0x4, R28 ;  /* 0x00000004bcce7825 */ /* 0x040fe200078e021c */
[----:B------:R4:W-:Y:S03]  /*c0a0*/  STL.64 [R1+0x18], R8 ;  /* 0x0000180801007387 */ /* 0x0009e60000100a00 */
[C---:B------:R-:W-:Y:S01]  /*c0b0*/  IMAD.WIDE R192, R188.reuse, 0x4, R222 ;  /* 0x00000004bcc07825 */ /* 0x040fe200078e02de */
[----:B------:R-:W-:Y:S03]  /*c0c0*/  LDGSTS.E [R5+0x30000], desc[UR8][R206.64], !P6 ;  /* 0x30000000ce057fae */ /* 0x000fe6000f121848 */
[----:B--2---:R-:W-:Y:S01]  /*c0d0*/  VIADD R15, R19, 0xfffffff1 ;  /* 0xfffffff1130f7836 */ /* 0x004fe20000000000 */
[----:B------:R-:W-:Y:S01]  /*c0e0*/  LDGSTS.E [R5+0x34000], desc[UR8][R192.64], !P6 ;  /* 0x34000000c0057fae */ /* 0x000fe2000f121848 */
[----:B------:R-:W-:Y:S01]  /*c0f0*/  IMAD.WIDE R186, R188, 0x4, R24 ;  /* 0x00000004bcba7825 */ /* 0x000fe200078e0218 */
[----:B------:R-:W2:Y:S01]  /*c100*/  LDC R19, c[0x0][0x230] ;  /* 0x00008c00ff137b82 */ /* 0x000ea20000000800 */
[----:B----4-:R-:W-:-:S02]  /*c110*/  MOV R9, R215 ;  /* 0x000000d700097202 */ /* 0x010fc40000000f00 */
[----:B------:R-:W-:Y:S01]  /*c120*/  IMAD.WIDE R188, R188, 0x4, R26 ;  /* 0x00000004bcbc7825 */ /* 0x000fe200078e021a */
[----:B------:R-:W-:Y:S03]  /*c130*/  LDGSTS.E [R5+0x38000], desc[UR8][R186.64], !P6 ;  /* 0x38000000ba057fae */ /* 0x000fe6000f121848 */
[----:B------:R-:W-:Y:S01]  /*c140*/  IMAD.MOV.U32 R8, RZ, RZ, R214 ;  /* 0x000000ffff087224 */ /* 0x000fe200078e00d6 */
[----:B------:R-:W-:Y:S01]  /*c150*/  LDGSTS.E [R5+0x3c000], desc[UR8][R188.64], !P6 ;  /* 0x3c000000bc057fae */ /* 0x000fe2000f121848 */
[----:B------:R-:W-:Y:S01]  /*c160*/  IMAD.WIDE R214, R196, 0x4, R28 ;  /* 0x00000004c4d67825 */ /* 0x000fe200078e021c */
[----:B------:R-:W-:-:S03]  /*c170*/  ISETP.GE.U32.AND P6, PT, R15, 0x7fffff72, PT ;  /* 0x7fffff720f00780c */ /* 0x000fc60003fc6070 */
[C---:B------:R-:W-:Y:S01]  /*c180*/  IMAD.WIDE R200, R196.reuse, 0x4, R222 ;  /* 0x00000004c4c87825 */ /* 0x040fe200078e02de */
[----:B-1----:R-:W-:Y:S01]  /*c190*/  IADD3 R15, R17, -0x10, RZ ;  /* 0xfffffff0110f7810 */ /* 0x002fe20007ffe0ff */
[----:B------:R-:W-:Y:S02]  /*c1a0*/  LDGSTS.E [R5+0x30004], desc[UR8][R214.64], !P2 ;  /* 0x30004000d6057fae */ /* 0x000fe4000d121848 */
[C---:B------:R-:W-:Y:S02]  /*c1b0*/  IMAD.WIDE R194, R196.reuse, 0x4, R24 ;  /* 0x00000004c4c27825 */ /* 0x040fe400078e0218 */
[----:B------:R-:W-:Y:S02]  /*c1c0*/  LDGSTS.E [R5+0x34004], desc[UR8][R200.64], !P2 ;  /* 0x34004000c8057fae */ /* 0x000fe4000d121848 */
[----:B------:R-:W-:Y:S02]  /*c1d0*/  IMAD.WIDE R196, R196, 0x4, R26 ;  /* 0x00000004c4c47825 */ /* 0x000fe400078e021a */
[----:B------:R-:W-:Y:S02]  /*c1e0*/  LDGSTS.E [R5+0x38004], desc[UR8][R194.64], !P2 ;  /* 0x38004000c2057fae */ /* 0x000fe4000d121848 */
[----:B------:R-:W-:-:S02]  /*c1f0*/  IMAD.MOV.U32 R22, RZ, RZ, R204 ;  /* 0x000000ffff167224 */ /* 0x000fc400078e00cc */
[----:B------:R-:W-:Y:S01]  /*c200*/  IMAD R204, R16, 0x6a, RZ ;  /* 0x0000006a10cc7824 */ /* 0x000fe200078e02ff */
[----:B------:R-:W-:Y:S01]  /*c210*/  LDGSTS.E [R5+0x3c004], desc[UR8][R196.64], !P2 ;  /* 0x3c004000c4057fae */ /* 0x000fe2000d121848 */
[----:B------:R-:W-:Y:S01]  /*c220*/  ISETP.GE.U32.AND P2, PT, R15, 0x7fffff71, PT ;  /* 0x7fffff710f00780c */ /* 0x000fe20003f46070 */
[----:B---3--:R-:W-:Y:S02]  /*c230*/  VIADD R15, R18, 0xffffffd3 ;  /* 0xffffffd3120f7836 */ /* 0x008fe40000000000 */
[C---:B------:R-:W-:Y:S01]  /*c240*/  IMAD.WIDE R218, R204.reuse, 0x4, R28 ;  /* 0x00000004ccda7825 */ /* 0x040fe200078e021c */
[----:B------:R-:W1:Y:S01]  /*c250*/  LDC R18, c[0x0][0x230] ;  /* 0x00008c00ff127b82 */ /* 0x000e620000000800 */
[----:B------:R-:W-:Y:S02]  /*c260*/  MOV R23, R205 ;  /* 0x000000cd00177202 */ /* 0x000fe40000000f00 */
[C---:B------:R-:W-:Y:S01]  /*c270*/  IMAD.WIDE R208, R204.reuse, 0x4, R222 ;  /* 0x00000004ccd07825 */ /* 0x040fe200078e02de */
[----:B------:R-:W-:Y:S03]  /*c280*/  LDGSTS.E [R5+0x30008], desc[UR8][R218.64], !P3 ;  /* 0x30008000da057fae */ /* 0x000fe6000d921848 */
[C---:B------:R-:W-:Y:S01]  /*c290*/  IMAD.WIDE R202, R204.reuse, 0x4, R24 ;  /* 0x00000004ccca7825 */ /* 0x040fe200078e0218 */
[----:B------:R-:W-:Y:S03]  /*c2a0*/  LDGSTS.E [R5+0x34008], desc[UR8][R208.64], !P3 ;  /* 0x34008000d0057fae */ /* 0x000fe6000d921848 */
[----:B------:R-:W-:Y:S01]  /*c2b0*/  IMAD.WIDE R204, R204, 0x4, R26 ;  /* 0x00000004cccc7825 */ /* 0x000fe200078e021a */
[----:B------:R-:W-:Y:S03]  /*c2c0*/  LDGSTS.E [R5+0x38008], desc[UR8][R202.64], !P3 ;  /* 0x38008000ca057fae */ /* 0x000fe6000d921848 */
[----:B------:R-:W-:Y:S01]  /*c2d0*/  IMAD R212, R16, 0x6b, RZ ;  /* 0x0000006b10d47824 */ /* 0x000fe200078e02ff */
[----:B------:R-:W-:Y:S01]  /*c2e0*/  MOV R55, R221 ;  /* 0x000000dd00377202 */ /* 0x000fe20000000f00 */
[----:B------:R-:W-:Y:S01]  /*c2f0*/  IMAD.MOV.U32 R54, RZ, RZ, R220 ;  /* 0x000000ffff367224 */ /* 0x000fe200078e00dc */
[----:B------:R-:W-:Y:S01]  /*c300*/  LDGSTS.E [R5+0x3c008], desc[UR8][R204.64], !P3 ;  /* 0x3c008000cc057fae */ /* 0x000fe2000d921848 */
[----:B------:R-:W-:Y:S01]  /*c310*/  ISETP.GE.U32.AND P3, PT, R15, 0x7fffff54, PT ;  /* 0x7fffff540f00780c */ /* 0x000fe20003f66070 */
[----:B------:R-:W-:Y:S01]  /*c320*/  IMAD.WIDE R220, R212, 0x4, R28 ;  /* 0x00000004d4dc7825 */ /* 0x000fe200078e021c */
[----:B--2---:R-:W-:-:S02]  /*c330*/  IADD3 R17, R19, -0x2e, RZ ;  /* 0xffffffd213117810 */ /* 0x004fc40007ffe0ff */
[----:B------:R-:W2:Y:S01]  /*c340*/  LDC R19, c[0x0][0x230] ;  /* 0x00008c00ff137b82 */ /* 0x000ea20000000800 */
[----:B------:R-:W-:Y:S01]  /*c350*/  IMAD R15, R16, 0xc, RZ ;  /* 0x0000000c100f7824 */ /* 0x000fe200078e02ff */
[----:B------:R-:W-:Y:S01]  /*c360*/  LDGSTS.E [R5+0x3000c], desc[UR8][R220.64], !P1 ;  /* 0x3000c000dc057fae */ /* 0x000fe2000c921848 */
[----:B------:R-:W-:-:S04]  /*c370*/  IMAD.WIDE R216, R212, 0x4, R222 ;  /* 0x00000004d4d87825 */ /* 0x000fc800078e02de */
[C---:B------:R-:W-:Y:S01]  /*c380*/  IMAD.WIDE R210, R212.reuse, 0x4, R24 ;  /* 0x00000004d4d27825 */ /* 0x040fe200078e0218 */
[----:B------:R-:W-:Y:S03]  /*c390*/  LDGSTS.E [R5+0x3400c], desc[UR8][R216.64], !P1 ;  /* 0x3400c000d8057fae */ /* 0x000fe6000c921848 */
[----:B------:R-:W-:Y:S01]  /*c3a0*/  IMAD.WIDE R212, R212, 0x4, R26 ;  /* 0x00000004d4d47825 */ /* 0x000fe200078e021a */
[----:B------:R-:W-:Y:S03]  /*c3b0*/  LDGSTS.E [R5+0x3800c], desc[UR8][R210.64], !P1 ;  /* 0x3800c000d2057fae */ /* 0x000fe6000c921848 */
[C---:B------:R-:W-:Y:S01]  /*c3c0*/  IMAD.WIDE R42, R15.reuse, 0x4, R28 ;  /* 0x000000040f2a7825 */ /* 0x040fe200078e021c */
[----:B------:R-:W-:Y:S03]  /*c3d0*/  LDGSTS.E [R5+0x3c00c], desc[UR8][R212.64], !P1 ;  /* 0x3c00c000d4057fae */ /* 0x000fe6000c921848 */
[----:B------:R-:W-:Y:S01]  /*c3e0*/  IMAD.WIDE R40, R15, 0x4, R222 ;  /* 0x000000040f287825 */ /* 0x000fe200078e02de */
[----:B------:R-:W-:-:S03]  /*c3f0*/  ISETP.GE.U32.AND P1, PT, R17, 0x7fffff53, PT ;  /* 0x7fffff531100780c */ /* 0x000fc60003f26070 */
[C---:B------:R-:W-:Y:S01]  /*c400*/  IMAD.WIDE R38, R15.reuse, 0x4, R24 ;  /* 0x000000040f267825 */ /* 0x040fe200078e0218 */
[----:B------:R3:W-:Y:S03]  /*c410*/  STL.64 [R1+0x210], R42 ;  /* 0x0002102a01007387 */ /* 0x0007e60000100a00 */
[----:B------:R-:W-:Y:S01]  /*c420*/  IMAD.WIDE R36, R15, 0x4, R26 ;  /* 0x000000040f247825 */ /* 0x000fe200078e021a */
[----:B------:R3:W-:Y:S03]  /*c430*/  LDGSTS.E [R6], desc[UR8][R42.64], !P4 ;  /* 0x000000002a067fae */ /* 0x0007e6000e121848 */
[----:B------:R-:W-:Y:S01]  /*c440*/  IMAD R17, R16, 0xd, RZ ;  /* 0x0000000d10117824 */ /* 0x000fe200078e02ff */
[----:B------:R4:W-:Y:S01]  /*c450*/  STL.64 [R1+0x208], R40 ;  /* 0x0002082801007387 */ /* 0x0009e20000100a00 */
[----:B------:R-:W-:-:S02]  /*c460*/  VIADD R15, R20, 0xffffffd1 ;  /* 0xffffffd1140f7836 */ /* 0x000fc40000000000 */
[----:B------:R-:W2:Y:S01]  /*c470*/  LDC R20, c[0x0][0x230] ;  /* 0x00008c00ff147b82 */ /* 0x000ea20000000800 */
[----:B------:R4:W-:Y:S04]  /*c480*/  LDGSTS.E [R6+0x4000], desc[UR8][R40.64], !P4 ;  /* 0x0400000028067fae */ /* 0x0009e8000e121848 */
[----:B------:R1:W-:Y:S01]  /*c490*/  STL.64 [R1+0x200], R38 ;  /* 0x0002002601007387 */ /* 0x0003e20000100a00 */
[----:B---3--:R-:W-:-:S03]  /*c4a0*/  IMAD.WIDE R42, R17, 0x4, R28 ;  /* 0x00000004112a7825 */ /* 0x008fc600078e021c */
[----:B------:R1:W-:Y:S04]  /*c4b0*/  LDGSTS.E [R6+0x8000], desc[UR8][R38.64], !P4 ;  /* 0x0800000026067fae */ /* 0x0003e8000e121848 */
[----:B------:R3:W-:Y:S01]  /*c4c0*/  STL.64 [R1+0x1f8], R36 ;  /* 0x0001f82401007387 */ /* 0x0007e20000100a00 */
[----:B----4-:R-:W-:-:S03]  /*c4d0*/  IMAD.WIDE R40, R17, 0x4, R222 ;  /* 0x0000000411287825 */ /* 0x010fc600078e02de */
[----:B------:R3:W-:Y:S01]  /*c4e0*/  LDGSTS.E [R6+0xc000], desc[UR8][R36.64], !P4 ;  /* 0x0c00000024067fae */ /* 0x0007e2000e121848 */
[----:B-1----:R-:W-:Y:S01]  /*c4f0*/  IMAD.WIDE R38, R17, 0x4, R24 ;  /* 0x0000000411267825 */ /* 0x002fe200078e0218 */
[----:B------:R-:W-:Y:S02]  /*c500*/  ISETP.GE.U32.AND P4, PT, R15, 0x7fffff52, PT ;  /* 0x7fffff520f00780c */ /* 0x000fe40003f86070 */
[----:B------:R1:W-:Y:S01]  /*c510*/  STL.64 [R1+0x1f0], R42 ;  /* 0x0001f02a01007387 */ /* 0x0003e20000100a00 */
[----:B---3--:R-:W-:Y:S01]  /*c520*/  IMAD.WIDE R36, R17, 0x4, R26 ;  /* 0x0000000411247825 */ /* 0x008fe200078e021a */
[----:B------:R-:W-:Y:S02]  /*c530*/  IADD3 R17, R18, -0x30, RZ ;  /* 0xffffffd012117810 */ /* 0x000fe40007ffe0ff */
[----:B------:R1:W-:Y:S01]  /*c540*/  LDGSTS.E [R6+0x4], desc[UR8][R42.64], !P5 ;  /* 0x000040002a067fae */ /* 0x0003e2000e921848 */
[----:B------:R-:W3:Y:S01]  /*c550*/  LDC R18, c[0x0][0x230] ;  /* 0x00008c00ff127b82 */ /* 0x000ee20000000800 */
[----:B------:R-:W-:-:S02]  /*c560*/  IMAD R15, R16, 0xe, RZ ;  /* 0x0000000e100f7824 */ /* 0x000fc400078e02ff */
        /* <DEDUP_REMOVED lines=10> */
[C---:B--2---:R-:W-:Y:S01]  /*c610*/  IMAD.WIDE R38, R15.reuse, 0x4, R24 ;  /* 0x000000040f267825 */ /* 0x044fe200078e0218 */
[----:B------:R2:W-:Y:S03]  /*c620*/  STL.64 [R1+0x1d0], R42 ;  /* 0x0001d02a01007387 */ /* 0x0005e60000100a00 */
[----:B-1----:R-:W-:Y:S01]  /*c630*/  IMAD.WIDE R36, R15, 0x4, R26 ;  /* 0x000000040f247825 */ /* 0x002fe200078e021a */
[----:B------:R2:W-:Y:S03]  /*c640*/  LDGSTS.E [R6+0x8], desc[UR8][R42.64], !P6 ;  /* 0x000080002a067fae */ /* 0x0005e6000f121848 */
[----:B------:R-:W-:Y:S01]  /*c650*/  VIADD R15, R19, 0xffffffb3 ;  /* 0xffffffb3130f7836 */ /* 0x000fe20000000000 */
[----:B------:R-:W-:Y:S01]  /*c660*/  STL.64 [R1+0x1c8], R40 ;  /* 0x0001c82801007387 */ /* 0x000fe20000100a00 */
[----:B------:R-:W1:Y:S01]  /*c670*/  LDC R19, c[0x0][0x230] ;  /* 0x00008c00ff137b82 */ /* 0x000e620000000800 */
[----:B------:R-:W-:-:S02]  /*c680*/  IMAD.WIDE R48, R17, 0x4, R28 ;  /* 0x0000000411307825 */ /* 0x000fc400078e021c */
[----:B------:R-:W-:Y:S02]  /*c690*/  LDGSTS.E [R6+0x4008], desc[UR8][R40.64], !P6 ;  /* 0x0400800028067fae */ /* 0x000fe4000f121848 */
[C---:B------:R-:W-:Y:S02]  /*c6a0*/  IMAD.WIDE R44, R17.reuse, 0x4, R222 ;  /* 0x00000004112c7825 */ /* 0x040fe400078e02de */
[----:B------:R4:W-:Y:S02]  /*c6b0*/  STL.64 [R1+0x1c0], R38 ;  /* 0x0001c02601007387 */ /* 0x0009e40000100a00 */
[----:B--2---:R-:W-:Y:S02]  /*c6c0*/  IMAD.WIDE R42, R17, 0x4, R24 ;  /* 0x00000004112a7825 */ /* 0x004fe400078e0218 */
[----:B------:R4:W-:Y:S04]  /*c6d0*/  LDGSTS.E [R6+0x8008], desc[UR8][R38.64], !P6 ;  /* 0x0800800026067fae */ /* 0x0009e8000f121848 */
[----:B------:R2:W-:Y:S04]  /*c6e0*/  STL.64 [R1+0x1b8], R36 ;  /* 0x0001b82401007387 */ /* 0x0005e80000100a00 */
[----:B------:R2:W-:Y:S01]  /*c6f0*/  LDGSTS.E [R6+0xc008], desc[UR8][R36.64], !P6 ;  /* 0x0c00800024067fae */ /* 0x0005e2000f121848 */
[----:B------:R-:W-:Y:S01]  /*c700*/  ISETP.GE.U32.AND P6, PT, R15, 0x7fffff34, PT ;  /* 0x7fffff340f00780c */ /* 0x000fe20003fc6070 */
[----:B----4-:R-:W-:Y:S01]  /*c710*/  IMAD.WIDE R38, R17, 0x4, R26 ;  /* 0x0000000411267825 */ /* 0x010fe200078e021a */
[----:B------:R-:W-:Y:S01]  /*c720*/  IADD3 R15, R20, -0x4e, RZ ;  /* 0xffffffb2140f7810 */ /* 0x000fe20007ffe0ff */
[----:B------:R-:W-:Y:S01]  /*c730*/  LDGSTS.E [R6+0xc], desc[UR8][R48.64], !P2 ;  /* 0x0000c00030067fae */ /* 0x000fe2000d121848 */
[----:B------:R-:W4:Y:S03]  /*c740*/  LDC R17, c[0x0][0x230] ;  /* 0x00008c00ff117b82 */ /* 0x000f260000000800 */
[----:B------:R-:W-:Y:S01]  /*c750*/  LDGSTS.E [R6+0x400c], desc[UR8][R44.64], !P2 ;  /* 0x0400c0002c067fae */ /* 0x000fe2000d121848 */
[----:B--2---:R-:W-:-:S02]  /*c760*/  MOV R36, R54 ;  /* 0x0000003600247202 */ /* 0x004fc40000000f00 */
[----:B------:R-:W-:Y:S01]  /*c770*/  MOV R54, R30 ;  /* 0x0000001e00367202 */ /* 0x000fe20000000f00 */
[----:B------:R2:W-:Y:S01]  /*c780*/  LDGSTS.E [R6+0x800c], desc[UR8][R42.64], !P2 ;  /* 0x0800c0002a067fae */ /* 0x0005e2000d121848 */
[----:B------:R-:W-:Y:S02]  /*c790*/  MOV R30, R46 ;  /* 0x0000002e001e7202 */ /* 0x000fe40000000f00 */
[----:B------:R-:W-:Y:S01]  /*c7a0*/  MOV R46, R250 ;  /* 0x000000fa002e7202 */ /* 0x000fe20000000f00 */
[----:B------:R-:W-:Y:S01]  /*c7b0*/  IMAD R250, R16, 0x2c, RZ ;  /* 0x0000002c10fa7824 */ /* 0x000fe200078e02ff */
[----:B------:R-:W-:Y:S01]  /*c7c0*/  STL.64 [R1+0x1b0], R48 ;  /* 0x0001b03001007387 */ /* 0x000fe20000100a00 */
[----:B------:R-:W-:-:S03]  /*c7d0*/  IMAD.MOV.U32 R37, RZ, RZ, R55 ;  /* 0x000000ffff257224 */ /* 0x000fc600078e0037 */
[----:B------:R1:W-:Y:S01]  /*c7e0*/  LDGSTS.E [R6+0xc00c], desc[UR8][R38.64], !P2 ;  /* 0x0c00c00026067fae */ /* 0x0003e2000d121848 */
[----:B------:R-:W-:Y:S01]  /*c7f0*/  ISETP.GE.U32.AND P2, PT, R15, 0x7fffff33, PT ;  /* 0x7fffff330f00780c */ /* 0x000fe20003f46070 */
[----:B---3--:R-:W-:Y:S02]  /*c800*/  VIADD R15, R18, 0xffffffb1 ;  /* 0xffffffb1120f7836 */ /* 0x008fe40000000000 */
[----:B------:R-:W-:Y:S01]  /*c810*/  STL.64 [R1+0x1a8], R44 ;  /* 0x0001a82c01007387 */ /* 0x000fe20000100a00 */
[----:B------:R-:W-:Y:S01]  /*c820*/  IMAD.MOV.U32 R55, RZ, RZ, R31 ;  /* 0x000000ffff377224 */ /* 0x000fe200078e001f */
[----:B------:R-:W3:Y:S02]  /*c830*/  LDC R18, c[0x0][0x230] ;  /* 0x00008c00ff127b82 */ /* 0x000ee40000000800 */
[----:B------:R2:W-:Y:S01]  /*c840*/  STL.64 [R1+0x1a0], R42 ;  /* 0x0001a02a01007387 */ /* 0x0005e20000100a00 */
[----:B------:R-:W-:-:S03]  /*c850*/  IMAD.MOV.U32 R31, RZ, RZ, R47 ;  /* 0x000000ffff1f7224 */ /* 0x000fc600078e002f */
[----:B------:R1:W-:Y:S01]  /*c860*/  STL.64 [R1+0x198], R38 ;  /* 0x0001982601007387 */ /* 0x0003e20000100a00 */
[----:B------:R-:W-:Y:S02]  /*c870*/  IMAD.MOV.U32 R47, RZ, RZ, R251 ;  /* 0x000000ffff2f7224 */ /* 0x000fe400078e00fb */
[----:B------:R-:W-:-:S04]  /*c880*/  IMAD.WIDE R20, R250, 0x4, R24 ;  /* 0x00000004fa147825 */ /* 0x000fc800078e0218 */
[----:B--2---:R-:W-:-:S04]  /*c890*/  IMAD.WIDE R42, R250, 0x4, R28 ;  /* 0x00000004fa2a7825 */ /* 0x004fc800078e021c */
[C---:B-1----:R-:W-:Y:S01]  /*c8a0*/  IMAD.WIDE R38, R250.reuse, 0x4, R222 ;  /* 0x00000004fa267825 */ /* 0x042fe200078e02de */
[----:B------:R-:W-:Y:S03]  /*c8b0*/  LDGSTS.E [R6+0x10000], desc[UR8][R42.64], !P3 ;  /* 0x100000002a067fae */ /* 0x000fe6000d921848 */
[----:B------:R-:W-:Y:S01]  /*c8c0*/  IMAD.WIDE R250, R250, 0x4, R26 ;  /* 0x00000004fafa7825 */ /* 0x000fe200078e021a */
[----:B------:R-:W-:Y:S01]  /*c8d0*/  MOV R40, R32 ;  /* 0x0000002000287202 */ /* 0x000fe20000000f00 */
[----:B------:R1:W-:Y:S01]  /*c8e0*/  LDGSTS.E [R6+0x14000], desc[UR8][R38.64], !P3 ;  /* 0x1400000026067fae */ /* 0x0003e2000d921848 */
[----:B------:R-:W-:Y:S01]  /*c8f0*/  MOV R32, R34 ;  /* 0x0000002200207202 */ /* 0x000fe20000000f00 */
[----:B------:R-:W-:Y:S01]  /*c900*/  IMAD.MOV.U32 R41, RZ, RZ, R33 ;  /* 0x000000ffff297224 */ /* 0x000fe200078e0021 */
[----:B------:R-:W-:Y:S01]  /*c910*/  MOV R34, R242 ;  /* 0x000000f200227202 */ /* 0x000fe20000000f00 */
[----:B------:R2:W-:Y:S01]  /*c920*/  LDGSTS.E [R6+0x18000], desc[UR8][R20.64], !P3 ;  /* 0x1800000014067fae */ /* 0x0005e2000d921848 */
[----:B------:R-:W-:Y:S01]  /*c930*/  IMAD.MOV.U32 R33, RZ, RZ, R35 ;  /* 0x000000ffff217224 */ /* 0x000fe200078e0023 */
[----:B------:R-:W-:Y:S01]  /*c940*/  MOV R78, R36 ;  /* 0x00000024004e7202 */ /* 0x000fe20000000f00 */
[----:B------:R-:W-:Y:S01]  /*c950*/  IMAD.MOV.U32 R35, RZ, RZ, R243 ;  /* 0x000000ffff237224 */ /* 0x000fe200078e00f3 */
[----:B------:R-:W-:Y:S01]  /*c960*/  LDGSTS.E [R6+0x1c000], desc[UR8][R250.64], !P3 ;  /* 0x1c000000fa067fae */ /* 0x000fe2000d921848 */
[----:B------:R-:W-:Y:S01]  /*c970*/  IMAD R242, R16, 0x2d, RZ ;  /* 0x0000002d10f27824 */ /* 0x000fe200078e02ff */
[----:B------:R-:W-:Y:S01]  /*c980*/  ISETP.GE.U32.AND P3, PT, R15, 0x7fffff32, PT ;  /* 0x7fffff320f00780c */ /* 0x000fe20003f66070 */
[----:B------:R-:W-:Y:S01]  /*c990*/  IMAD.MOV.U32 R79, RZ, RZ, R37 ;  /* 0x000000ffff4f7224 */ /* 0x000fe200078e0025 */
[----:B------:R-:W-:Y:S01]  /*c9a0*/  IADD3 R15, R19, -0x50, RZ ;  /* 0xffffffb0130f7810 */ /* 0x000fe20007ffe0ff */
[----:B------:R-:W-:Y:S01]  /*c9b0*/  STL.64 [R1+0x10], R42 ;  /* 0x0000102a01007387 */ /* 0x000fe20000100a00 */
[----:B------:R-:W-:Y:S01]  /*c9c0*/  MOV R36, R10 ;  /* 0x0000000a00247202 */ /* 0x000fe20000000f00 */
[----:B------:R-:W-:Y:S01]  /*c9d0*/  IMAD.MOV.U32 R37, RZ, RZ, R11 ;  /* 0x000000ffff257224 */ /* 0x000fe200078e000b */
[----:B------:R-:W3:Y:S01]  /*c9e0*/  LDC R19, c[0x0][0x230] ;  /* 0x00008c00ff137b82 */ /* 0x000ee20000000800 */
[----:B------:R1:W-:Y:S01]  /*c9f0*/  STL.64 [R1+0x8], R38 ;  /* 0x0000082601007387 */ /* 0x0003e20000100a00 */
[----:B------:R-:W-:Y:S01]  /*ca00*/  MOV R10, R248 ;  /* 0x000000f8000a7202 */ /* 0x000fe20000000f00 */
[----:B------:R-:W-:Y:S01]  /*ca10*/  IMAD.MOV.U32 R11, RZ, RZ, R249 ;  /* 0x000000ffff0b7224 */ /* 0x000fe200078e00f9 */
[----:B------:R-:W-:Y:S01]  /*ca20*/  MOV R64, R246 ;  /* 0x000000f600407202 */ /* 0x000fe20000000f00 */
[----:B------:R-:W-:Y:S01]  /*ca30*/  IMAD.MOV.U32 R65, RZ, RZ, R247 ;  /* 0x000000ffff417224 */ /* 0x000fe200078e00f7 */
[----:B------:R-:W-:Y:S01]  /*ca40*/  MOV R48, R234 ;  /* 0x000000ea00307202 */ /* 0x000fe20000000f00 */
[----:B------:R-:W-:Y:S01]  /*ca50*/  IMAD.WIDE R248, R242, 0x4, R28 ;  /* 0x00000004f2f87825 */ /* 0x000fe200078e021c */
[----:B------:R-:W-:-:S03]  /*ca60*/  MOV R70, R40 ;  /* 0x0000002800467202 */ /* 0x000fc60000000f00 */
[----:B------:R-:W-:Y:S01]  /*ca70*/  IMAD.WIDE R246, R242, 0x4, R222 ;  /* 0x00000004f2f67825 */ /* 0x000fe200078e02de */
[----:B-1----:R-:W-:Y:S01]  /*ca80*/  MOV R38, R34 ;  /* 0x0000002200267202 */ /* 0x002fe20000000f00 */
[----:B------:R-:W-:Y:S02]  /*ca90*/  LDGSTS.E [R6+0x10004], desc[UR8][R248.64], !P1 ;  /* 0x10004000f8067fae */ /* 0x000fe4000c921848 */
[----:B------:R-:W-:Y:S01]  /*caa0*/  IMAD.MOV.U32 R39, RZ, RZ, R35 ;  /* 0x000000ffff277224 */ /* 0x000fe200078e0023 */
[----:B------:R-:W-:Y:S01]  /*cab0*/  MOV R34, R244 ;  /* 0x000000f400227202 */ /* 0x000fe20000000f00 */
[----:B------:R-:W-:Y:S02]  /*cac0*/  IMAD.MOV.U32 R35, RZ, RZ, R245 ;  /* 0x000000ffff237224 */ /* 0x000fe400078e00f5 */
[----:B------:R-:W-:Y:S01]  /*cad0*/  IMAD R234, R16, 0x2e, RZ ;  /* 0x0000002e10ea7824 */ /* 0x000fe200078e02ff */
[----:B------:R-:W-:Y:S01]  /*cae0*/  MOV R40, R30 ;  /* 0x0000001e00287202 */ /* 0x000fe20000000f00 */
[C---:B------:R-:W-:Y:S01]  /*caf0*/  IMAD.WIDE R244, R242.reuse, 0x4, R24 ;  /* 0x00000004f2f47825 */ /* 0x040fe200078e0218 */
[----:B------:R-:W-:Y:S01]  /*cb00*/  MOV R52, R240 ;  /* 0x000000f000347202 */ /* 0x000fe20000000f00 */
[----:B------:R2:W-:Y:S02]  /*cb10*/  STL.64 [R1], R20 ;  /* 0x0000001401007387 */ /* 0x0005e40000100a00 */
[----:B------:R-:W-:Y:S01]  /*cb20*/  IMAD.WIDE R242, R242, 0x4, R26 ;  /* 0x00000004f2f27825 */ /* 0x000fe200078e021a */
[----:B------:R-:W-:Y:S01]  /*cb30*/  MOV R30, R238 ;  /* 0x000000ee001e7202 */ /* 0x000fe20000000f00 */
[----:B------:R-:W-:Y:S02]  /*cb40*/  LDGSTS.E [R6+0x14004], desc[UR8][R246.64], !P1 ;  /* 0x14004000f6067fae */ /* 0x000fe4000c921848 */
[----:B------:R-:W-:-:S02]  /*cb50*/  IMAD.MOV.U32 R71, RZ, RZ, R41 ;  /* 0x000000ffff477224 */ /* 0x000fc400078e0029 */
[----:B------:R-:W-:Y:S02]  /*cb60*/  IMAD.MOV.U32 R41, RZ, RZ, R31 ;  /* 0x000000ffff297224 */ /* 0x000fe400078e001f */
[----:B------:R-:W-:Y:S01]  /*cb70*/  IMAD.MOV.U32 R53, RZ, RZ, R241 ;  /* 0x000000ffff357224 */ /* 0x000fe200078e00f1 */
[----:B------:R-:W-:Y:S01]  /*cb80*/  MOV R42, R236 ;  /* 0x000000ec002a7202 */ /* 0x000fe20000000f00 */
[----:B------:R-:W-:Y:S01]  /*cb90*/  IMAD.MOV.U32 R31, RZ, RZ, R239 ;  /* 0x000000ffff1f7224 */ /* 0x000fe200078e00ef */
[----:B------:R-:W-:Y:S01]  /*cba0*/  MOV R50, R226 ;  /* 0x000000e200327202 */ /* 0x000fe20000000f00 */
[C---:B------:R-:W-:Y:S01]  /*cbb0*/  IMAD.WIDE R240, R234.reuse, 0x4, R28 ;  /* 0x00000004eaf07825 */ /* 0x040fe200078e021c */
[----:B------:R-:W-:Y:S01]  /*cbc0*/  LDGSTS.E [R6+0x18004], desc[UR8][R244.64], !P1 ;  /* 0x18004000f4067fae */ /* 0x000fe2000c921848 */
[----:B--2---:R-:W1:Y:S02]  /*cbd0*/  LDC R20, c[0x0][0x230] ;  /* 0x00008c00ff147b82 */ /* 0x004e640000000800 */
[----:B------:R-:W-:Y:S01]  /*cbe0*/  IMAD.MOV.U32 R43, RZ, RZ, R237 ;  /* 0x000000ffff2b7224 */ /* 0x000fe200078e00ed */
[----:B------:R-:W-:Y:S01]  /*cbf0*/  LDGSTS.E [R6+0x1c004], desc[UR8][R242.64], !P1 ;  /* 0x1c004000f2067fae */ /* 0x000fe2000c921848 */
[----:B------:R-:W-:Y:S01]  /*cc00*/  IMAD.WIDE R238, R234, 0x4, R222 ;  /* 0x00000004eaee7825 */ /* 0x000fe200078e02de */
[----:B------:R-:W-:-:S02]  /*cc10*/  ISETP.GE.U32.AND P1, PT, R15, 0x7fffff31, PT ;  /* 0x7fffff310f00780c */ /* 0x000fc40003f26070 */
[----:B------:R-:W-:Y:S01]  /*cc20*/  MOV R56, R22 ;  /* 0x0000001600387202 */ /* 0x000fe20000000f00 */
[----:B------:R-:W-:Y:S01]  /*cc30*/  IMAD.MOV.U32 R49, RZ, RZ, R235 ;  /* 0x000000ffff317224 */ /* 0x000fe200078e00eb */
[----:B------:R-:W-:Y:S01]  /*cc40*/  MOV R62, R54 ;  /* 0x00000036003e7202 */ /* 0x000fe20000000f00 */
[----:B------:R-:W-:Y:S02]  /*cc50*/  IMAD R226, R16, 0x2f, RZ ;  /* 0x0000002f10e27824 */ /* 0x000fe400078e02ff */
[----:B------:R-:W-:Y:S01]  /*cc60*/  IMAD.MOV.U32 R57, RZ, RZ, R23 ;  /* 0x000000ffff397224 */ /* 0x000fe200078e0017 */
[----:B------:R-:W-:Y:S01]  /*cc70*/  MOV R44, R32 ;  /* 0x00000020002c7202 */ /* 0x000fe20000000f00 */
[C---:B------:R-:W-:Y:S01]  /*cc80*/  IMAD.WIDE R236, R234.reuse, 0x4, R24 ;  /* 0x00000004eaec7825 */ /* 0x040fe200078e0218 */
[----:B------:R-:W-:Y:S01]  /*cc90*/  MOV R22, R232 ;  /* 0x000000e800167202 */ /* 0x000fe20000000f00 */
[----:B------:R-:W-:Y:S01]  /*cca0*/  LDGSTS.E [R6+0x10008], desc[UR8][R240.64], !P4 ;  /* 0x10008000f0067fae */ /* 0x000fe2000e121848 */
[----:B------:R-:W2:Y:S01]  /*ccb0*/  LDC R21, c[0x0][0x230] ;  /* 0x00008c00ff157b82 */ /* 0x000ea20000000800 */
[----:B------:R-:W-:Y:S01]  /*ccc0*/  IMAD.WIDE R234, R234, 0x4, R26 ;  /* 0x00000004eaea7825 */ /* 0x000fe200078e021a */
[----:B------:R-:W-:Y:S01]  /*ccd0*/  MOV R54, R230 ;  /* 0x000000e600367202 */ /* 0x000fe20000000f00 */
[----:B------:R-:W-:Y:S02]  /*cce0*/  LDGSTS.E [R6+0x14008], desc[UR8][R238.64], !P4 ;  /* 0x14008000ee067fae */ /* 0x000fe4000e121848 */
[----:B----4-:R-:W-:Y:S01]  /*ccf0*/  VIADD R15, R17, 0xffffff93 ;  /* 0xffffff93110f7836 */ /* 0x010fe20000000000 */
[----:B---3--:R-:W-:Y:S01]  /*cd00*/  IADD3 R17, R18, -0x6e, RZ ;  /* 0xffffff9212117810 */ /* 0x008fe20007ffe0ff */
[----:B------:R-:W-:Y:S01]  /*cd10*/  IMAD.MOV.U32 R63, RZ, RZ, R55 ;  /* 0x000000ffff3f7224 */ /* 0x000fe200078e0037 */
[----:B------:R-:W3:Y:S01]  /*cd20*/  LDC R18, c[0x0][0x230] ;  /* 0x00008c00ff127b82 */ /* 0x000ee20000000800 */
[----:B------:R-:W-:Y:S01]  /*cd30*/  IMAD.MOV.U32 R23, RZ, RZ, R233 ;  /* 0x000000ffff177224 */ /* 0x000fe200078e00e9 */
[----:B------:R-:W-:Y:S01]  /*cd40*/  MOV R32, R224 ;  /* 0x000000e000207202 */ /* 0x000fe20000000f00 */
[----:B------:R-:W-:Y:S01]  /*cd50*/  IMAD.MOV.U32 R45, RZ, RZ, R33 ;  /* 0x000000ffff2d7224 */ /* 0x000fe200078e0021 */
[----:B------:R-:W-:Y:S01]  /*cd60*/  LDGSTS.E [R6+0x18008], desc[UR8][R236.64], !P4 ;  /* 0x18008000ec067fae */ /* 0x000fe2000e121848 */
[----:B------:R-:W-:-:S02]  /*cd70*/  IMAD.MOV.U32 R55, RZ, RZ, R231 ;  /* 0x000000ffff377224 */ /* 0x000fc400078e00e7 */
[C---:B------:R-:W-:Y:S01]  /*cd80*/  IMAD.WIDE R232, R226.reuse, 0x4, R28 ;  /* 0x00000004e2e87825 */ /* 0x040fe200078e021c */
[----:B------:R-:W-:Y:S01]  /*cd90*/  LDGSTS.E [R6+0x1c008], desc[UR8][R234.64], !P4 ;  /* 0x1c008000ea067fae */ /* 0x000fe2000e121848 */
[----:B------:R-:W-:Y:S02]  /*cda0*/  ISETP.GE.U32.AND P4, PT, R15, 0x7fffff14, PT ;  /* 0x7fffff140f00780c */ /* 0x000fe40003f86070 */
[----:B------:R-:W-:Y:S01]  /*cdb0*/  IMAD.MOV.U32 R33, RZ, RZ, R225 ;  /* 0x000000ffff217224 */ /* 0x000fe200078e00e1 */
[----:B------:R-:W-:Y:S01]  /*cdc0*/  LDGSTS.E [R6+0x1000c], desc[UR8][R232.64], !P5 ;  /* 0x1000c000e8067fae */ /* 0x000fe2000e921848 */
[----:B------:R-:W-:-:S04]  /*cdd0*/  IMAD.WIDE R230, R226, 0x4, R222 ;  /* 0x00000004e2e67825 */ /* 0x000fc800078e02de */
[----:B------:R-:W-:Y:S01]  /*cde0*/  IMAD.MOV.U32 R51, RZ, RZ, R227 ;  /* 0x000000ffff337224 */ /* 0x000fe200078e00e3 */
[----:B------:R-:W-:Y:S01]  /*cdf0*/  LDGSTS.E [R6+0x1400c], desc[UR8][R230.64], !P5 ;  /* 0x1400c000e6067fae */ /* 0x000fe2000e921848 */
[----:B------:R-:W-:-:S04]  /*ce00*/  IMAD.WIDE R224, R226, 0x4, R24 ;  /* 0x00000004e2e07825 */ /* 0x000fc800078e0218 */
[----:B------:R-:W-:Y:S01]  /*ce10*/  IMAD.WIDE R226, R226, 0x4, R26 ;  /* 0x00000004e2e27825 */ /* 0x000fe200078e021a */
[----:B------:R-:W-:Y:S03]  /*ce20*/  LDGSTS.E [R6+0x1800c], desc[UR8][R224.64], !P5 ;  /* 0x1800c000e0067fae */ /* 0x000fe6000e921848 */
[----:B------:R-:W-:Y:S01]  /*ce30*/  IMAD R15, R16, 0x4c, RZ ;  /* 0x0000004c100f7824 */ /* 0x000fe200078e02ff */
[----:B------:R-:W-:Y:S01]  /*ce40*/  LDGSTS.E [R6+0x1c00c], desc[UR8][R226.64], !P5 ;  /* 0x1c00c000e2067fae */ /* 0x000fe2000e921848 */
[----:B------:R-:W-:Y:S02]  /*ce50*/  ISETP.GE.U32.AND P5, PT, R17, 0x7fffff13, PT ;  /* 0x7fffff131100780c */ /* 0x000fe40003fa6070 */
[----:B------:R-:W-:-:S04]  /*ce60*/  IMAD.WIDE R68, R15, 0x4, R28 ;  /* 0x000000040f447825 */ /* 0x000fc800078e021c */
[----:B------:R-:W-:-:S04]  /*ce70*/  IMAD.WIDE R66, R15, 0x4, R222 ;  /* 0x000000040f427825 */ /* 0x000fc800078e02de */
[----:B------:R-:W-:-:S04]  /*ce80*/  IMAD.WIDE R60, R15, 0x4, R24 ;  /* 0x000000040f3c7825 */ /* 0x000fc800078e0218 */
[----:B------:R-:W-:Y:S01]  /*ce90*/  IMAD.WIDE R58, R15, 0x4, R26 ;  /* 0x000000040f3a7825 */ /* 0x000fe200078e021a */
[----:B------:R4:W-:Y:S03]  /*cea0*/  STL.64 [R1+0x378], R68 ;  /* 0x0003784401007387 */ /* 0x0009e60000100a00 */
[----:B------:R-:W-:Y:S01]  /*ceb0*/  IMAD R17, R16, 0x4d, RZ ;  /* 0x0000004d10117824 */ /* 0x000fe200078e02ff */
[----:B------:R4:W-:Y:S01]  /*cec0*/  LDGSTS.E [R6+0x20000], desc[UR8][R68.64], !P6 ;  /* 0x2000000044067fae */ /* 0x0009e2000f121848 */
[----:B------:R-:W-:Y:S02]  /*ced0*/  VIADD R15, R19, 0xffffff91 ;  /* 0xffffff91130f7836 */ /* 0x000fe40000000000 */
[----:B------:R-:W2:Y:S01]  /*cee0*/  LDC R19, c[0x0][0x230] ;  /* 0x00008c00ff137b82 */ /* 0x000ea20000000800 */
[----:B------:R1:W-:Y:S04]  /*cef0*/  STL.64 [R1+0x380], R66 ;  /* 0x0003804201007387 */ /* 0x0003e80000100a00 */
[----:B------:R1:W-:Y:S01]  /*cf00*/  LDGSTS.E [R6+0x24000], desc[UR8][R66.64], !P6 ;  /* 0x2400000042067fae */ /* 0x0003e2000f121848 */
[----:B----4-:R-:W-:-:S03]  /*cf10*/  IMAD.WIDE R68, R17, 0x4, R28 ;  /* 0x0000000411447825 */ /* 0x010fc600078e021c */
[----:B------:R4:W-:Y:S04]  /*cf20*/  STL.64 [R1+0x388], R60 ;  /* 0x0003883c01007387 */ /* 0x0009e80000100a00 */
[----:B------:R4:W-:Y:S01]  /*cf30*/  LDGSTS.E [R6+0x28000], desc[UR8][R60.64], !P6 ;  /* 0x280000003c067fae */ /* 0x0009e2000f121848 */
[----:B-1----:R-:W-:-:S03]  /*cf40*/  IMAD.WIDE R66, R17, 0x4, R222 ;  /* 0x0000000411427825 */ /* 0x002fc600078e02de */
[----:B------:R1:W-:Y:S04]  /*cf50*/  STL.64 [R1+0x390], R58 ;  /* 0x0003903a01007387 */ /* 0x0003e80000100a00 */
[----:B------:R1:W-:Y:S01]  /*cf60*/  LDGSTS.E [R6+0x2c000], desc[UR8][R58.64], !P6 ;  /* 0x2c0000003a067fae */ /* 0x0003e2000f121848 */
[----:B------:R-:W-:Y:S01]  /*cf70*/  ISETP.GE.U32.AND P6, PT, R15, 0x7fffff12, PT ;  /* 0x7fffff120f00780c */ /* 0x000fe20003fc6070 */
[----:B----4-:R-:W-:Y:S02]  /*cf80*/  IMAD.WIDE R60, R17, 0x4, R24 ;  /* 0x00000004113c7825 */ /* 0x010fe400078e0218 */
[----:B------:R4:W-:Y:S02]  /*cf90*/  STL.64 [R1+0x398], R68 ;  /* 0x0003984401007387 */ /* 0x0009e40000100a00 */
[----:B------:R-:W-:-:S02]  /*cfa0*/  IMAD R15, R16, 0x4e, RZ ;  /* 0x0000004e100f7824 */ /* 0x000fc400078e02ff */
[----:B------:R4:W-:Y:S01]  /*cfb0*/  LDGSTS.E [R6+0x20004], desc[UR8][R68.64], !P2 ;  /* 0x2000400044067fae */ /* 0x0009e2000d121848 */
[----:B-1----:R-:W-:Y:S01]  /*cfc0*/  IMAD.WIDE R58, R17, 0x4, R26 ;  /* 0x00000004113a7825 */ /* 0x002fe200078e021a */
[----:B------:R-:W-:Y:S02]  /*cfd0*/  IADD3 R17, R20, -0x70, RZ ;  /* 0xffffff9014117810 */ /* 0x000fe40007ffe0ff */
[----:B------:R1:W-:Y:S01]  /*cfe0*/  STL.64 [R1+0x3a0], R66 ;  /* 0x0003a04201007387 */ /* 0x0003e20000100a00 */
[----:B------:R-:W2:Y:S03]  /*cff0*/  LDC R20, c[0x0][0x230] ;  /* 0x00008c00ff147b82 */ /* 0x000ea60000000800 */
[----:B------:R1:W-:Y:S04]  /*d000*/  LDGSTS.E [R6+0x24004], desc[UR8][R66.64], !P2 ;  /* 0x2400400042067fae */ /* 0x0003e8000d121848 */
[----:B------:R3:W-:Y:S01]  /*d010*/  STL.64 [R1+0x3a8], R60 ;  /* 0x0003a83c01007387 */ /* 0x0007e20000100a00 */
[----:B----4-:R-:W-:-:S03]  /*d020*/  IMAD.WIDE R68, R15, 0x4, R28 ;  /* 0x000000040f447825 */ /* 0x010fc600078e021c */
[----:B------:R3:W-:Y:S04]  /*d030*/  LDGSTS.E [R6+0x28004], desc[UR8][R60.64], !P2 ;  /* 0x280040003c067fae */ /* 0x0007e8000d121848 */
[----:B------:R4:W-:Y:S01]  /*d040*/  STL.64 [R1+0x3b0], R58 ;  /* 0x0003b03a01007387 */ /* 0x0009e20000100a00 */
[----:B-1----:R-:W-:-:S03]  /*d050*/  IMAD.WIDE R66, R15, 0x4, R222 ;  /* 0x000000040f427825 */ /* 0x002fc600078e02de */
[----:B------:R4:W-:Y:S01]  /*d060*/  LDGSTS.E [R6+0x2c004], desc[UR8][R58.64], !P2 ;  /* 0x2c0040003a067fae */ /* 0x0009e2000d121848 */
[----:B---3--:R-:W-:Y:S01]  /*d070*/  IMAD.WIDE R60, R15, 0x4, R24 ;  /* 0x000000040f3c7825 */ /* 0x008fe200078e0218 */
[----:B------:R-:W-:Y:S02]  /*d080*/  ISETP.GE.U32.AND P2, PT, R17, 0x7fffff11, PT ;  /* 0x7fffff111100780c */ /* 0x000fe40003f46070 */
[----:B------:R1:W-:Y:S01]  /*d090*/  STL.64 [R1+0x3b8], R68 ;  /* 0x0003b84401007387 */ /* 0x0003e20000100a00 */
[----:B----4-:R-:W-:-:S03]  /*d0a0*/  IMAD.WIDE R58, R15, 0x4, R26 ;  /* 0x000000040f3a7825 */ /* 0x010fc600078e021a */
[----:B------:R1:W-:Y:S01]  /*d0b0*/  LDGSTS.E [R6+0x20008], desc[UR8][R68.64], !P3 ;  /* 0x2000800044067fae */ /* 0x0003e2000d921848 */
[----:B------:R-:W-:Y:S02]  /*d0c0*/  VIADD R15, R18, 0xffffffef ;  /* 0xffffffef120f7836 */ /* 0x000fe40000000000 */
[----:B------:R-:W-:Y:S01]  /*d0d0*/  IMAD R17, R16, 0x4f, RZ ;  /* 0x0000004f10117824 */ /* 0x000fe200078e02ff */
[----:B------:R-:W3:Y:S01]  /*d0e0*/  LDC R18, c[0x0][0x230] ;  /* 0x00008c00ff127b82 */ /* 0x000ee20000000800 */
[----:B------:R4:W-:Y:S04]  /*d0f0*/  STL.64 [R1+0x3c0], R66 ;  /* 0x0003c04201007387 */ /* 0x0009e80000100a00 */
[----:B------:R4:W-:Y:S01]  /*d100*/  LDGSTS.E [R6+0x24008], desc[UR8][R66.64], !P3 ;  /* 0x2400800042067fae */ /* 0x0009e2000d921848 */
[----:B-1----:R-:W-:-:S03]  /*d110*/  IMAD.WIDE R68, R17, 0x4, R28 ;  /* 0x0000000411447825 */ /* 0x002fc600078e021c */
[----:B------:R1:W-:Y:S04]  /*d120*/  STL.64 [R1+0x3c8], R60 ;  /* 0x0003c83c01007387 */ /* 0x0003e80000100a00 */
[----:B------:R1:W-:Y:S04]  /*d130*/  LDGSTS.E [R6+0x28008], desc[UR8][R60.64], !P3 ;  /* 0x280080003c067fae */ /* 0x0003e8000d921848 */
[----:B------:R2:W-:Y:S01]  /*d140*/  STL.64 [R1+0x3d0], R58 ;  /* 0x0003d03a01007387 */ /* 0x0005e20000100a00 */
[----:B----4-:R-:W-:-:S03]  /*d150*/  IMAD.WIDE R66, R17, 0x4, R222 ;  /* 0x0000000411427825 */ /* 0x010fc600078e02de */
[----:B------:R2:W-:Y:S01]  /*d160*/  LDGSTS.E [R6+0x2c008], desc[UR8][R58.64], !P3 ;  /* 0x2c0080003a067fae */ /* 0x0005e2000d921848 */
[----:B------:R-:W-:Y:S01]  /*d170*/  ISETP.GE.U32.AND P3, PT, R15, 0x7fffff70, PT ;  /* 0x7fffff700f00780c */ /* 0x000fe20003f66070 */
[----:B------:R-:W-:Y:S02]  /*d180*/  IMAD R15, R16, 0x6c, RZ ;  /* 0x0000006c100f7824 */ /* 0x000fe400078e02ff */
[C---:B-1----:R-:W-:Y:S01]  /*d190*/  IMAD.WIDE R60, R17.reuse, 0x4, R24 ;  /* 0x00000004113c7825 */ /* 0x042fe200078e0218 */
[----:B------:R1:W-:Y:S04]  /*d1a0*/  STL.64 [R1+0x3d8], R68 ;  /* 0x0003d84401007387 */ /* 0x0003e80000100a00 */
[----:B------:R1:W-:Y:S01]  /*d1b0*/  LDGSTS.E [R6+0x2000c], desc[UR8][R68.64], !P1 ;  /* 0x2000c00044067fae */ /* 0x0003e2000c921848 */
[----:B--2---:R-:W-:Y:S01]  /*d1c0*/  IMAD.WIDE R58, R17, 0x4, R26 ;  /* 0x00000004113a7825 */ /* 0x004fe200078e021a */
[----:B------:R-:W-:-:S02]  /*d1d0*/  IADD3 R17, R19, -0x12, RZ ;  /* 0xffffffee13117810 */ /* 0x000fc40007ffe0ff */
[----:B------:R2:W-:Y:S01]  /*d1e0*/  STL.64 [R1+0x3e0], R66 ;  /* 0x0003e04201007387 */ /* 0x0005e20000100a00 */
[----:B------:R-:W4:Y:S03]  /*d1f0*/  LDC R19, c[0x0][0x230] ;  /* 0x00008c00ff137b82 */ /* 0x000f260000000800 */
        /* <DEDUP_REMOVED lines=9> */
[----:B------:R1:W-:Y:S02]  /*d290*/  STL.64 [R1+0x3f8], R68 ;  /* 0x0003f84401007387 */ /* 0x0003e40000100a00 */
[----:B------:R-:W-:-:S02]  /*d2a0*/  IMAD R17, R16, 0x6d, RZ ;  /* 0x0000006d10117824 */ /* 0x000fc400078e02ff */
[----:B------:R1:W-:Y:S01]  /*d2b0*/  LDGSTS.E [R6+0x30000], desc[UR8][R68.64], !P4 ;  /* 0x3000000044067fae */ /* 0x0003e2000e121848 */
[----:B--2---:R-:W-:-:S03]  /*d2c0*/  IMAD.WIDE R58, R15, 0x4, R26 ;  /* 0x000000040f3a7825 */ /* 0x004fc600078e021a */
        /* <DEDUP_REMOVED lines=8> */
[----:B--2---:R-:W-:-:S03]  /*d350*/  IMAD.WIDE R66, R17, 0x4, R222 ;  /* 0x0000000411427825 */ /* 0x004fc600078e02de */
[----:B------:R1:W-:Y:S01]  /*d360*/  LDGSTS.E [R6+0x3c000], desc[UR8][R58.64], !P4 ;  /* 0x3c0000003a067fae */ /* 0x0003e2000e121848 */
[----:B---3--:R-:W-:Y:S01]  /*d370*/  IMAD.WIDE R60, R17, 0x4, R24 ;  /* 0x00000004113c7825 */ /* 0x008fe200078e0218 */
[----:B------:R-:W-:Y:S02]  /*d380*/  ISETP.GE.U32.AND P4, PT, R15, 0x7fffff6e, PT ;  /* 0x7fffff6e0f00780c */ /* 0x000fe40003f86070 */
[----:B------:R2:W-:Y:S01]  /*d390*/  STL.64 [R1+0x418], R68 ;  /* 0x0004184401007387 */ /* 0x0005e20000100a00 */
[----:B-1----:R-:W-:Y:S01]  /*d3a0*/  IMAD.WIDE R58, R17, 0x4, R26 ;  /* 0x00000004113a7825 */ /* 0x002fe200078e021a */
[----:B------:R-:W-:Y:S02]  /*d3b0*/  IADD3 R17, R18, -0x14, RZ ;  /* 0xffffffec12117810 */ /* 0x000fe40007ffe0ff */
[----:B------:R2:W-:Y:S01]  /*d3c0*/  LDGSTS.E [R6+0x30004], desc[UR8][R68.64], !P5 ;  /* 0x3000400044067fae */ /* 0x0005e2000e921848 */
[----:B------:R-:W1:Y:S01]  /*d3d0*/  LDC R18, c[0x0][0x230] ;  /* 0x00008c00ff127b82 */ /* 0x000e620000000800 */
[----:B------:R-:W-:-:S02]  /*d3e0*/  IMAD R15, R16, 0x6e, RZ ;  /* 0x0000006e100f7824 */ /* 0x000fc400078e02ff */
[----:B------:R3:W-:Y:S04]  /*d3f0*/  STL.64 [R1+0x420], R66 ;  /* 0x0004204201007387 */ /* 0x0007e80000100a00 */
[----:B------:R3:W-:Y:S04]  /*d400*/  LDGSTS.E [R6+0x34004], desc[UR8][R66.64], !P5 ;  /* 0x3400400042067fae */ /* 0x0007e8000e921848 */
[----:B------:R4:W-:Y:S01]  /*d410*/  STL.64 [R1+0x428], R60 ;  /* 0x0004283c01007387 */ /* 0x0009e20000100a00 */
[----:B--2---:R-:W-:-:S03]  /*d420*/  IMAD.WIDE R68, R15, 0x4, R28 ;  /* 0x000000040f447825 */ /* 0x004fc600078e021c */
[----:B------:R4:W-:Y:S04]  /*d430*/  LDGSTS.E [R6+0x38004], desc[UR8][R60.64], !P5 ;  /* 0x380040003c067fae */ /* 0x0009e8000e921848 */
[----:B------:R2:W-:Y:S01]  /*d440*/  STL.64 [R1+0x430], R58 ;  /* 0x0004303a01007387 */ /* 0x0005e20000100a00 */
[----:B---3--:R-:W-:-:S03]  /*d450*/  IMAD.WIDE R66, R15, 0x4, R222 ;  /* 0x000000040f427825 */ /* 0x008fc600078e02de */
[----:B------:R2:W-:Y:S01]  /*d460*/  LDGSTS.E [R6+0x3c004], desc[UR8][R58.64], !P5 ;  /* 0x3c0040003a067fae */ /* 0x0005e2000e921848 */
[----:B------:R-:W-:Y:S01]  /*d470*/  ISETP.GE.U32.AND P5, PT, R17, 0x7fffff6d, PT ;  /* 0x7fffff6d1100780c */ /* 0x000fe20003fa6070 */
[----:B------:R-:W-:Y:S02]  /*d480*/  IMAD R17, R16, 0x6f, RZ ;  /* 0x0000006f10117824 */ /* 0x000fe400078e02ff */
[C---:B----4-:R-:W-:Y:S01]  /*d490*/  IMAD.WIDE R60, R15.reuse, 0x4, R24 ;  /* 0x000000040f3c7825 */ /* 0x050fe200078e0218 */
[----:B------:R3:W-:Y:S04]  /*d4a0*/  STL.64 [R1+0x438], R68 ;  /* 0x0004384401007387 */ /* 0x0007e80000100a00 */
[----:B------:R3:W-:Y:S01]  /*d4b0*/  LDGSTS.E [R6+0x30008], desc[UR8][R68.64], !P6 ;  /* 0x3000800044067fae */ /* 0x0007e2000f121848 */
[----:B--2---:R-:W-:-:S03]  /*d4c0*/  IMAD.WIDE R58, R15, 0x4, R26 ;  /* 0x000000040f3a7825 */ /* 0x004fc600078e021a */
[----:B------:R2:W-:Y:S01]  /*d4d0*/  STL.64 [R1+0x440], R66 ;  /* 0x0004404201007387 */ /* 0x0005e20000100a00 */
[----:B------:R-:W-:-:S03]  /*d4e0*/  VIADD R15, R19, 0xffffffcf ;  /* 0xffffffcf130f7836 */ /* 0x000fc60000000000 */
[----:B------:R2:W-:Y:S01]  /*d4f0*/  LDGSTS.E [R6+0x34008], desc[UR8][R66.64], !P6 ;  /* 0x3400800042067fae */ /* 0x0005e2000f121848 */
[----:B------:R-:W4:Y:S01]  /*d500*/  LDC R19, c[0x0][0x230] ;  /* 0x00008c00ff137b82 */ /* 0x000f220000000800 */
[C---:B---3--:R-:W-:Y:S02]  /*d510*/  IMAD.WIDE R68, R17.reuse, 0x4, R28 ;  /* 0x0000000411447825 */ /* 0x048fe400078e021c */
[----:B------:R3:W-:Y:S04]  /*d520*/  STL.64 [R1+0x448], R60 ;  /* 0x0004483c01007387 */ /* 0x0007e80000100a00 */
[----:B------:R3:W-:Y:S01]  /*d530*/  LDGSTS.E [R6+0x38008], desc[UR8][R60.64], !P6 ;  /* 0x380080003c067fae */ /* 0x0007e2000f121848 */
[----:B--2---:R-:W-:-:S03]  /*d540*/  IMAD.WIDE R66, R17, 0x4, R222 ;  /* 0x0000000411427825 */ /* 0x004fc600078e02de */
[----:B------:R2:W-:Y:S04]  /*d550*/  STL.64 [R1+0x450], R58 ;  /* 0x0004503a01007387 */ /* 0x0005e80000100a00 */
[----:B------:R2:W-:Y:S01]  /*d560*/  LDGSTS.E [R6+0x3c008], desc[UR8][R58.64], !P6 ;  /* 0x3c0080003a067fae */ /* 0x0005e2000f121848 */
[----:B------:R-:W-:Y:S01]  /*d570*/  ISETP.GE.U32.AND P6, PT, R15, 0x7fffff50, PT ;  /* 0x7fffff500f00780c */ /* 0x000fe20003fc6070 */
[C---:B---3--:R-:W-:Y:S01]  /*d580*/  IMAD.WIDE R60, R17.reuse, 0x4, R24 ;  /* 0x00000004113c7825 */ /* 0x048fe200078e0218 */
[----:B------:R-:W-:Y:S01]  /*d590*/  SHF.L.U32 R15, R16, 0x4, RZ ;  /* 0x00000004100f7819 */ /* 0x000fe200000006ff */
[----:B------:R3:W-:Y:S04]  /*d5a0*/  STL.64 [R1+0x458], R68 ;  /* 0x0004584401007387 */ /* 0x0007e80000100a00 */
[----:B------:R3:W-:Y:S01]  /*d5b0*/  LDGSTS.E [R6+0x3000c], desc[UR8][R68.64], !P2 ;  /* 0x3000c00044067fae */ /* 0x0007e2000d121848 */
[----:B--2---:R-:W-:-:S03]  /*d5c0*/  IMAD.WIDE R58, R17, 0x4, R26 ;  /* 0x00000004113a7825 */ /* 0x004fc600078e021a */
        /* <DEDUP_REMOVED lines=8> */
[----:B--2---:R-:W-:-:S03]  /*d650*/  IMAD.WIDE R66, R15, 0x4, R222 ;  /* 0x000000040f427825 */ /* 0x004fc600078e02de */
[----:B------:R3:W-:Y:S01]  /*d660*/  LDGSTS.E [R6+0x3c00c], desc[UR8][R58.64], !P2 ;  /* 0x3c00c0003a067fae */ /* 0x0007e2000d121848 */
[----:B-1----:R-:W-:Y:S01]  /*d670*/  IMAD.WIDE R60, R15, 0x4, R24 ;  /* 0x000000040f3c7825 */ /* 0x002fe200078e0218 */
[----:B------:R-:W-:Y:S02]  /*d680*/  ISETP.GE.U32.AND P2, PT, R17, 0x7fffff4f, PT ;  /* 0x7fffff4f1100780c */ /* 0x000fe40003f46070 */
[----:B------:R1:W-:Y:S01]  /*d690*/  STL.64 [R1+0x478], R68 ;  /* 0x0004784401007387 */ /* 0x0003e20000100a00 */
[----:B---3--:R-:W-:Y:S01]  /*d6a0*/  IMAD.WIDE R58, R15, 0x4, R26 ;  /* 0x000000040f3a7825 */ /* 0x008fe200078e021a */
[----:B------:R-:W-:Y:S02]  /*d6b0*/  IADD3 R15, R18, -0x33, RZ ;  /* 0xffffffcd120f7810 */ /* 0x000fe40007ffe0ff */
[----:B------:R1:W-:Y:S01]  /*d6c0*/  LDGSTS.E [R12], desc[UR8][R68.64], !P3 ;  /* 0x00000000440c7fae */ /* 0x0003e2000d921848 */
[----:B------:R-:W2:Y:S01]  /*d6d0*/  LDC R18, c[0x0][0x230] ;  /* 0x00008c00ff127b82 */ /* 0x000ea20000000800 */
[----:B------:R-:W-:-:S02]  /*d6e0*/  IMAD R17, R16, 0x11, RZ ;  /* 0x0000001110117824 */ /* 0x000fc400078e02ff */
        /* <DEDUP_REMOVED lines=42> */
[----:B------:R1:W-:Y:S01]  /*d990*/  STL.64 [R1+0x4d8], R68 ;  /* 0x0004d84401007387 */ /* 0x0003e20000100a00 */
[----:B---3--:R-:W-:-:S03]  /*d9a0*/  IMAD.WIDE R58, R17, 0x4, R26 ;  /* 0x00000004113a7825 */ /* 0x008fc600078e021a */
[----:B------:R1:W-:Y:S01]  /*d9b0*/  LDGSTS.E [R12+0xc], desc[UR8][R68.64], !P5 ;  /* 0x0000c000440c7fae */ /* 0x0003e2000e921848 */
[----:B------:R-:W-:Y:S02]  /*d9c0*/  VIADD R17, R18, 0xffffffae ;  /* 0xffffffae12117836 */ /* 0x000fe40000000000 */
[----:B------:R-:W-:Y:S01]  /*d9d0*/  IMAD R15, R16, 0x30, RZ ;  /* 0x00000030100f7824 */ /* 0x000fe200078e02ff */
[----:B------:R-:W2:Y:S01]  /*d9e0*/  LDC R18, c[0x0][0x230] ;  /* 0x00008c00ff127b82 */ /* 0x000ea20000000800 */
[----:B------:R3:W-:Y:S04]  /*d9f0*/  STL.64 [R1+0x4e0], R66 ;  /* 0x0004e04201007387 */ /* 0x0007e80000100a00 */
        /* <DEDUP_REMOVED lines=8> */
[----:B------:R-:W-:Y:S02]  /*da80*/  IMAD R17, R16, 0x31, RZ ;  /* 0x0000003110117824 */ /* 0x000fe400078e02ff */
[C---:B-1----:R-:W-:Y:S01]  /*da90*/  IMAD.WIDE R60, R15.reuse, 0x4, R24 ;  /* 0x000000040f3c7825 */ /* 0x042fe200078e0218 */
[----:B------:R1:W-:Y:S04]  /*daa0*/  STL.64 [R1+0x4f8], R68 ;  /* 0x0004f84401007387 */ /* 0x0003e80000100a00 */
[----:B------:R1:W-:Y:S01]  /*dab0*/  LDGSTS.E [R12+0x10000], desc[UR8][R68.64], !P6 ;  /* 0x10000000440c7fae */ /* 0x0003e2000f121848 */
[----:B----4-:R-:W-:Y:S01]  /*dac0*/  IMAD.WIDE R58, R15, 0x4, R26 ;  /* 0x000000040f3a7825 */ /* 0x010fe200078e021a */
[----:B------:R-:W-:-:S02]  /*dad0*/  IADD3 R15, R19, -0x53, RZ ;  /* 0xffffffad130f7810 */ /* 0x000fc40007ffe0ff */
[----:B------:R3:W-:Y:S01]  /*dae0*/  STL.64 [R1+0x500], R66 ;  /* 0x0005004201007387 */ /* 0x0007e20000100a00 */
[----:B------:R-:W4:Y:S03]  /*daf0*/  LDC R19, c[0x0][0x230] ;  /* 0x00008c00ff137b82 */ /* 0x000f260000000800 */
        /* <DEDUP_REMOVED lines=12> */
[----:B---3--:R-:W-:-:S03]  /*dbc0*/  IMAD.WIDE R58, R17, 0x4, R26 ;  /* 0x00000004113a7825 */ /* 0x008fc600078e021a */
        /* <DEDUP_REMOVED lines=10> */
[----:B--2---:R-:W-:Y:S01]  /*dc70*/  IMAD.WIDE R60, R15, 0x4, R24 ;  /* 0x000000040f3c7825 */ /* 0x004fe200078e0218 */
        /* <DEDUP_REMOVED lines=32> */
[----:B---3--:R-:W-:Y:S02]  /*de80*/  IMAD.WIDE R60, R15, 0x4, R24 ;  /* 0x000000040f3c7825 */ /* 0x008fe400078e0218 */
[----:B------:R3:W-:Y:S02]  /*de90*/  STL.64 [R1+0x578], R68 ;  /* 0x0005784401007387 */ /* 0x0007e40000100a00 */
[----:B------:R-:W-:-:S02]  /*dea0*/  IMAD R17, R16, 0x51, RZ ;  /* 0x0000005110117824 */ /* 0x000fc400078e02ff */
[----:B------:R3:W-:Y:S01]  /*deb0*/  LDGSTS.E [R12+0x20000], desc[UR8][R68.64], !P4 ;  /* 0x20000000440c7fae */ /* 0x0007e2000e121848 */
[----:B--2---:R-:W-:Y:S01]  /*dec0*/  IMAD.WIDE R58, R15, 0x4, R26 ;  /* 0x000000040f3a7825 */ /* 0x004fe200078e021a */
        /* <DEDUP_REMOVED lines=126> */
[----:B------:R1:W-:Y:S01]  /*e6b0*/  LDGSTS.E [R13], desc[UR8][R68.64], !P6 ;  /* 0x00000000440d7fae */ /* 0x0003e2000f121848 */
        /* <DEDUP_REMOVED lines=255> */
[----:B------:R3:W-:Y:S01]  /*f6b0*/  LDGSTS.E [R14], desc[UR8][R68.64], !P4 ;  /* 0x00000000440e7fae */ /* 0x0007e2000e121848 */
        /* <DEDUP_REMOVED lines=60> */
[C---:B--2---:R-:W-:Y:S02]  /*fa80*/  IMAD.WIDE R60, R15.reuse, 0x4, R24 ;  /* 0x000000040f3c7825 */ /* 0x044fe400078e0218 */
[----:B------:R2:W-:Y:S02]  /*fa90*/  STL.64 [R1+0xcf0], R68 ;  /* 0x000cf04401007387 */ /* 0x0005e40000100a00 */
[----:B------:R-:W-:Y:S02]  /*faa0*/  IMAD R17, R16, 0x39, RZ ;  /* 0x0000003910117824 */ /* 0x000fe400078e02ff */
[----:B------:R2:W-:Y:S01]  /*fab0*/  LDGSTS.E [R14+0x10000], desc[UR8][R68.64], !P3 ;  /* 0x10000000440e7fae */ /* 0x0005e2000d921848 */
[----:B-1----:R-:W-:Y:S01]  /*fac0*/  IMAD.WIDE R58, R15, 0x4, R26 ;  /* 0x000000040f3a7825 */ /* 0x002fe200078e021a */
[----:B------:R-:W-:-:S02]  /*fad0*/  IADD3 R15, R18, -0x5b, RZ ;  /* 0xffffffa5120f7810 */ /* 0x000fc40007ffe0ff */
[----:B------:R1:W-:Y:S01]  /*fae0*/  STL.64 [R1+0xcf8], R66 ;  /* 0x000cf84201007387 */ /* 0x0003e20000100a00 */
[----:B------:R-:W3:Y:S03]  /*faf0*/  LDC R18, c[0x0][0x230] ;  /* 0x00008c00ff127b82 */ /* 0x000ee60000000800 */
[----:B------:R1:W-:Y:S01]  /*fb00*/  LDGSTS.E [R14+0x14000], desc[UR8][R66.64], !P3 ;  /* 0x14000000420e7fae */ /* 0x0003e2000d921848 */
[----:B--2---:R-:W-:-:S03]  /*fb10*/  IMAD.WIDE R68, R17, 0x4, R28 ;  /* 0x0000000411447825 */ /* 0x004fc600078e021c */
[----:B------:R2:W-:Y:S04]  /*fb20*/  STL.64 [R1+0xd00], R60 ;  /* 0x000d003c01007387 */ /* 0x0005e80000100a00 */
[----:B------:R2:W-:Y:S01]  /*fb30*/  LDGSTS.E [R14+0x18000], desc[UR8][R60.64], !P3 ;  /* 0x180000003c0e7fae */ /* 0x0005e2000d921848 */
[----:B-1----:R-:W-:-:S03]  /*fb40*/  IMAD.WIDE R66, R17, 0x4, R222 ;  /* 0x0000000411427825 */ /* 0x002fc600078e02de */
[----:B------:R1:W-:Y:S04]  /*fb50*/  STL.64 [R1+0xd08], R58 ;  /* 0x000d083a01007387 */ /* 0x0003e80000100a00 */
[----:B------:R1:W-:Y:S01]  /*fb60*/  LDGSTS.E [R14+0x1c000], desc[UR8][R58.64], !P3 ;  /* 0x1c0000003a0e7fae */ /* 0x0003e2000d921848 */
[----:B------:R-:W-:Y:S01]  /*fb70*/  ISETP.GE.U32.AND P3, PT, R15, 0x7fffff26, PT ;  /* 0x7fffff260f00780c */ /* 0x000fe20003f66070 */
[----:B--2---:R-:W-:Y:S02]  /*fb80*/  IMAD.WIDE R60, R17, 0x4, R24 ;  /* 0x00000004113c7825 */ /* 0x004fe400078e0218 */
[----:B------:R2:W-:Y:S02]  /*fb90*/  LDGSTS.E [R14+0x10004], desc[UR8][R68.64], !P1 ;  /* 0x10004000440e7fae */ /* 0x0005e4000c921848 */
[----:B------:R-:W-:-:S02]  /*fba0*/  IMAD R15, R16, 0x3a, RZ ;  /* 0x0000003a100f7824 */ /* 0x000fc400078e02ff */
[----:B------:R3:W-:Y:S01]  /*fbb0*/  LDGSTS.E [R14+0x14004], desc[UR8][R66.64], !P1 ;  /* 0x14004000420e7fae */ /* 0x0007e2000c921848 */
[----:B-1----:R-:W-:-:S03]  /*fbc0*/  IMAD.WIDE R58, R17, 0x4, R26 ;  /* 0x00000004113a7825 */ /* 0x002fc600078e021a */
[----:B------:R2:W-:Y:S01]  /*fbd0*/  STL.64 [R1+0xd10], R68 ;  /* 0x000d104401007387 */ /* 0x0005e20000100a00 */
[----:B----4-:R-:W-:-:S03]  /*fbe0*/  VIADD R17, R19, 0xffffffa4 ;  /* 0xffffffa413117836 */ /* 0x010fc60000000000 */
[----:B------:R1:W-:Y:S01]  /*fbf0*/  LDGSTS.E [R14+0x18004], desc[UR8][R60.64], !P1 ;  /* 0x180040003c0e7fae */ /* 0x0003e2000c921848 */
[----:B------:R-:W4:Y:S03]  /*fc00*/  LDC R19, c[0x0][0x230] ;  /* 0x00008c00ff137b82 */ /* 0x000f260000000800 */
[----:B------:R3:W-:Y:S04]  /*fc10*/  STL.64 [R1+0xd18], R66 ;  /* 0x000d184201007387 */ /* 0x0007e80000100a00 */
[----:B------:R1:W-:Y:S01]  /*fc20*/  LDGSTS.E [R14+0x1c004], desc[UR8][R58.64], !P1 ;  /* 0x1c0040003a0e7fae */ /* 0x0003e2000c921848 */
[----:B--2---:R-:W-:Y:S01]  /*fc30*/  IMAD.WIDE R68, R15, 0x4, R28 ;  /* 0x000000040f447825 */ /* 0x004fe200078e021c */
[----:B------:R-:W-:-:S02]  /*fc40*/  ISETP.GE.U32.AND P1, PT, R17, 0x7fffff25, PT ;  /* 0x7fffff251100780c */ /* 0x000fc40003f26070 */
[----:B------:R1:W-:Y:S01]  /*fc50*/  STL.64 [R1+0xd20], R60 ;  /* 0x000d203c01007387 */ /* 0x0003e20000100a00 */
[----:B------:R-:W-:Y:S02]  /*fc60*/  IMAD R17, R16, 0x3b, RZ ;  /* 0x0000003b10117824 */ /* 0x000fe400078e02ff */
[C---:B---3--:R-:W-:Y:S01]  /*fc70*/  IMAD.WIDE R66, R15.reuse, 0x4, R222 ;  /* 0x000000040f427825 */ /* 0x048fe200078e02de */
[----:B------:R2:W-:Y:S04]  /*fc80*/  STL.64 [R1+0xd28], R58 ;  /* 0x000d283a01007387 */ /* 0x0005e80000100a00 */
[----:B------:R3:W-:Y:S01]  /*fc90*/  STL.64 [R1+0xd30], R68 ;  /* 0x000d304401007387 */ /* 0x0007e20000100a00 */
[----:B-1----:R-:W-:-:S03]  /*fca0*/  IMAD.WIDE R60, R15, 0x4, R24 ;  /* 0x000000040f3c7825 */ /* 0x002fc600078e0218 */
[----:B------:R3:W-:Y:S01]  /*fcb0*/  LDGSTS.E [R14+0x10008], desc[UR8][R68.64], !P4 ;  /* 0x10008000440e7fae */ /* 0x0007e2000e121848 */
[----:B--2---:R-:W-:Y:S01]  /*fcc0*/  IMAD.WIDE R58, R15, 0x4, R26 ;  /* 0x000000040f3a7825 */ /* 0x004fe200078e021a */
        /* <DEDUP_REMOVED lines=12> */
[----:B------:R3:W-:Y:S02]  /*fd90*/  LDGSTS.E [R14+0x1000c], desc[UR8][R68.64], !P5 ;  /* 0x1000c000440e7fae */ /* 0x0007e4000e921848 */
[----:B------:R-:W-:-:S02]  /*fda0*/  VIADD R15, R18, 0xffffffe2 ;  /* 0xffffffe2120f7836 */ /* 0x000fc40000000000 */
[----:B------:R4:W-:Y:S01]  /*fdb0*/  LDGSTS.E [R14+0x1400c], desc[UR8][R66.64], !P5 ;  /* 0x1400c000420e7fae */ /* 0x0009e2000e921848 */
[----:B------:R-:W2:Y:S01]  /*fdc0*/  LDC R18, c[0x0][0x230] ;  /* 0x00008c00ff127b82 */ /* 0x000ea20000000800 */
[----:B-1----:R-:W-:Y:S02]  /*fdd0*/  IMAD.WIDE R58, R17, 0x4, R26 ;  /* 0x00000004113a7825 */ /* 0x002fe400078e021a */
[----:B------:R-:W-:Y:S04]  /*fde0*/  LDGSTS.E [R14+0x1800c], desc[UR8][R60.64], !P5 ;  /* 0x1800c0003c0e7fae */ /* 0x000fe8000e921848 */
[----:B------:R3:W-:Y:S04]  /*fdf0*/  STL.64 [R1+0xd50], R68 ;  /* 0x000d504401007387 */ /* 0x0007e80000100a00 */
[----:B------:R1:W-:Y:S01]  /*fe00*/  LDGSTS.E [R14+0x1c00c], desc[UR8][R58.64], !P5 ;  /* 0x1c00c0003a0e7fae */ /* 0x0003e2000e921848 */
[----:B------:R-:W-:Y:S01]  /*fe10*/  ISETP.GE.U32.AND P5, PT, R15, 0x7fffff63, PT ;  /* 0x7fffff630f00780c */ /* 0x000fe20003fa6070 */
[----:B------:R-:W-:-:S02]  /*fe20*/  IMAD R15, R16, 0x58, RZ ;  /* 0x00000058100f7824 */ /* 0x000fc400078e02ff */
[----:B------:R4:W-:Y:S04]  /*fe30*/  STL.64 [R1+0xd58], R66 ;  /* 0x000d584201007387 */ /* 0x0009e80000100a00 */
[----:B------:R-:W-:Y:S01]  /*fe40*/  STL.64 [R1+0xd60], R60 ;  /* 0x000d603c01007387 */ /* 0x000fe20000100a00 */
[----:B------:R-:W-:-:S03]  /*fe50*/  IMAD.WIDE R72, R15, 0x4, R28 ;  /* 0x000000040f487825 */ /* 0x000fc600078e021c */
[----:B------:R1:W-:Y:S01]  /*fe60*/  STL.64 [R1+0xd68], R58 ;  /* 0x000d683a01007387 */ /* 0x0003e20000100a00 */
[----:B---3--:R-:W-:-:S04]  /*fe70*/  IMAD.WIDE R68, R15, 0x4, R222 ;  /* 0x000000040f447825 */ /* 0x008fc800078e02de */
[----:B------:R-:W-:Y:S01]  /*fe80*/  IMAD R17, R16, 0x59, RZ ;  /* 0x0000005910117824 */ /* 0x000fe200078e02ff */
[----:B------:R3:W-:Y:S01]  /*fe90*/  LDGSTS.E [R14+0x20000], desc[UR8][R72.64], !P6 ;  /* 0x20000000480e7fae */ /* 0x0007e2000f121848 */
[----:B----4-:R-:W-:Y:S01]  /*fea0*/  IMAD.WIDE R66, R15, 0x4, R24 ;  /* 0x000000040f427825 */ /* 0x010fe200078e0218 */
[----:B-1----:R-:W-:-:S03]  /*feb0*/  MOV R58, R36 ;  /* 0x00000024003a7202 */ /* 0x002fc60000000f00 */
[----:B------:R-:W-:Y:S02]  /*fec0*/  IMAD.MOV.U32 R36, RZ, RZ, R22 ;  /* 0x000000ffff247224 */ /* 0x000fe400078e0016 */
[----:B------:R-:W-:Y:S01]  /*fed0*/  IMAD.WIDE R60, R15, 0x4, R26 ;  /* 0x000000040f3c7825 */ /* 0x000fe200078e021a */
[----:B------:R-:W1:Y:S01]  /*fee0*/  LDC R22, c[0x0][0x230] ;  /* 0x00008c00ff167b82 */ /* 0x000e620000000800 */
[----:B------:R3:W-:Y:S01]  /*fef0*/  STL.64 [R1+0xd70], R72 ;  /* 0x000d704801007387 */ /* 0x0007e20000100a00 */
[----:B------:R-:W-:-:S03]  /*ff00*/  IADD3 R15, R19, -0x1f, RZ ;  /* 0xffffffe1130f7810 */ /* 0x000fc60007ffe0ff */
[----:B------:R4:W-:Y:S04]  /*ff10*/  STL.64 [R1+0xd78], R68 ;  /* 0x000d784401007387 */ /* 0x0009e80000100a00 */
[----:B------:R4:W-:Y:S01]  /*ff20*/  LDGSTS.E [R14+0x24000], desc[UR8][R68.64], !P6 ;  /* 0x24000000440e7fae */ /* 0x0009e2000f121848 */
[----:B---3--:R-:W-:-:S03]  /*ff30*/  IMAD.WIDE R72, R17, 0x4, R28 ;  /* 0x0000000411487825 */ /* 0x008fc600078e021c */
[----:B------:R3:W-:Y:S04]  /*ff40*/  STL.64 [R1+0xd80], R66 ;  /* 0x000d804201007387 */ /* 0x0007e80000100a00 */
[----:B------:R3:W-:Y:S01]  /*ff50*/  LDGSTS.E [R14+0x28000], desc[UR8][R66.64], !P6 ;  /* 0x28000000420e7fae */ /* 0x0007e2000f121848 */
[----:B----4-:R-:W-:-:S03]  /*ff60*/  IMAD.WIDE R68, R17, 0x4, R222 ;  /* 0x0000000411447825 */ /* 0x010fc600078e02de */
[----:B------:R4:W-:Y:S04]  /*ff70*/  STL.64 [R1+0xd88], R60 ;  /* 0x000d883c01007387 */ /* 0x0009e80000100a00 */
[----:B------:R4:W-:Y:S01]  /*ff80*/  LDGSTS.E [R14+0x2c000], desc[UR8][R60.64], !P6 ;  /* 0x2c0000003c0e7fae */ /* 0x0009e2000f121848 */
[----:B------:R-:W-:Y:S01]  /*ff90*/  ISETP.GE.U32.AND P6, PT, R15, 0x7fffff62, PT ;  /* 0x7fffff620f00780c */ /* 0x000fe20003fc6070 */
[----:B--2---:R-:W-:Y:S02]  /*ffa0*/  VIADD R15, R20, 0xffffff87 ;  /* 0xffffff87140f7836 */ /* 0x004fe40000000000 */
[C---:B---3--:R-:W-:Y:S01]  /*ffb0*/  IMAD.WIDE R66, R17.reuse, 0x4, R24 ;  /* 0x0000000411427825 */ /* 0x048fe200078e0218 */
[----:B------:R2:W-:Y:S04]  /*ffc0*/  LDGSTS.E [R14+0x20004], desc[UR8][R72.64], !P2 ;  /* 0x20004000480e7fae */ /* 0x0005e8000d121848 */
[----:B------:R3:W-:Y:S01]  /*ffd0*/  LDGSTS.E [R14+0x24004], desc[UR8][R68.64], !P2 ;  /* 0x24004000440e7fae */ /* 0x0007e2000d121848 */
[----:B----4-:R-:W-:-:S03]  /*ffe0*/  IMAD.WIDE R60, R17, 0x4, R26 ;  /* 0x00000004113c7825 */ /* 0x010fc600078e021a */
[----:B------:R4:W-:Y:S01]  /*fff0*/  LDGSTS.E [R14+0x28004], desc[UR8][R66.64], !P2 ;  /* 0x28004000420e7fae */ /* 0x0009e2000d121848 */
[----:B------:R-:W-:-:S03]  /*10000*/  MOV R59, R37 ;  /* 0x00000025003b7202 */ /* 0x000fc60000000f00 */
[----:B------:R4:W-:Y:S01]  /*10010*/  LDGSTS.E [R14+0x2c004], desc[UR8][R60.64], !P2 ;  /* 0x2c0040003c0e7fae */ /* 0x0009e2000d121848 */
[----:B------:R-:W-:Y:S01]  /*10020*/  ISETP.GE.U32.AND P2, PT, R15, 0x7fffff08, PT ;  /* 0x7fffff080f00780c */ /* 0x000fe20003f46070 */
[C---:B------:R-:W-:Y:S01]  /*10030*/  IMAD R15, R16.reuse, 0x5a, RZ ;  /* 0x0000005a100f7824 */ /* 0x040fe200078e02ff */
[----:B------:R-:W-:Y:S02]  /*10040*/  MOV R37, R23 ;  /* 0x0000001700257202 */ /* 0x000fe40000000f00 */
[----:B------:R-:W4:Y:S01]  /*10050*/  LDC R23, c[0x0][0x230] ;  /* 0x00008c00ff177b82 */ /* 0x000f220000000800 */
[C---:B------:R-:W-:Y:S01]  /*10060*/  IMAD.WIDE R74, R15.reuse, 0x4, R28 ;  /* 0x000000040f4a7825 */ /* 0x040fe200078e021c */
[----:B------:R2:W-:Y:S03]  /*10070*/  STL.64 [R1+0xd98], R72 ;  /* 0x000d984801007387 */ /* 0x0005e60000100a00 */
[----:B------:R-:W-:Y:S01]  /*10080*/  IMAD R17, R16, 0x5b, RZ ;  /* 0x0000005b10117824 */ /* 0x000fe200078e02ff */
[----:B------:R-:W-:Y:S01]  /*10090*/  LDGSTS.E [R14+0x20008], desc[UR8][R74.64], !P3 ;  /* 0x200080004a0e7fae */ /* 0x000fe2000d921848 */
[----:B------:R-:W-:-:S04]  /*100a0*/  IMAD.WIDE R90, R15, 0x4, R222 ;  /* 0x000000040f5a7825 */ /* 0x000fc800078e02de */
[C---:B------:R-:W-:Y:S01]  /*100b0*/  IMAD.WIDE R86, R15.reuse, 0x4, R24 ;  /* 0x000000040f567825 */ /* 0x040fe200078e0218 */
[----:B------:R3:W-:Y:S03]  /*100c0*/  STL.64 [R1+0xda8], R68 ;  /* 0x000da84401007387 */ /* 0x0007e60000100a00 */
[----:B------:R-:W-:Y:S01]  /*100d0*/  IMAD.WIDE R80, R15, 0x4, R26 ;  /* 0x000000040f507825 */ /* 0x000fe200078e021a */
[----:B------:R-:W-:Y:S03]  /*100e0*/  LDGSTS.E [R14+0x24008], desc[UR8][R90.64], !P3 ;  /* 0x240080005a0e7fae */ /* 0x000fe6000d921848 */
[----:B-1----:R-:W-:Y:S02]  /*100f0*/  VIADD R19, R22, 0xffffff80 ;  /* 0xffffff8016137836 */ /* 0x002fe40000000000 */
[----:B--2---:R-:W-:Y:S01]  /*10100*/  IMAD.WIDE R72, R17, 0x4, R28 ;  /* 0x0000000411487825 */ /* 0x004fe200078e021c */
[----:B------:R4:W-:Y:S01]  /*10110*/  STL.64 [R1+0xdb8], R66 ;  /* 0x000db84201007387 */ /* 0x0009e20000100a00 */
[----:B------:R-:W-:-:S02]  /*10120*/  IADD3 R20, R21, -0x7a, RZ ;  /* 0xffffff8615147810 */ /* 0x000fc40007ffe0ff */
[----:B---3--:R-:W-:Y:S01]  /*10130*/  IMAD.WIDE R68, R17, 0x4, R222 ;  /* 0x0000000411447825 */ /* 0x008fe200078e02de */
[----:B------:R-:W-:Y:S01]  /*10140*/  LDGSTS.E [R14+0x28008], desc[UR8][R86.64], !P3 ;  /* 0x28008000560e7fae */ /* 0x000fe2000d921848 */
[----:B------:R-:W-:Y:S01]  /*10150*/  IADD3 R18, R18, -0x20, RZ ;  /* 0xffffffe012127810 */ /* 0x000fe20007ffe0ff */
[----:B------:R-:W1:Y:S02]  /*10160*/  LDC R21, c[0x0][0x230] ;  /* 0x00008c00ff157b82 */ /* 0x000e640000000800 */
[----:B------:R2:W-:Y:S01]  /*10170*/  STL.64 [R1+0xdc8], R60 ;  /* 0x000dc83c01007387 */ /* 0x0005e20000100a00 */
[----:B------:R-:W-:-:S03]  /*10180*/  IMAD R15, R16, 0x78, RZ ;  /* 0x00000078100f7824 */ /* 0x000fc600078e02ff */
[----:B------:R-:W-:Y:S01]  /*10190*/  LDGSTS.E [R14+0x2c008], desc[UR8][R80.64], !P3 ;  /* 0x2c008000500e7fae */ /* 0x000fe2000d921848 */
[----:B------:R-:W-:Y:S01]  /*101a0*/  ISETP.GE.AND P3, PT, R229, R19, PT ;  /* 0x00000013e500720c */ /* 0x000fe20003f66270 */
[C---:B----4-:R-:W-:Y:S02]  /*101b0*/  IMAD.WIDE R66, R17.reuse, 0x4, R24 ;  /* 0x0000000411427825 */ /* 0x050fe400078e0218 */
[----:B------:R3:W-:Y:S04]  /*101c0*/  STL.64 [R1+0xdd8], R74 ;  /* 0x000dd84a01007387 */ /* 0x0007e80000100a00 */
[----:B------:R4:W-:Y:S01]  /*101d0*/  STL.64 [R1+0xe20], R72 ;  /* 0x000e204801007387 */ /* 0x0009e20000100a00 */
[----:B--2---:R-:W-:Y:S01]  /*101e0*/  IMAD.WIDE R60, R17, 0x4, R26 ;  /* 0x00000004113c7825 */ /* 0x004fe200078e021a */
[----:B------:R-:W-:-:S02]  /*101f0*/  SEL R17, RZ, 0x4, P3 ;  /* 0x00000004ff117807 */ /* 0x000fc40001800000 */
[----:B------:R-:W-:Y:S01]  /*10200*/  STL.64 [R1+0xdf0], R90 ;  /* 0x000df05a01007387 */ /* 0x000fe20000100a00 */
[----:B------:R-:W-:Y:S02]  /*10210*/  ISETP.GE.U32.AND P3, PT, R20, 0x7fffff07, PT ;  /* 0x7fffff071400780c */ /* 0x000fe40003f66070 */
[----:B------:R-:W2:Y:S01]  /*10220*/  LDC R20, c[0x0][0x230] ;  /* 0x00008c00ff147b82 */ /* 0x000ea20000000800 */
[----:B------:R-:W-:Y:S04]  /*10230*/  STL.64 [R1+0xe00], R86 ;  /* 0x000e005601007387 */ /* 0x000fe80000100a00 */
[----:B------:R-:W-:Y:S04]  /*10240*/  STL.64 [R1+0xe10], R80 ;  /* 0x000e105001007387 */ /* 0x000fe80000100a00 */
[----:B------:R4:W-:Y:S04]  /*10250*/  LDGSTS.E [R14+0x2000c], desc[UR8][R72.64], !P1 ;  /* 0x2000c000480e7fae */ /* 0x0009e8000c921848 */
[----:B---3--:R-:W3:Y:S04]  /*10260*/  LDL.LU.64 R74, [R1+0x2300] ;  /* 0x00230000014a7983 */ /* 0x008ee80000300a00 */
[----:B------:R1:W-:Y:S04]  /*10270*/  LDGSTS.E [R14+0x2400c], desc[UR8][R68.64], !P1 ;  /* 0x2400c000440e7fae */ /* 0x0003e8000c921848 */
[----:B------:R1:W-:Y:S01]  /*10280*/  STL.64 [R1+0xe30], R68 ;  /* 0x000e304401007387 */ /* 0x0003e20000100a00 */
[----:B----4-:R-:W-:-:S03]  /*10290*/  IMAD.WIDE R72, R15, 0x4, R28 ;  /* 0x000000040f487825 */ /* 0x010fc600078e021c */
[----:B------:R4:W-:Y:S04]  /*102a0*/  LDGSTS.E [R14+0x2800c], desc[UR8][R66.64], !P1 ;  /* 0x2800c000420e7fae */ /* 0x0009e8000c921848 */
[----:B------:R4:W-:Y:S04]  /*102b0*/  STL.64 [R1+0xe40], R66 ;  /* 0x000e404201007387 */ /* 0x0009e80000100a00 */
[----:B------:R2:W-:Y:S01]  /*102c0*/  LDGSTS.E [R14+0x2c00c], desc[UR8][R60.64], !P1 ;  /* 0x2c00c0003c0e7fae */ /* 0x0005e2000c921848 */
[----:B-1----:R-:W-:Y:S01]  /*102d0*/  IMAD.WIDE R68, R15, 0x4, R222 ;  /* 0x000000040f447825 */ /* 0x002fe200078e02de */
[----:B------:R-:W-:-:S02]  /*102e0*/  ISETP.GE.U32.AND P1, PT, R18, 0x7fffff61, PT ;  /* 0x7fffff611200780c */ /* 0x000fc40003f26070 */
[----:B------:R2:W-:Y:S01]  /*102f0*/  STL.64 [R1+0xe50], R60 ;  /* 0x000e503c01007387 */ /* 0x0005e20000100a00 */
[----:B------:R-:W-:Y:S02]  /*10300*/  IMAD R18, R16, 0x79, RZ ;  /* 0x0000007910127824 */ /* 0x000fe400078e02ff */
[C---:B----4-:R-:W-:Y:S01]  /*10310*/  IMAD.WIDE R66, R15.reuse, 0x4, R24 ;  /* 0x000000040f427825 */ /* 0x050fe200078e0218 */
[----:B------:R-:W-:Y:S04]  /*10320*/  STL.64 [R1+0xe60], R72 ;  /* 0x000e604801007387 */ /* 0x000fe80000100a00 */
[----:B------:R-:W-:Y:S01]  /*10330*/  LDGSTS.E [R14+0x30000], desc[UR8][R72.64], !P2 ;  /* 0x30000000480e7fae */ /* 0x000fe2000d121848 */
[----:B--2---:R-:W-:-:S03]  /*10340*/  IMAD.WIDE R60, R15, 0x4, R26 ;  /* 0x000000040f3c7825 */ /* 0x004fc600078e021a */
[----:B------:R1:W-:Y:S01]  /*10350*/  STL.64 [R1+0xe70], R68 ;  /* 0x000e704401007387 */ /* 0x0003e20000100a00 */
[----:B------:R-:W-:-:S03]  /*10360*/  IADD3 R15, R23, -0x7b, RZ ;  /* 0xffffff85170f7810 */ /* 0x000fc60007ffe0ff */
[----:B------:R1:W-:Y:S01]  /*10370*/  LDGSTS.E [R14+0x34000], desc[UR8][R68.64], !P2 ;  /* 0x34000000440e7fae */ /* 0x0003e2000d121848 */
[----:B------:R-:W-:-:S03]  /*10380*/  IMAD.WIDE R22, R18, 0x4, R26 ;  /* 0x0000000412167825 */ /* 0x000fc600078e021a */
[----:B------:R2:W-:Y:S04]  /*10390*/  STL.64 [R1+0xe80], R66 ;  /* 0x000e804201007387 */ /* 0x0005e80000100a00 */
[----:B------:R2:W-:Y:S01]  /*103a0*/  LDGSTS.E [R14+0x38000], desc[UR8][R66.64], !P2 ;  /* 0x38000000420e7fae */ /* 0x0005e2000d121848 */
[----:B-1----:R-:W-:-:S03]  /*103b0*/  IMAD.WIDE R68, R18, 0x4, R28 ;  /* 0x0000000412447825 */ /* 0x002fc600078e021c */
[----:B------:R1:W-:Y:S04]  /*103c0*/  STL.64 [R1+0xe90], R60 ;  /* 0x000e903c01007387 */ /* 0x0003e80000100a00 */
[----:B------:R1:W-:Y:S01]  /*103d0*/  LDGSTS.E [R14+0x3c000], desc[UR8][R60.64], !P2 ;  /* 0x3c0000003c0e7fae */ /* 0x0003e2000d121848 */
[C---:B--2---:R-:W-:Y:S01]  /*103e0*/  IMAD.WIDE R66, R18.reuse, 0x4, R222 ;  /* 0x0000000412427825 */ /* 0x044fe200078e02de */
[----:B------:R-:W-:Y:S02]  /*103f0*/  ISETP.GE.U32.AND P2, PT, R15, 0x7fffff06, PT ;  /* 0x7fffff060f00780c */ /* 0x000fe40003f46070 */
[----:B------:R2:W-:Y:S04]  /*10400*/  STL.64 [R1+0xea0], R68 ;  /* 0x000ea04401007387 */ /* 0x0005e80000100a00 */
[----:B------:R2:W-:Y:S01]  /*10410*/  LDGSTS.E [R14+0x30004], desc[UR8][R68.64], !P3 ;  /* 0x30004000440e7fae */ /* 0x0005e2000d921848 */
[----:B-1----:R-:W-:Y:S01]  /*10420*/  IMAD.WIDE R60, R18, 0x4, R24 ;  /* 0x00000004123c7825 */ /* 0x002fe200078e0218 */
[----:B------:R-:W-:-:S02]  /*10430*/  IADD3 R18, R228, -0x7c, RZ ;  /* 0xffffff84e4127810 */ /* 0x000fc40007ffe0ff */
[----:B------:R-:W-:Y:S01]  /*10440*/  STL.64 [R1+0xeb0], R66 ;  /* 0x000eb04201007387 */ /* 0x000fe20000100a00 */
[----:B------:R-:W-:Y:S01]  /*10450*/  UISETP.GT.AND UP1, UPT, UR6, 0xff, UPT ;  /* 0x000000ff0600788c */ /* 0x000fe2000bf24270 */
[----:B------:R-:W-:Y:S01]  /*10460*/  IMAD R15, R16, 0x7a, RZ ;  /* 0x0000007a100f7824 */ /* 0x000fe200078e02ff */
[----:B------:R-:W1:Y:S01]  /*10470*/  LDC R228, c[0x0][0x230] ;  /* 0x00008c00ffe47b82 */ /* 0x000e620000000800 */
[----:B------:R-:W-:Y:S04]  /*10480*/  LDGSTS.E [R14+0x34004], desc[UR8][R66.64], !P3 ;  /* 0x34004000420e7fae */ /* 0x000fe8000d921848 */
[----:B------:R-:W-:Y:S04]  /*10490*/  STL.64 [R1+0xec0], R60 ;  /* 0x000ec03c01007387 */ /* 0x000fe80000100a00 */
[----:B------:R-:W-:Y:S04]  /*104a0*/  LDGSTS.E [R14+0x38004], desc[UR8][R60.64], !P3 ;  /* 0x380040003c0e7fae */ /* 0x000fe8000d921848 */
[----:B------:R4:W-:Y:S04]  /*104b0*/  STL.64 [R1+0xed0], R22 ;  /* 0x000ed01601007387 */ /* 0x0009e80000100a00 */
[----:B------:R4:W-:Y:S01]  /*104c0*/  LDGSTS.E [R14+0x3c004], desc[UR8][R22.64], !P3 ;  /* 0x3c004000160e7fae */ /* 0x0009e2000d921848 */
[----:B------:R-:W-:Y:S01]  /*104d0*/  ISETP.GE.U32.AND P3, PT, R18, 0x7fffff05, PT ;  /* 0x7fffff051200780c */ /* 0x000fe20003f66070 */
[----:B------:R-:W-:-:S04]  /*104e0*/  IMAD.WIDE R72, R15, 0x4, R28 ;  /* 0x000000040f487825 */ /* 0x000fc800078e021c */
[C---:B--2---:R-:W-:Y:S01]  /*104f0*/  IMAD.WIDE R68, R15.reuse, 0x4, R222 ;  /* 0x000000040f447825 */ /* 0x044fe200078e02de */
[----:B----4-:R-:W2:Y:S03]  /*10500*/  LDC R22, c[0x0][0x230] ;  /* 0x00008c00ff167b82 */ /* 0x010ea60000000800 */
[----:B------:R-:W-:Y:S02]  /*10510*/  IMAD R18, R16, 0x7b, RZ ;  /* 0x0000007b10127824 */ /* 0x000fe400078e02ff */
[C---:B------:R-:W-:Y:S01]  /*10520*/  IMAD.WIDE R66, R15.reuse, 0x4, R24 ;  /* 0x000000040f427825 */ /* 0x040fe200078e0218 */
[----:B------:R4:W-:Y:S03]  /*10530*/  STL.64 [R1+0xee0], R72 ;  /* 0x000ee04801007387 */ /* 0x0009e60000100a00 */
[----:B------:R-:W-:Y:S01]  /*10540*/  IMAD.WIDE R60, R15, 0x4, R26 ;  /* 0x000000040f3c7825 */ /* 0x000fe200078e021a */
[----:B------:R4:W-:Y:S03]  /*10550*/  LDGSTS.E [R14+0x30008], desc[UR8][R72.64], !P2 ;  /* 0x30008000480e7fae */ /* 0x0009e6000d121848 */
[----:B------:R-:W-:Y:S01]  /*10560*/  VIADD R15, R20, 0xffffffc3 ;  /* 0xffffffc3140f7836 */ /* 0x000fe20000000000 */
[----:B------:R1:W-:Y:S01]  /*10570*/  STL.64 [R1+0xef0], R68 ;  /* 0x000ef04401007387 */ /* 0x0003e20000100a00 */
[----:B------:R-:W2:Y:S03]  /*10580*/  LDC R20, c[0x0][0x230] ;  /* 0x00008c00ff147b82 */ /* 0x000ea60000000800 */
        /* <DEDUP_REMOVED lines=8> */
[C---:B----4-:R-:W-:Y:S01]  /*10610*/  IMAD.WIDE R66, R18.reuse, 0x4, R24 ;  /* 0x0000000412427825 */ /* 0x050fe200078e0218 */
[----:B------:R-:W-:Y:S01]  /*10620*/  IADD3 R15, R21, -0x3e, RZ ;  /* 0xffffffc2150f7810 */ /* 0x000fe20007ffe0ff */
[----:B------:R4:W-:Y:S01]  /*10630*/  LDGSTS.E [R14+0x3000c], desc[UR8][R72.64], !P3 ;  /* 0x3000c000480e7fae */ /* 0x0009e2000d921848 */
[----:B------:R-:W2:Y:S03]  /*10640*/  LDC R21, c[0x0][0x230] ;  /* 0x00008c00ff157b82 */ /* 0x000ea60000000800 */
[----:B------:R4:W-:Y:S01]  /*10650*/  LDGSTS.E [R14+0x3400c], desc[UR8][R68.64], !P3 ;  /* 0x3400c000440e7fae */ /* 0x0009e2000d921848 */
[----:B-1----:R-:W-:-:S03]  /*10660*/  IMAD.WIDE R60, R18, 0x4, R26 ;  /* 0x00000004123c7825 */ /* 0x002fc600078e021a */
[----:B------:R1:W-:Y:S01]  /*10670*/  LDGSTS.E [R14+0x3800c], desc[UR8][R66.64], !P3 ;  /* 0x3800c000420e7fae */ /* 0x0003e2000d921848 */
[----:B------:R-:W-:-:S03]  /*10680*/  IMAD R18, R16, 0x1c, RZ ;  /* 0x0000001c10127824 */ /* 0x000fc600078e02ff */
[----:B------:R1:W-:Y:S01]  /*10690*/  LDGSTS.E [R14+0x3c00c], desc[UR8][R60.64], !P3 ;  /* 0x3c00c0003c0e7fae */ /* 0x0003e2000d921848 */
[----:B------:R-:W-:Y:S02]  /*106a0*/  ISETP.GE.U32.AND P3, PT, R15, 0x7fffff43, PT ;  /* 0x7fffff430f00780c */ /* 0x000fe40003f66070 */
[----:B------:R-:W-:Y:S01]  /*106b0*/  LOP3.LUT R15, R0, 0x70, RZ, 0x3c, !PT ;  /* 0x00000070000f7812 */ /* 0x000fe200078e3cff */
[----:B------:R4:W-:Y:S04]  /*106c0*/  STL.64 [R1+0xf20], R72 ;  /* 0x000f204801007387 */ /* 0x0009e80000100a00 */
[----:B------:R1:W-:Y:S01]  /*106d0*/  STL.64 [R1+0xf30], R68 ;  /* 0x000f304401007387 */ /* 0x0003e20000100a00 */
[----:B------:R-:W-:-:S03]  /*106e0*/  IADD3 R15, R15, UR11, RZ ;  /* 0x0000000b0f0f7c10 */ /* 0x000fc6000fffe0ff */
[----:B------:R1:W-:Y:S01]  /*106f0*/  STL.64 [R1+0xf40], R66 ;  /* 0x000f404201007387 */ /* 0x0003e20000100a00 */
[----:B------:R-:W-:-:S03]  /*10700*/  IMAD R0, R16, 0x1d, RZ ;  /* 0x0000001d10007824 */ /* 0x000fc600078e02ff */
[----:B------:R2:W-:Y:S01]  /*10710*/  STL.64 [R1+0xf50], R60 ;  /* 0x000f503c01007387 */ /* 0x0005e20000100a00 */
[----:B----4-:R-:W-:-:S04]  /*10720*/  IMAD.WIDE R72, R18, 0x4, R28 ;  /* 0x0000000412487825 */ /* 0x010fc800078e021c */
[----:B-1----:R-:W-:-:S04]  /*10730*/  IMAD.WIDE R68, R18, 0x4, R222 ;  /* 0x0000000412447825 */ /* 0x002fc800078e02de */
[----:B------:R-:W-:-:S04]  /*10740*/  IMAD.WIDE R66, R18, 0x4, R24 ;  /* 0x0000000412427825 */ /* 0x000fc800078e0218 */
[----:B--2---:R-:W-:Y:S01]  /*10750*/  IMAD.WIDE R60, R18, 0x4, R26 ;  /* 0x00000004123c7825 */ /* 0x004fe200078e021a */
[----:B------:R1:W-:Y:S03]  /*10760*/  LDGSTS.E [R15], desc[UR8][R72.64], !P4 ;  /* 0x00000000480f7fae */ /* 0x0003e6000e121848 */
[----:B------:R-:W-:Y:S01]  /*10770*/  VIADD R18, R22, 0xffffffc1 ;  /* 0xffffffc116127836 */ /* 0x000fe20000000000 */
[----:B------:R1:W-:Y:S01]  /*10780*/  STL.64 [R1+0xf58], R72 ;  /* 0x000f584801007387 */ /* 0x0003e20000100a00 */
[----:B------:R-:W2:Y:S03]  /*10790*/  LDC R22, c[0x0][0x230] ;  /* 0x00008c00ff167b82 */ /* 0x000ea60000000800 */
[----:B------:R4:W-:Y:S04]  /*107a0*/  STL.64 [R1+0xf68], R68 ;  /* 0x000f684401007387 */ /* 0x0009e80000100a00 */
[----:B------:R4:W-:Y:S01]  /*107b0*/  LDGSTS.E [R15+0x4000], desc[UR8][R68.64], !P4 ;  /* 0x04000000440f7fae */ /* 0x0009e2000e121848 */
[----:B-1----:R-:W-:-:S03]  /*107c0*/  IMAD.WIDE R72, R0, 0x4, R28 ;  /* 0x0000000400487825 */ /* 0x002fc600078e021c */
[----:B------:R1:W-:Y:S04]  /*107d0*/  STL.64 [R1+0xf78], R66 ;  /* 0x000f784201007387 */ /* 0x0003e80000100a00 */
[----:B------:R1:W-:Y:S01]  /*107e0*/  LDGSTS.E [R15+0x8000], desc[UR8][R66.64], !P4 ;  /* 0x08000000420f7fae */ /* 0x0003e2000e121848 */
[----:B----4-:R-:W-:-:S03]  /*107f0*/  IMAD.WIDE R68, R0, 0x4, R222 ;  /* 0x0000000400447825 */ /* 0x010fc600078e02de */
[----:B------:R4:W-:Y:S04]  /*10800*/  STL.64 [R1+0xf88], R60 ;  /* 0x000f883c01007387 */ /* 0x0009e80000100a00 */
[----:B------:R4:W-:Y:S01]  /*10810*/  LDGSTS.E [R15+0xc000], desc[UR8][R60.64], !P4 ;  /* 0x0c0000003c0f7fae */ /* 0x0009e2000e121848 */
[----:B------:R-:W-:Y:S01]  /*10820*/  ISETP.GE.U32.AND P4, PT, R18, 0x7fffff42, PT ;  /* 0x7fffff421200780c */ /* 0x000fe20003f86070 */
[----:B-1----:R-:W-:Y:S02]  /*10830*/  IMAD.WIDE R66, R0, 0x4, R24 ;  /* 0x0000000400427825 */ /* 0x002fe400078e0218 */
[----:B------:R1:W-:Y:S02]  /*10840*/  STL.64 [R1+0xf98], R72 ;  /* 0x000f984801007387 */ /* 0x0003e40000100a00 */
[----:B------:R-:W-:-:S02]  /*10850*/  IMAD R18, R16, 0x1e, RZ ;  /* 0x0000001e10127824 */ /* 0x000fc400078e02ff */
[----:B------:R1:W-:Y:S01]  /*10860*/  LDGSTS.E [R15+0x4], desc[UR8][R72.64], !P5 ;  /* 0x00004000480f7fae */ /* 0x0003e2000e921848 */
[----:B----4-:R-:W-:Y:S01]  /*10870*/  IMAD.WIDE R60, R0, 0x4, R26 ;  /* 0x00000004003c7825 */ /* 0x010fe200078e021a */
[----:B------:R-:W-:Y:S02]  /*10880*/  IADD3 R0, R20, -0x40, RZ ;  /* 0xffffffc014007810 */ /* 0x000fe40007ffe0ff */
[----:B------:R4:W-:Y:S01]  /*10890*/  STL.64 [R1+0xfa8], R68 ;  /* 0x000fa84401007387 */ /* 0x0009e20000100a00 */
[----:B------:R-:W3:Y:S03]  /*108a0*/  LDC R20, c[0x0][0x230] ;  /* 0x00008c00ff147b82 */ /* 0x000ee60000000800 */
[----:B------:R4:W-:Y:S04]  /*108b0*/  LDGSTS.E [R15+0x4004], desc[UR8][R68.64], !P5 ;  /* 0x04004000440f7fae */ /* 0x0009e8000e921848 */
[----:B------:R2:W-:Y:S01]  /*108c0*/  STL.64 [R1+0xfb8], R66 ;  /* 0x000fb84201007387 */ /* 0x0005e20000100a00 */
[----:B-1----:R-:W-:-:S03]  /*108d0*/  IMAD.WIDE R72, R18, 0x4, R28 ;  /* 0x0000000412487825 */ /* 0x002fc600078e021c */
[----:B------:R2:W-:Y:S04]  /*108e0*/  LDGSTS.E [R15+0x8004], desc[UR8][R66.64], !P5 ;  /* 0x08004000420f7fae */ /* 0x0005e8000e921848 */
[----:B------:R1:W-:Y:S01]  /*108f0*/  STL.64 [R1+0xfc8], R60 ;  /* 0x000fc83c01007387 */ /* 0x0003e20000100a00 */
[----:B----4-:R-:W-:-:S03]  /*10900*/  IMAD.WIDE R68, R18, 0x4, R222 ;  /* 0x0000000412447825 */ /* 0x010fc600078e02de */
        /* <DEDUP_REMOVED lines=49> */
[----:B------:R-:W-:Y:S01]  /*10c20*/  ISETP.GE.U32.AND P2, PT, R18, 0x7fffff22, PT ;  /* 0x7fffff221200780c */ /* 0x000fe20003f46070 */
[----:B-1----:R-:W-:Y:S02]  /*10c30*/  IMAD.WIDE R66, R0, 0x4, R24 ;  /* 0x0000000400427825 */ /* 0x002fe400078e0218 */
        /* <DEDUP_REMOVED lines=16> */
[----:B------:R-:W-:Y:S02]  /*10d40*/  LDGSTS.E [R15+0x10008], desc[UR8][R72.64], !P4 ;  /* 0x10008000480f7fae */ /* 0x000fe4000e121848 */
[----:B------:R-:W-:-:S02]  /*10d50*/  IMAD R0, R16, 0x3f, RZ ;  /* 0x0000003f10007824 */ /* 0x000fc400078e02ff */
[----:B------:R-:W-:Y:S01]  /*10d60*/  STL.64 [R1+0x10d8], R72 ;  /* 0x0010d84801007387 */ /* 0x000fe20000100a00 */
[----:B--2---:R-:W-:-:S03]  /*10d70*/  IMAD.WIDE R60, R18, 0x4, R26 ;  /* 0x00000004123c7825 */ /* 0x004fc600078e021a */
[----:B------:R1:W-:Y:S01]  /*10d80*/  LDGSTS.E [R15+0x14008], desc[UR8][R68.64], !P4 ;  /* 0x14008000440f7fae */ /* 0x0003e2000e121848 */
[----:B----4-:R-:W-:-:S03]  /*10d90*/  VIADD R18, R22, 0xffffff83 ;  /* 0xffffff8316127836 */ /* 0x010fc60000000000 */
[----:B------:R1:W-:Y:S04]  /*10da0*/  STL.64 [R1+0x10e8], R68 ;  /* 0x0010e84401007387 */ /* 0x0003e80000100a00 */
[----:B------:R2:W-:Y:S01]  /*10db0*/  LDGSTS.E [R15+0x18008], desc[UR8][R66.64], !P4 ;  /* 0x18008000420f7fae */ /* 0x0005e2000e121848 */
[----:B------:R-:W-:-:S03]  /*10dc0*/  IMAD.WIDE R22, R0, 0x4, R26 ;  /* 0x0000000400167825 */ /* 0x000fc600078e021a */
[----:B------:R2:W-:Y:S04]  /*10dd0*/  STL.64 [R1+0x10f8], R66 ;  /* 0x0010f84201007387 */ /* 0x0005e80000100a00 */
[----:B------:R4:W-:Y:S01]  /*10de0*/  LDGSTS.E [R15+0x1c008], desc[UR8][R60.64], !P4 ;  /* 0x1c0080003c0f7fae */ /* 0x0009e2000e121848 */
[----:B-1----:R-:W-:Y:S01]  /*10df0*/  IMAD.WIDE R68, R0, 0x4, R28 ;  /* 0x0000000400447825 */ /* 0x002fe200078e021c */
[----:B------:R-:W-:Y:S02]  /*10e00*/  ISETP.GE.U32.AND P4, PT, R18, 0x7fffff04, PT ;  /* 0x7fffff041200780c */ /* 0x000fe40003f86070 */
[----:B------:R4:W-:Y:S01]  /*10e10*/  STL.64 [R1+0x1108], R60 ;  /* 0x0011083c01007387 */ /* 0x0009e20000100a00 */
[----:B------:R-:W-:Y:S02]  /*10e20*/  IMAD R18, R16, 0x5c, RZ ;  /* 0x0000005c10127824 */ /* 0x000fe400078e02ff */
[C---:B--2---:R-:W-:Y:S01]  /*10e30*/  IMAD.WIDE R66, R0.reuse, 0x4, R222 ;  /* 0x0000000400427825 */ /* 0x044fe200078e02de */
        /* <DEDUP_REMOVED lines=14> */
[C---:B-1----:R-:W-:Y:S01]  /*10f20*/  IMAD.WIDE R60, R18.reuse, 0x4, R24 ;  /* 0x00000004123c7825 */ /* 0x042fe200078e0218 */
[----:B---3--:R-:W-:Y:S01]  /*10f30*/  IADD3 R0, R21, -0x7f, RZ ;  /* 0xffffff8115007810 */ /* 0x008fe20007ffe0ff */
[----:B------:R-:W-:Y:S01]  /*10f40*/  LDGSTS.E [R15+0x20000], desc[UR8][R68.64], !P6 ;  /* 0x20000000440f7fae */ /* 0x000fe2000f121848 */
[----:B------:R-:W1:Y:S03]  /*10f50*/  LDC R21, c[0x0][0x230] ;  /* 0x00008c00ff157b82 */ /* 0x000e660000000800 */
[----:B------:R3:W-:Y:S01]  /*10f60*/  LDGSTS.E [R15+0x24000], desc[UR8][R66.64], !P6 ;  /* 0x24000000420f7fae */ /* 0x0007e2000f121848 */
[----:B--2---:R-:W-:-:S03]  /*10f70*/  IMAD.WIDE R22, R18, 0x4, R26 ;  /* 0x0000000412167825 */ /* 0x004fc600078e021a */
[----:B------:R2:W-:Y:S04]  /*10f80*/  LDGSTS.E [R15+0x28000], desc[UR8][R60.64], !P6 ;  /* 0x280000003c0f7fae */ /* 0x0005e8000f121848 */
[----:B------:R4:W-:Y:S01]  /*10f90*/  LDGSTS.E [R15+0x2c000], desc[UR8][R22.64], !P6 ;  /* 0x2c000000160f7fae */ /* 0x0009e2000f121848 */
[----:B------:R-:W-:Y:S01]  /*10fa0*/  ISETP.GE.U32.AND P6, PT, R0, 0x7fffff02, PT ;  /* 0x7fffff020000780c */ /* 0x000fe20003fc6070 */
[----:B------:R-:W-:Y:S02]  /*10fb0*/  IMAD R0, R16, 0x5d, RZ ;  /* 0x0000005d10007824 */ /* 0x000fe400078e02ff */
[----:B------:R-:W-:Y:S02]  /*10fc0*/  STL.64 [R1+0x1158], R68 ;  /* 0x0011584401007387 */ /* 0x000fe40000100a00 */
[----:B------:R-:W-:-:S02]  /*10fd0*/  IMAD.WIDE R72, R0, 0x4, R28 ;  /* 0x0000000400487825 */ /* 0x000fc400078e021c */
[----:B------:R3:W-:Y:S04]  /*10fe0*/  STL.64 [R1+0x1168], R66 ;  /* 0x0011684201007387 */ /* 0x0007e80000100a00 */
[----:B------:R2:W-:Y:S04]  /*10ff0*/  STL.64 [R1+0x1178], R60 ;  /* 0x0011783c01007387 */ /* 0x0005e80000100a00 */
[----:B------:R4:W-:Y:S01]  /*11000*/  STL.64 [R1+0x1188], R22 ;  /* 0x0011881601007387 */ /* 0x0009e20000100a00 */
[----:B---3--:R-:W-:-:S03]  /*11010*/  IMAD.WIDE R66, R0, 0x4, R222 ;  /* 0x0000000400427825 */ /* 0x008fc600078e02de */
[----:B------:R-:W-:Y:S01]  /*11020*/  LDGSTS.E [R15+0x20004], desc[UR8][R72.64], !P1 ;  /* 0x20004000480f7fae */ /* 0x000fe2000c921848 */
[----:B--2---:R-:W-:-:S03]  /*11030*/  IMAD.WIDE R60, R0, 0x4, R24 ;  /* 0x00000004003c7825 */ /* 0x004fc600078e0218 */
[----:B------:R2:W-:Y:S01]  /*11040*/  LDGSTS.E [R15+0x24004], desc[UR8][R66.64], !P1 ;  /* 0x24004000420f7fae */ /* 0x0005e2000c921848 */
[----:B----4-:R-:W-:-:S03]  /*11050*/  IMAD.WIDE R22, R0, 0x4, R26 ;  /* 0x0000000400167825 */ /* 0x010fc600078e021a */
[----:B------:R3:W-:Y:S01]  /*11060*/  LDGSTS.E [R15+0x28004], desc[UR8][R60.64], !P1 ;  /* 0x280040003c0f7fae */ /* 0x0007e2000c921848 */
[----:B------:R-:W-:-:S03]  /*11070*/  IMAD R18, R16, 0x5e, RZ ;  /* 0x0000005e10127824 */ /* 0x000fc600078e02ff */
[----:B------:R4:W-:Y:S01]  /*11080*/  LDGSTS.E [R15+0x2c004], desc[UR8][R22.64], !P1 ;  /* 0x2c004000160f7fae */ /* 0x0009e2000c921848 */
[----:B------:R-:W-:Y:S01]  /*11090*/  PLOP3.LUT P1, PT, PT, PT, UP1, 0x80, 0x0 ;  /* 0x000000000000781c */ /* 0x000fe20003f2f018 */
[----:B------:R-:W-:Y:S02]  /*110a0*/  IMAD.WIDE R68, R18, 0x4, R28 ;  /* 0x0000000412447825 */ /* 0x000fe400078e021c */
[----:B------:R-:W-:Y:S01]  /*110b0*/  STL.64 [R1+0x1198], R72 ;  /* 0x0011984801007387 */ /* 0x000fe20000100a00 */
[----:B------:R-:W-:-:S03]  /*110c0*/  SEL R0, R17, RZ, P1 ;  /* 0x000000ff11007207 */ /* 0x000fc60000800000 */
[----:B------:R2:W-:Y:S01]  /*110d0*/  STL.64 [R1+0x11a8], R66 ;  /* 0x0011a84201007387 */ /* 0x0005e20000100a00 */
[----:B------:R-:W-:-:S03]  /*110e0*/  IMAD R17, R16, 0x5f, RZ ;  /* 0x0000005f10117824 */ /* 0x000fc600078e02ff */
[----:B------:R3:W-:Y:S04]  /*110f0*/  STL.64 [R1+0x11b8], R60 ;  /* 0x0011b83c01007387 */ /* 0x0007e80000100a00 */
[----:B------:R4:W-:Y:S01]  /*11100*/  STL.64 [R1+0x11c8], R22 ;  /* 0x0011c81601007387 */ /* 0x0009e20000100a00 */
[----:B--2---:R-:W-:-:S03]  /*11110*/  IMAD.WIDE R66, R18, 0x4, R222 ;  /* 0x0000000412427825 */ /* 0x004fc600078e02de */
[----:B------:R2:W-:Y:S01]  /*11120*/  LDGSTS.E [R15+0x20008], desc[UR8][R68.64], !P2 ;  /* 0x20008000440f7fae */ /* 0x0005e2000d121848 */
[----:B---3--:R-:W-:-:S03]  /*11130*/  IMAD.WIDE R60, R18, 0x4, R24 ;  /* 0x00000004123c7825 */ /* 0x008fc600078e0218 */
[----:B------:R3:W-:Y:S01]  /*11140*/  LDGSTS.E [R15+0x24008], desc[UR8][R66.64], !P2 ;  /* 0x24008000420f7fae */ /* 0x0007e2000d121848 */
[----:B----4-:R-:W-:-:S03]  /*11150*/  IMAD.WIDE R22, R18, 0x4, R26 ;  /* 0x0000000412167825 */ /* 0x010fc600078e021a */
[----:B------:R2:W-:Y:S01]  /*11160*/  STL.64 [R1+0x11d8], R68 ;  /* 0x0011d84401007387 */ /* 0x0005e20000100a00 */
[----:B------:R-:W-:Y:S01]  /*11170*/  ISETP.GE.U32.AND P1, PT, R19, 0x7fffff01, PT ;  /* 0x7fffff011300780c */ /* 0x000fe20003f26070 */
[----:B------:R-:W4:Y:S02]  /*11180*/  LDC R18, c[0x0][0x230] ;  /* 0x00008c00ff127b82 */ /* 0x000f240000000800 */
[----:B------:R1:W-:Y:S04]  /*11190*/  LDGSTS.E [R15+0x28008], desc[UR8][R60.64], !P2 ;  /* 0x280080003c0f7fae */ /* 0x0003e8000d121848 */
[----:B------:R3:W-:Y:S02]  /*111a0*/  STL.64 [R1+0x11e8], R66 ;  /* 0x0011e84201007387 */ /* 0x0007e40000100a00 */
[----:B------:R-:W4:Y:S02]  /*111b0*/  LDC R19, c[0x0][0x230] ;  /* 0x00008c00ff137b82 */ /* 0x000f240000000800 */
[----:B------:R1:W-:Y:S01]  /*111c0*/  LDGSTS.E [R15+0x2c008], desc[UR8][R22.64], !P2 ;  /* 0x2c008000160f7fae */ /* 0x0003e2000d121848 */
[----:B--2---:R-:W-:Y:S01]  /*111d0*/  IMAD.WIDE R68, R17, 0x4, R28 ;  /* 0x0000000411447825 */ /* 0x004fe200078e021c */
[----:B------:R-:W-:-:S02]  /*111e0*/  ISETP.NE.U32.AND P2, PT, R0, RZ, PT ;  /* 0x000000ff0000720c */ /* 0x000fc40003f45070 */
[----:B------:R1:W-:Y:S01]  /*111f0*/  STL.64 [R1+0x11f8], R60 ;  /* 0x0011f83c01007387 */ /* 0x0003e20000100a00 */
[----:B------:R-:W-:Y:S02]  /*11200*/  IMAD R0, R16, 0x7c, RZ ;  /* 0x0000007c10007824 */ /* 0x000fe400078e02ff */
[C---:B---3--:R-:W-:Y:S01]  /*11210*/  IMAD.WIDE R66, R17.reuse, 0x4, R222 ;  /* 0x0000000411427825 */ /* 0x048fe200078e02de */
[----:B------:R2:W-:Y:S04]  /*11220*/  STL.64 [R1+0x1208], R22 ;  /* 0x0012081601007387 */ /* 0x0005e80000100a00 */
[----:B------:R3:W-:Y:S01]  /*11230*/  STL.64 [R1+0x1218], R68 ;  /* 0x0012184401007387 */ /* 0x0007e20000100a00 */
[----:B-1----:R-:W-:-:S03]  /*11240*/  IMAD.WIDE R60, R17, 0x4, R24 ;  /* 0x00000004113c7825 */ /* 0x002fc600078e0218 */
[----:B------:R3:W-:Y:S01]  /*11250*/  LDGSTS.E [R15+0x2000c], desc[UR8][R68.64], !P3 ;  /* 0x2000c000440f7fae */ /* 0x0007e2000d921848 */
[----:B--2---:R-:W-:-:S03]  /*11260*/  IMAD.WIDE R22, R17, 0x4, R26 ;  /* 0x0000000411167825 */ /* 0x004fc600078e021a */
[----:B------:R1:W-:Y:S01]  /*11270*/  STL.64 [R1+0x1228], R66 ;  /* 0x0012284201007387 */ /* 0x0003e20000100a00 */
[----:B------:R-:W-:-:S03]  /*11280*/  VIADD R17, R20, 0xffffff7f ;  /* 0xffffff7f14117836 */ /* 0x000fc60000000000 */
[----:B------:R1:W-:Y:S01]  /*11290*/  LDGSTS.E [R15+0x2400c], desc[UR8][R66.64], !P3 ;  /* 0x2400c000420f7fae */ /* 0x0003e2000d921848 */
[----:B------:R-:W2:Y:S01]  /*112a0*/  LDC R20, c[0x0][0x230] ;  /* 0x00008c00ff147b82 */ /* 0x000ea20000000800 */
        /* <DEDUP_REMOVED lines=9> */
[----:B------:R-:W-:-:S02]  /*11340*/  IMAD R17, R16, 0x7d, RZ ;  /* 0x0000007d10117824 */ /* 0x000fc400078e02ff */
[----:B------:R4:W-:Y:S01]  /*11350*/  LDGSTS.E [R15+0x34000], desc[UR8][R66.64], !P4 ;  /* 0x34000000420f7fae */ /* 0x0009e2000e121848 */
[----:B-1----:R-:W-:Y:S01]  /*11360*/  IMAD.WIDE R22, R0, 0x4, R26 ;  /* 0x0000000400167825 */ /* 0x002fe200078e021a */
[----:B------:R-:W-:Y:S02]  /*11370*/  IADD3 R0, R21, -0x82, RZ ;  /* 0xffffff7e15007810 */ /* 0x000fe40007ffe0ff */
[----:B------:R1:W-:Y:S04]  /*11380*/  LDGSTS.E [R15+0x38000], desc[UR8][R60.64], !P4 ;  /* 0x380000003c0f7fae */ /* 0x0003e8000e121848 */
[----:B------:R3:W-:Y:S04]  /*11390*/  STL.64 [R1+0x1260], R68 ;  /* 0x0012604401007387 */ /* 0x0007e80000100a00 */
[----:B------:R2:W-:Y:S01]  /*113a0*/  LDGSTS.E [R15+0x3c000], desc[UR8][R22.64], !P4 ;  /* 0x3c000000160f7fae */ /* 0x0005e2000e121848 */
[----:B------:R-:W-:Y:S01]  /*113b0*/  ISETP.GE.U32.AND P4, PT, R0, 0x7ffffeff, PT ;  /* 0x7ffffeff0000780c */ /* 0x000fe20003f86070 */
[----:B------:R-:W-:-:S02]  /*113c0*/  IMAD R0, R16, 0x7e, RZ ;  /* 0x0000007e10007824 */ /* 0x000fc400078e02ff */
[----:B------:R4:W-:Y:S01]  /*113d0*/  STL.64 [R1+0x1270], R66 ;  /* 0x0012704201007387 */ /* 0x0009e20000100a00 */
[----:B---3--:R-:W-:-:S03]  /*113e0*/  IMAD.WIDE R68, R17, 0x4, R28 ;  /* 0x0000000411447825 */ /* 0x008fc600078e021c */
[----:B------:R1:W-:Y:S04]  /*113f0*/  STL.64 [R1+0x1280], R60 ;  /* 0x0012803c01007387 */ /* 0x0003e80000100a00 */
[----:B------:R2:W-:Y:S01]  /*11400*/  STL.64 [R1+0x1290], R22 ;  /* 0x0012901601007387 */ /* 0x0005e20000100a00 */
[----:B----4-:R-:W-:-:S03]  /*11410*/  IMAD.WIDE R66, R17, 0x4, R222 ;  /* 0x0000000411427825 */ /* 0x010fc600078e02de */
[----:B------:R3:W-:Y:S01]  /*11420*/  STL.64 [R1+0x12a0], R68 ;  /* 0x0012a04401007387 */ /* 0x0007e20000100a00 */
[----:B-1----:R-:W-:-:S03]  /*11430*/  IMAD.WIDE R60, R17, 0x4, R24 ;  /* 0x00000004113c7825 */ /* 0x002fc600078e0218 */
[----:B------:R3:W-:Y:S01]  /*11440*/  LDGSTS.E [R15+0x30004], desc[UR8][R68.64], !P5 ;  /* 0x30004000440f7fae */ /* 0x0007e2000e921848 */
[----:B--2---:R-:W-:-:S03]  /*11450*/  IMAD.WIDE R22, R17, 0x4, R26 ;  /* 0x0000000411167825 */ /* 0x004fc600078e021a */
[----:B------:R1:W-:Y:S01]  /*11460*/  STL.64 [R1+0x12b0], R66 ;  /* 0x0012b04201007387 */ /* 0x0003e20000100a00 */
[----:B------:R-:W-:-:S03]  /*11470*/  IMAD.WIDE R72, R0, 0x4, R28 ;  /* 0x0000000400487825 */ /* 0x000fc600078e021c */
[----:B------:R1:W-:Y:S01]  /*11480*/  LDGSTS.E [R15+0x34004], desc[UR8][R66.64], !P5 ;  /* 0x34004000420f7fae */ /* 0x0003e2000e921848 */
[----:B---3--:R-:W-:-:S03]  /*11490*/  IMAD.WIDE R68, R0, 0x4, R222 ;  /* 0x0000000400447825 */ /* 0x008fc600078e02de */
[----:B------:R2:W-:Y:S01]  /*114a0*/  STL.64 [R1+0x12c0], R60 ;  /* 0x0012c03c01007387 */ /* 0x0005e20000100a00 */
[----:B------:R-:W-:-:S03]  /*114b0*/  IMAD R16, R16, 0x7f, RZ ;  /* 0x0000007f10107824 */ /* 0x000fc600078e02ff */
[----:B------:R2:W-:Y:S01]  /*114c0*/  LDGSTS.E [R15+0x38004], desc[UR8][R60.64], !P5 ;  /* 0x380040003c0f7fae */ /* 0x0005e2000e921848 */
[----:B-1----:R-:W-:-:S03]  /*114d0*/  IMAD.WIDE R66, R0, 0x4, R24 ;  /* 0x0000000400427825 */ /* 0x002fc600078e0218 */
[----:B------:R1:W-:Y:S04]  /*114e0*/  STL.64 [R1+0x12d8], R22 ;  /* 0x0012d81601007387 */ /* 0x0003e80000100a00 */
[----:B------:R1:W-:Y:S01]  /*114f0*/  LDGSTS.E [R15+0x3c004], desc[UR8][R22.64], !P5 ;  /* 0x3c004000160f7fae */ /* 0x0003e2000e921848 */
[----:B--2---:R-:W-:-:S03]  /*11500*/  IMAD.WIDE R60, R0, 0x4, R26 ;  /* 0x00000004003c7825 */ /* 0x004fc600078e021a */
[----:B------:R-:W-:Y:S01]  /*11510*/  STL.64 [R1+0x12d0], R72 ;  /* 0x0012d04801007387 */ /* 0x000fe20000100a00 */
[----:B------:R-:W-:-:S03]  /*11520*/  VIADD R0, R19, 0xffffff7c ;  /* 0xffffff7c13007836 */ /* 0x000fc60000000000 */
[----:B------:R-:W-:Y:S01]  /*11530*/  LDGSTS.E [R15+0x30008], desc[UR8][R72.64], !P6 ;  /* 0x30008000480f7fae */ /* 0x000fe2000f121848 */
[----:B------:R-:W-:Y:S02]  /*11540*/  IADD3 R17, R18, -0x83, RZ ;  /* 0xffffff7d12117810 */ /* 0x000fe40007ffe0ff */
[----:B------:R-:W-:Y:S01]  /*11550*/  LOP3.LUT R21, R7, 0x60, RZ, 0x3c, !PT ;  /* 0x0000006007157812 */ /* 0x000fe200078e3cff */
[----:B------:R2:W-:Y:S01]  /*11560*/  STL.64 [R1+0x12e8], R68 ;  /* 0x0012e84401007387 */ /* 0x0005e20000100a00 */
[----:B-1----:R-:W1:Y:S03]  /*11570*/  LDC R23, c[0x0][0x230] ;  /* 0x00008c00ff177b82 */ /* 0x002e660000000800 */
[----:B------:R2:W-:Y:S01]  /*11580*/  LDGSTS.E [R15+0x34008], desc[UR8][R68.64], !P6 ;  /* 0x34008000440f7fae */ /* 0x0005e2000f121848 */
[----:B------:R-:W-:-:S03]  /*11590*/  IMAD.WIDE R18, R16, 0x4, R26 ;  /* 0x0000000410127825 */ /* 0x000fc600078e021a */
[----:B------:R3:W-:Y:S04]  /*115a0*/  STL.64 [R1+0x12f8], R66 ;  /* 0x0012f84201007387 */ /* 0x0007e80000100a00 */
[----:B------:R3:W-:Y:S01]  /*115b0*/  LDGSTS.E [R15+0x38008], desc[UR8][R66.64], !P6 ;  /* 0x38008000420f7fae */ /* 0x0007e2000f121848 */
[----:B--2---:R-:W-:-:S03]  /*115c0*/  IMAD.WIDE R68, R16, 0x4, R28 ;  /* 0x0000000410447825 */ /* 0x004fc600078e021c */
[----:B------:R2:W-:Y:S04]  /*115d0*/  STL.64 [R1+0x1308], R60 ;  /* 0x0013083c01007387 */ /* 0x0005e80000100a00 */
[----:B------:R2:W-:Y:S01]  /*115e0*/  LDGSTS.E [R15+0x3c008], desc[UR8][R60.64], !P6 ;  /* 0x3c0080003c0f7fae */ /* 0x0005e2000f121848 */
[----:B---3--:R-:W-:Y:S01]  /*115f0*/  IMAD.WIDE R66, R16, 0x4, R222 ;  /* 0x0000000410427825 */ /* 0x008fe200078e02de */
[----:B------:R-:W-:Y:S02]  /*11600*/  ISETP.GE.U32.AND P6, PT, R0, 0x7ffffefd, PT ;  /* 0x7ffffefd0000780c */ /* 0x000fe40003fc6070 */
[----:B------:R-:W-:Y:S01]  /*11610*/  LDGSTS.E [R15+0x3000c], desc[UR8][R68.64], !P1 ;  /* 0x3000c000440f7fae */ /* 0x000fe2000c921848 */
[----:B------:R-:W-:-:S03]  /*11620*/  IADD3 R0, R20, -0xa1, RZ ;  /* 0xffffff5f14007810 */ /* 0x000fc60007ffe0ff */
[----:B------:R-:W-:Y:S01]  /*11630*/  STL.64 [R1+0x1318], R68 ;  /* 0x0013184401007387 */ /* 0x000fe20000100a00 */
[----:B--2---:R-:W-:-:S03]  /*11640*/  IMAD.WIDE R60, R16, 0x4, R24 ;  /* 0x00000004103c7825 */ /* 0x004fc600078e0218 */
[----:B------:R-:W-:Y:S01]  /*11650*/  LDGSTS.E [R15+0x3400c], desc[UR8][R66.64], !P1 ;  /* 0x3400c000420f7fae */ /* 0x000fe2000c921848 */
[----:B------:R-:W-:-:S03]  /*11660*/  ISETP.GE.U32.AND P5, PT, R17, 0x7ffffefe, PT ;  /* 0x7ffffefe1100780c */ /* 0x000fc60003fa6070 */
[----:B------:R-:W-:Y:S01]  /*11670*/  STL.64 [R1+0x1328], R66 ;  /* 0x0013284201007387 */ /* 0x000fe20000100a00 */
[----:B------:R-:W-:-:S03]  /*11680*/  IMAD.U32 R22, RZ, RZ, UR11 ;  /* 0x0000000bff167e24 */ /* 0x000fc6000f8e00ff */
[----:B------:R2:W-:Y:S01]  /*11690*/  LDGSTS.E [R15+0x3800c], desc[UR8][R60.64], !P1 ;  /* 0x3800c0003c0f7fae */ /* 0x0005e2000c921848 */
[----:B------:R-:W-:-:S03]  /*116a0*/  LOP3.LUT R16, R7, 0x10, RZ, 0x3c, !PT ;  /* 0x0000001007107812 */ /* 0x000fc600078e3cff */
[----:B------:R2:W-:Y:S01]  /*116b0*/  STL.64 [R1+0x1338], R60 ;  /* 0x0013383c01007387 */ /* 0x0005e20000100a00 */
[----:B------:R-:W-:-:S03]  /*116c0*/  LOP3.LUT R17, R7, 0x20, RZ, 0x3c, !PT ;  /* 0x0000002007117812 */ /* 0x000fc600078e3cff */
[----:B------:R3:W-:Y:S01]  /*116d0*/  LDGSTS.E [R15+0x3c00c], desc[UR8][R18.64], !P1 ;  /* 0x3c00c000120f7fae */ /* 0x0007e2000c921848 */
[----:B------:R-:W-:Y:S02]  /*116e0*/  ISETP.GE.U32.AND P1, PT, R0, 0x7ffffee0, PT ;  /* 0x7ffffee00000780c */ /* 0x000fe40003f26070 */
[C---:B------:R-:W-:Y:S01]  /*116f0*/  LOP3.LUT R20, R7.reuse, 0x50, RZ, 0x3c, !PT ;  /* 0x0000005007147812 */ /* 0x040fe200078e3cff */
[----:B------:R3:W-:Y:S01]  /*11700*/  STL.64 [R1+0x1348], R18 ;  /* 0x0013481201007387 */ /* 0x0007e20000100a00 */
[----:B------:R-:W-:Y:S02]  /*11710*/  LOP3.LUT R0, R7, 0x70, RZ, 0x3c, !PT ;  /* 0x0000007007007812 */ /* 0x000fe400078e3cff */
[C---:B------:R-:W-:Y:S01]  /*11720*/  IADD3 R16, R22.reuse, 0x200000, R16 ;  /* 0x0020000016107810 */ /* 0x040fe20007ffe010 */
[----:B--2---:R-:W-:Y:S01]  /*11730*/  IMAD.MOV.U32 R61, RZ, RZ, R79 ;  /* 0x000000ffff3d7224 */ /* 0x004fe200078e004f */
[C---:B------:R-:W-:Y:S01]  /*11740*/  IADD3 R17, R22.reuse, 0x200000, R17 ;  /* 0x0020000016117810 */ /* 0x040fe20007ffe011 */
[----:B------:R-:W0:Y:S01]  /*11750*/  LDGDEPBAR ;  /* 0x00000000000079af */ /* 0x000e220000000000 */
[----:B------:R-:W-:-:S02]  /*11760*/  IADD3 R20, R22, 0x200000, R20 ;  /* 0x0020000016147810 */ /* 0x000fc40007ffe014 */
[C---:B---3--:R-:W-:Y:S02]  /*11770*/  LOP3.LUT R18, R7.reuse, 0x30, RZ, 0x3c, !PT ;  /* 0x0000003007127812 */ /* 0x048fe400078e3cff */
[----:B------:R-:W-:Y:S02]  /*11780*/  LOP3.LUT R19, R7, 0x40, RZ, 0x3c, !PT ;  /* 0x0000004007137812 */ /* 0x000fe400078e3cff */
[C---:B------:R-:W-:Y:S02]  /*11790*/  IADD3 R18, R22.reuse, 0x200000, R18 ;  /* 0x0020000016127810 */ /* 0x040fe40007ffe012 */
[C---:B------:R-:W-:Y:S02]  /*117a0*/  IADD3 R19, R22.reuse, 0x200000, R19 ;  /* 0x0020000016137810 */ /* 0x040fe40007ffe013 */
[C---:B------:R-:W-:Y:S02]  /*117b0*/  IADD3 R21, R22.reuse, 0x200000, R21 ;  /* 0x0020000016157810 */ /* 0x040fe40007ffe015 */
[----:B------:R-:W-:-:S02]  /*117c0*/  IADD3 R0, R22, 0x200000, R0 ;  /* 0x0020000016007810 */ /* 0x000fc40007ffe000 */
[----:B------:R-:W-:Y:S02]  /*117d0*/  MOV R60, R78 ;  /* 0x0000004e003c7202 */ /* 0x000fe40000000f00 */
[----:B------:R-:W-:Y:S02]  /*117e0*/  IADD3 R22, R22, 0x200000, R7 ;  /* 0x0020000016167810 */ /* 0x000fe40007ffe007 */
[----:B------:R-:W-:Y:S01]  /*117f0*/  MOV R78, R52 ;  /* 0x00000034004e7202 */ /* 0x000fe20000000f00 */
[----:B------:R-:W-:Y:S01]  /*11800*/  IMAD.MOV.U32 R52, RZ, RZ, R50 ;  /* 0x000000ffff347224 */ /* 0x000fe200078e0032 */
[----:B------:R-:W-:Y:S01]  /*11810*/  MOV R79, R53 ;  /* 0x00000035004f7202 */ /* 0x000fe20000000f00 */
[----:B------:R-:W-:Y:S01]  /*11820*/  LDGSTS.E [R22], desc[UR8][R60.64], P0 ;  /* 0x000000003c167fae */ /* 0x000fe20008121848 */
[----:B------:R-:W-:Y:S01]  /*11830*/  MOV R53, R51 ;  /* 0x0000003300357202 */ /* 0x000fe20000000f00 */
[----:B------:R-:W-:Y:S01]  /*11840*/  IMAD.MOV.U32 R51, RZ, RZ, R57 ;  /* 0x000000ffff337224 */ /* 0x000fe200078e0039 */
[----:B------:R-:W-:Y:S01]  /*11850*/  MOV R50, R56 ;  /* 0x0000003800327202 */ /* 0x000fe20000000f00 */
[----:B------:R-:W-:Y:S01]  /*11860*/  LDGSTS.E [R22+0x400], desc[UR8][R78.64], P0 ;  /* 0x004000004e167fae */ /* 0x000fe20008121848 */
[----:B------:R-:W-:Y:S01]  /*11870*/  MOV R56, R70 ;  /* 0x0000004600387202 */ /* 0x000fe20000000f00 */
[----:B------:R-:W-:Y:S01]  /*11880*/  IMAD.MOV.U32 R70, RZ, RZ, R42 ;  /* 0x000000ffff467224 */ /* 0x000fe200078e002a */
[----:B------:R-:W-:Y:S01]  /*11890*/  MOV R57, R71 ;  /* 0x0000004700397202 */ /* 0x000fe20000000f00 */
[----:B------:R-:W-:Y:S01]  /*118a0*/  LDGSTS.E [R22+0x800], desc[UR8][R52.64], P0 ;  /* 0x0080000034167fae */ /* 0x000fe20008121848 */
[----:B------:R-:W-:Y:S01]  /*118b0*/  MOV R71, R43 ;  /* 0x0000002b00477202 */ /* 0x000fe20000000f00 */
[----:B------:R-:W2:Y:S02]  /*118c0*/  LDC R42, c[0x0][0x230] ;  /* 0x00008c00ff2a7b82 */ /* 0x000ea40000000800 */
[----:B------:R-:W-:Y:S04]  /*118d0*/  LDGSTS.E [R22+0xc00], desc[UR8][R50.64], P0 ;  /* 0x00c0000032167fae */ /* 0x000fe80008121848 */
[----:B------:R-:W-:Y:S04]  /*118e0*/  LDGSTS.E [R22+0x1000], desc[UR8][R56.64], P0 ;  /* 0x0100000038167fae */ /* 0x000fe80008121848 */
[----:B------:R-:W-:Y:S04]  /*118f0*/  LDGSTS.E [R22+0x1400], desc[UR8][R70.64], P0 ;  /* 0x0140000046167fae */ /* 0x000fe80008121848 */
[----:B------:R-:W-:Y:S04]  /*11900*/  LDGSTS.E [R22+0x1800], desc[UR8][R40.64], P0 ;  /* 0x0180000028167fae */ /* 0x000fe80008121848 */
[----:B------:R3:W-:Y:S04]  /*11910*/  STL [R1+0x1d88], R7 ;  /* 0x001d880701007387 */ /* 0x0007e80000100800 */
[----:B------:R-:W-:Y:S04]  /*11920*/  LDGSTS.E [R22+0x1c00], desc[UR8][R54.64], P0 ;  /* 0x01c0000036167fae */ /* 0x000fe80008121848 */
[----:B------:R-:W-:Y:S01]  /*11930*/  LDGSTS.E [R22+0x2000], desc[UR8][R32.64], P0 ;  /* 0x0200000020167fae */ /* 0x000fe20008121848 */
[----:B------:R-:W-:Y:S01]  /*11940*/  MOV R229, UR10 ;  /* 0x0000000a00e57c02 */ /* 0x000fe20008000f00 */
[----:B---3--:R-:W3:Y:S02]  /*11950*/  LDC R7, c[0x0][0x230] ;  /* 0x00008c00ff077b82 */ /* 0x008ee40000000800 */
[----:B------:R-:W-:Y:S04]  /*11960*/  LDGSTS.E [R22+0x2400], desc[UR8][R58.64], P0 ;  /* 0x024000003a167fae */ /* 0x000fe80008121848 */
[----:B------:R-:W4:Y:S04]  /*11970*/  LDL.64 R54, [R1+0x830] ;  /* 0x0008300001367983 */ /* 0x000f280000100a00 */
[----:B------:R-:W2:Y:S04]  /*11980*/  LDL.64 R78, [R1+0x7f0] ;  /* 0x0007f000014e7983 */ /* 0x000ea80000100a00 */
[----:B------:R-:W-:Y:S04]  /*11990*/  LDGSTS.E [R22+0x2800], desc[UR8][R64.64], P0 ;  /* 0x0280000040167fae */ /* 0x000fe80008121848 */
[----:B------:R-:W3:Y:S04]  /*119a0*/  LDL.64 R52, [R1+0x7b0] ;  /* 0x0007b00001347983 */ /* 0x000ee80000100a00 */
        /* <DEDUP_REMOVED lines=14> */
[----:B------:R-:W3:Y:S04]  /*11a90*/  LDL.64 R48, [R1+0x5b0] ;  /* 0x0005b00001307983 */ /* 0x000ee80000100a00 */
[----:B------:R-:W-:Y:S04]  /*11aa0*/  LDGSTS.E [R16+0x880], desc[UR8][R8.64], P0 ;  /* 0x0088000008107fae */ /* 0x000fe80008121848 */
[----:B------:R-:W3:Y:S04]  /*11ab0*/  LDL.64 R62, [R1+0xaf0] ;  /* 0x000af000013e7983 */ /* 0x000ee80000100a00 */
[----:B------:R-:W3:Y:S04]  /*11ac0*/  LDL.64 R38, [R1+0xa10] ;  /* 0x000a100001267983 */ /* 0x000ee80000100a00 */
[----:B------:R-:W3:Y:S04]  /*11ad0*/  LDL.64 R36, [R1+0x8e8] ;  /* 0x0008e80001247983 */ /* 0x000ee80000100a00 */
[----:B------:R-:W3:Y:S04]  /*11ae0*/  LDL.64 R34, [R1+0x8a8] ;  /* 0x0008a80001227983 */ /* 0x000ee80000100a00 */
[----:B------:R-:W-:Y:S04]  /*11af0*/  LDGSTS.E [R16+0xc80], desc[UR8][R10.64], P0 ;  /* 0x00c800000a107fae */ /* 0x000fe80008121848 */
[----:B------:R-:W-:Y:S04]  /*11b00*/  LDGSTS.E [R16+0x1080], desc[UR8][R46.64], P0 ;  /* 0x010800002e107fae */ /* 0x000fe80008121848 */
[----:B------:R-:W3:Y:S04]  /*11b10*/  LDL.LU.64 R10, [R1+0xad8] ;  /* 0x000ad800010a7983 */ /* 0x000ee80000300a00 */
[----:B------:R-:W3:Y:S04]  /*11b20*/  LDL.LU.64 R8, [R1+0x9f8] ;  /* 0x0009f80001087983 */ /* 0x000ee80000300a00 */
[----:B------:R-:W3:Y:S04]  /*11b30*/  LDL.64 R46, [R1+0x868] ;  /* 0x00086800012e7983 */ /* 0x000ee80000100a00 */
[----:B------:R-:W3:Y:S04]  /*11b40*/  LDL.64 R66, [R1+0x7e8] ;  /* 0x0007e80001427983 */ /* 0x000ee80000100a00 */
[----:B------:R-:W3:Y:S04]  /*11b50*/  LDL.64 R72, [R1+0x7a8] ;  /* 0x0007a80001487983 */ /* 0x000ee80000100a00 */
[----:B------:R-:W3:Y:S04]  /*11b60*/  LDL.64 R86, [R1+0x768] ;  /* 0x0007680001567983 */ /* 0x000ee80000100a00 */
[----:B------:R-:W3:Y:S04]  /*11b70*/  LDL.64 R60, [R1+0x728] ;  /* 0x00072800013c7983 */ /* 0x000ee80000100a00 */
[----:B------:R-:W3:Y:S04]  /*11b80*/  LDL.64 R58, [R1+0x6e8] ;  /* 0x0006e800013a7983 */ /* 0x000ee80000100a00 */
[----:B------:R-:W3:Y:S04]  /*11b90*/  LDL.64 R64, [R1+0x6a8] ;  /* 0x0006a80001407983 */ /* 0x000ee80000100a00 */
[----:B----4-:R-:W-:Y:S04]  /*11ba0*/  LDGSTS.E [R16+0x1480], desc[UR8][R54.64], P0 ;  /* 0x0148000036107fae */ /* 0x010fe80008121848 */
[----:B--2---:R-:W-:Y:S04]  /*11bb0*/  LDGSTS.E [R16+0x1880], desc[UR8][R78.64], P0 ;  /* 0x018800004e107fae */ /* 0x004fe80008121848 */
[----:B------:R-:W2:Y:S04]  /*11bc0*/  LDL.64 R54, [R1+0x828] ;  /* 0x0008280001367983 */ /* 0x000ea80000100a00 */
[----:B---3--:R-:W-:Y:S04]  /*11bd0*/  LDGSTS.E [R16+0x1c80], desc[UR8][R52.64], P0 ;  /* 0x01c8000034107fae */ /* 0x008fe80008121848 */
[----:B------:R-:W-:Y:S04]  /*11be0*/  LDGSTS.E [R16+0x2080], desc[UR8][R50.64], P0 ;  /* 0x0208000032107fae */ /* 0x000fe80008121848 */
[----:B------:R-:W3:Y:S04]  /*11bf0*/  LDL.64 R78, [R1+0x668] ;  /* 0x00066800014e7983 */ /* 0x000ee80000100a00 */
[----:B------:R-:W-:Y:S04]  /*11c00*/  LDGSTS.E [R16+0x2480], desc[UR8][R56.64], P0 ;  /* 0x0248000038107fae */ /* 0x000fe80008121848 */
[----:B------:R-:W4:Y:S04]  /*11c10*/  LDL.64 R52, [R1+0x8e0] ;  /* 0x0008e00001347983 */ /* 0x000f280000100a00 */
[----:B------:R-:W-:Y:S04]  /*11c20*/  LDGSTS.E [R16+0x2880], desc[UR8][R70.64], P0 ;  /* 0x0288000046107fae */ /* 0x000fe80008121848 */
[----:B------:R-:W4:Y:S04]  /*11c30*/  LDL.64 R50, [R1+0x8a0] ;  /* 0x0008a00001327983 */ /* 0x000f280000100a00 */
[----:B------:R-:W-:Y:S04]  /*11c40*/  LDGSTS.E [R16+0x2c80], desc[UR8][R40.64], P0 ;  /* 0x02c8000028107fae */ /* 0x000fe80008121848 */
[----:B------:R-:W4:Y:S04]  /*11c50*/  LDL.64 R56, [R1+0x860] ;  /* 0x0008600001387983 */ /* 0x000f280000100a00 */
[----:B------:R-:W-:Y:S04]  /*11c60*/  LDGSTS.E [R16+0x3080], desc[UR8][R32.64], P0 ;  /* 0x0308000020107fae */ /* 0x000fe80008121848 */
[----:B------:R-:W4:Y:S04]  /*11c70*/  LDL.64 R40, [R1+0x628] ;  /* 0x0006280001287983 */ /* 0x000f280000100a00 */
[----:B------:R-:W4:Y:S04]  /*11c80*/  LDL.64 R70, [R1+0x7a0] ;  /* 0x0007a00001467983 */ /* 0x000f280000100a00 */
[----:B------:R-:W4:Y:S04]  /*11c90*/  LDL.64 R32, [R1+0x5e8] ;  /* 0x0005e80001207983 */ /* 0x000f280000100a00 */
[----:B------:R-:W-:Y:S04]  /*11ca0*/  LDGSTS.E [R16+0x3480], desc[UR8][R30.64], P0 ;  /* 0x034800001e107fae */ /* 0x000fe80008121848 */
[----:B------:R-:W-:Y:S04]  /*11cb0*/  LDGSTS.E [R16+0x3880], desc[UR8][R44.64], P0 ;  /* 0x038800002c107fae */ /* 0x000fe80008121848 */
[----:B------:R-:W-:Y:S04]  /*11cc0*/  LDGSTS.E [R16+0x3c80], desc[UR8][R48.64], P0 ;  /* 0x03c8000030107fae */ /* 0x000fe80008121848 */
[----:B------:R-:W4:Y:S04]  /*11cd0*/  LDL.64 R30, [R1+0x5a8] ;  /* 0x0005a800011e7983 */ /* 0x000f280000100a00 */
[----:B------:R-:W-:Y:S04]  /*11ce0*/  LDGSTS.E [R17+0x100], desc[UR8][R62.64], P0 ;  /* 0x001000003e117fae */ /* 0x000fe80008121848 */
[----:B------:R-:W-:Y:S04]  /*11cf0*/  LDGSTS.E [R17+0x500], desc[UR8][R38.64], P0 ;  /* 0x0050000026117fae */ /* 0x000fe80008121848 */
[----:B------:R-:W-:Y:S04]  /*11d00*/  LDGSTS.E [R17+0x900], desc[UR8][R36.64], P0 ;  /* 0x0090000024117fae */ /* 0x000fe80008121848 */
[----:B------:R-:W-:Y:S04]  /*11d10*/  LDGSTS.E [R17+0xd00], desc[UR8][R34.64], P0 ;  /* 0x00d0000022117fae */ /* 0x000fe80008121848 */
[----:B------:R-:W4:Y:S04]  /*11d20*/  LDL.64 R44, [R1+0x760] ;  /* 0x00076000012c7983 */ /* 0x000f280000100a00 */
[----:B------:R-:W4:Y:S04]  /*11d30*/  LDL.64 R48, [R1+0x720] ;  /* 0x0007200001307983 */ /* 0x000f280000100a00 */
[----:B------:R-:W4:Y:S04]  /*11d40*/  LDL.64 R34, [R1+0x820] ;  /* 0x0008200001227983 */ /* 0x000f280000100a00 */
[----:B------:R-:W4:Y:S04]  /*11d50*/  LDL.64 R62, [R1+0x6e0] ;  /* 0x0006e000013e7983 */ /* 0x000f280000100a00 */
[----:B------:R-:W-:Y:S04]  /*11d60*/  LDGSTS.E [R17+0x1100], desc[UR8][R46.64], P0 ;  /* 0x011000002e117fae */ /* 0x000fe80008121848 */
[----:B------:R-:W4:Y:S04]  /*11d70*/  LDL.64 R38, [R1+0x6a0] ;  /* 0x0006a00001267983 */ /* 0x000f280000100a00 */
[----:B------:R-:W4:Y:S04]  /*11d80*/  LDL.64 R36, [R1+0x660] ;  /* 0x0006600001247983 */ /* 0x000f280000100a00 */
[----:B------:R-:W4:Y:S04]  /*11d90*/  LDL.64 R46, [R1+0x7e0] ;  /* 0x0007e000012e7983 */ /* 0x000f280000100a00 */
[----:B--2---:R-:W-:Y:S04]  /*11da0*/  LDGSTS.E [R17+0x1500], desc[UR8][R54.64], P0 ;  /* 0x0150000036117fae */ /* 0x004fe80008121848 */
[----:B------:R-:W-:Y:S04]  /*11db0*/  LDGSTS.E [R17+0x1900], desc[UR8][R66.64], P0 ;  /* 0x0190000042117fae */ /* 0x000fe80008121848 */
[----:B------:R-:W-:Y:S04]  /*11dc0*/  LDGSTS.E [R17+0x1d00], desc[UR8][R72.64], P0 ;  /* 0x01d0000048117fae */ /* 0x000fe80008121848 */
[----:B------:R-:W2:Y:S04]  /*11dd0*/  LDL.64 R54, [R1+0x620] ;  /* 0x0006200001367983 */ /* 0x000ea80000100a00 */
[----:B------:R-:W-:Y:S04]  /*11de0*/  LDGSTS.E [R17+0x2100], desc[UR8][R86.64], P0 ;  /* 0x0210000056117fae */ /* 0x000fe80008121848 */
[----:B------:R-:W-:Y:S04]  /*11df0*/  LDGSTS.E [R17+0x2500], desc[UR8][R60.64], P0 ;  /* 0x025000003c117fae */ /* 0x000fe80008121848 */
[----:B------:R-:W-:Y:S04]  /*11e00*/  LDGSTS.E [R17+0x2900], desc[UR8][R58.64], P0 ;  /* 0x029000003a117fae */ /* 0x000fe80008121848 */
[----:B------:R-:W-:Y:S04]  /*11e10*/  LDGSTS.E [R17+0x2d00], desc[UR8][R64.64], P0 ;  /* 0x02d0000040117fae */ /* 0x000fe80008121848 */
[----:B---3--:R-:W-:Y:S04]  /*11e20*/  LDGSTS.E [R17+0x3100], desc[UR8][R78.64], P0 ;  /* 0x031000004e117fae */ /* 0x008fe80008121848 */
[----:B----4-:R-:W-:Y:S04]  /*11e30*/  LDGSTS.E [R17+0x3500], desc[UR8][R40.64], P0 ;  /* 0x0350000028117fae */ /* 0x010fe80008121848 */
[----:B------:R-:W-:Y:S04]  /*11e40*/  LDGSTS.E [R17+0x3900], desc[UR8][R32.64], P0 ;  /* 0x0390000020117fae */ /* 0x000fe80008121848 */
[----:B------:R-:W3:Y:S04]  /*11e50*/  LDL.64 R40, [R1+0x5e0] ;  /* 0x0005e00001287983 */ /* 0x000ee80000100a00 */
[----:B------:R-:W4:Y:S04]  /*11e60*/  LDL.64 R32, [R1+0x5a0] ;  /* 0x0005a00001207983 */ /* 0x000f280000100a00 */
[----:B------:R-:W-:Y:S04]  /*11e70*/  LDGSTS.E [R17+0x3d00], desc[UR8][R30.64], P0 ;  /* 0x03d000001e117fae */ /* 0x000fe80008121848 */
[----:B------:R-:W-:Y:S04]  /*11e80*/  LDGSTS.E [R18+0x180], desc[UR8][R10.64], P0 ;  /* 0x001800000a127fae */ /* 0x000fe80008121848 */
[----:B------:R-:W-:Y:S04]  /*11e90*/  LDGSTS.E [R18+0x580], desc[UR8][R8.64], P0 ;  /* 0x0058000008127fae */ /* 0x000fe80008121848 */
[----:B------:R-:W-:Y:S04]  /*11ea0*/  LDGSTS.E [R18+0x980], desc[UR8][R52.64], P0 ;  /* 0x0098000034127fae */ /* 0x000fe80008121848 */
[----:B------:R-:W4:Y:S04]  /*11eb0*/  LDL.64 R30, [R1+0xab8] ;  /* 0x000ab800011e7983 */ /* 0x000f280000100a00 */
[----:B------:R-:W-:Y:S04]  /*11ec0*/  LDGSTS.E [R18+0xd80], desc[UR8][R50.64], P0 ;  /* 0x00d8000032127fae */ /* 0x000fe80008121848 */
[----:B------:R1:W-:Y:S04]  /*11ed0*/  STL.64 [R1+0x2120], R16 ;  /* 0x0021201001007387 */ /* 0x0003e80000100a00 */
[----:B------:R-:W-:Y:S04]  /*11ee0*/  LDGSTS.E [R18+0x1180], desc[UR8][R56.64], P0 ;  /* 0x0118000038127fae */ /* 0x000fe80008121848 */
[----:B------:R-:W-:Y:S04]  /*11ef0*/  STL.64 [R1+0x2228], R8 ;  /* 0x0022280801007387 */ /* 0x000fe80000100a00 */
[----:B------:R-:W-:Y:S04]  /*11f00*/  LDGSTS.E [R18+0x1580], desc[UR8][R34.64], P0 ;  /* 0x0158000022127fae */ /* 0x000fe80008121848 */
[----:B-1----:R-:W4:Y:S04]  /*11f10*/  LDL.64 R16, [R1+0x898] ;  /* 0x0008980001107983 */ /* 0x002f280000100a00 */
[----:B------:R-:W4:Y:S04]  /*11f20*/  LDL.64 R80, [R1+0x858] ;  /* 0x0008580001507983 */ /* 0x000f280000100a00 */
[----:B------:R-:W4:Y:S04]  /*11f30*/  LDL.64 R34, [R1+0x9d8] ;  /* 0x0009d80001227983 */ /* 0x000f280000100a00 */
[----:B------:R-:W-:Y:S04]  /*11f40*/  LDGSTS.E [R18+0x1980], desc[UR8][R46.64], P0 ;  /* 0x019800002e127fae */ /* 0x000fe80008121848 */
[----:B------:R-:W-:Y:S04]  /*11f50*/  LDGSTS.E [R18+0x1d80], desc[UR8][R70.64], P0 ;  /* 0x01d8000046127fae */ /* 0x000fe80008121848 */
        /* <DEDUP_REMOVED lines=24> */
[----:B--2---:R-:W-:Y:S04]  /*120e0*/  LDGSTS.E [R18+0x3580], desc[UR8][R54.64], P0 ;  /* 0x0358000036127fae */ /* 0x004fe80008121848 */
[----:B------:R-:W2:Y:S04]  /*120f0*/  LDL.64 R54, [R1+0x6d8] ;  /* 0x0006d80001367983 */ /* 0x000ea80000100a00 */
[----:B---3--:R-:W-:Y:S04]  /*12100*/  LDGSTS.E [R18+0x3980], desc[UR8][R40.64], P0 ;  /* 0x0398000028127fae */ /* 0x008fe80008121848 */
[----:B----4-:R-:W-:Y:S04]  /*12110*/  LDGSTS.E [R18+0x3d80], desc[UR8][R32.64], P0 ;  /* 0x03d8000020127fae */ /* 0x010fe80008121848 */
[----:B------:R-:W3:Y:S04]  /*12120*/  LDL.64 R40, [R1+0x710] ;  /* 0x0007100001287983 */ /* 0x000ee80000100a00 */
[----:B------:R-:W4:Y:S04]  /*12130*/  LDL.64 R32, [R1+0x850] ;  /* 0x0008500001207983 */ /* 0x000f280000100a00 */
[----:B------:R-:W-:Y:S04]  /*12140*/  LDGSTS.E [R19+0x200], desc[UR8][R30.64], P0 ;  /* 0x002000001e137fae */ /* 0x000fe80008121848 */
[----:B------:R-:W3:Y:S04]  /*12150*/  LDL.64 R30, [R1+0x6d0] ;  /* 0x0006d000011e7983 */ /* 0x000ee80000100a00 */
[----:B------:R-:W-:Y:S04]  /*12160*/  LDGSTS.E [R19+0x600], desc[UR8][R34.64], P0 ;  /* 0x0060000022137fae */ /* 0x000fe80008121848 */
[----:B------:R-:W3:Y:S04]  /*12170*/  LDL.64 R34, [R1+0x690] ;  /* 0x0006900001227983 */ /* 0x000ee80000100a00 */
[----:B------:R-:W-:Y:S04]  /*12180*/  LDGSTS.E [R19+0xa00], desc[UR8][R46.64], P0 ;  /* 0x00a000002e137fae */ /* 0x000fe80008121848 */
[----:B------:R-:W-:Y:S04]  /*12190*/  LDGSTS.E [R19+0xe00], desc[UR8][R16.64], P0 ;  /* 0x00e0000010137fae */ /* 0x000fe80008121848 */
[----:B------:R-:W-:Y:S04]  /*121a0*/  LDGSTS.E [R19+0x1200], desc[UR8][R80.64], P0 ;  /* 0x0120000050137fae */ /* 0x000fe80008121848 */
[----:B------:R-:W-:Y:S04]  /*121b0*/  LDGSTS.E [R19+0x1600], desc[UR8][R90.64], P0 ;  /* 0x016000005a137fae */ /* 0x000fe80008121848 */
[----:B------:R-:W-:Y:S04]  /*121c0*/  LDGSTS.E [R19+0x1a00], desc[UR8][R68.64], P0 ;  /* 0x01a0000044137fae */ /* 0x000fe80008121848 */
[----:B------:R-:W3:Y:S04]  /*121d0*/  LDL.64 R46, [R1+0x650] ;  /* 0x00065000012e7983 */ /* 0x000ee80000100a00 */
[----:B------:R-:W-:Y:S04]  /*121e0*/  LDGSTS.E [R19+0x1e00], desc[UR8][R66.64], P0 ;  /* 0x01e0000042137fae */ /* 0x000fe80008121848 */
[----:B------:R-:W-:Y:S04]  /*121f0*/  LDGSTS.E [R19+0x2200], desc[UR8][R72.64], P0 ;  /* 0x0220000048137fae */ /* 0x000fe80008121848 */
[----:B------:R-:W-:Y:S04]  /*12200*/  LDGSTS.E [R19+0x2600], desc[UR8][R86.64], P0 ;  /* 0x0260000056137fae */ /* 0x000fe80008121848 */
[----:B--2---:R-:W-:Y:S04]  /*12210*/  LDGSTS.E [R19+0x2a00], desc[UR8][R54.64], P0 ;  /* 0x02a0000036137fae */ /* 0x004fe80008121848 */
[----:B------:R-:W-:Y:S04]  /*12220*/  LDGSTS.E [R19+0x2e00], desc[UR8][R60.64], P0 ;  /* 0x02e000003c137fae */ /* 0x000fe80008121848 */
[----:B------:R-:W-:Y:S04]  /*12230*/  LDGSTS.E [R19+0x3200], desc[UR8][R58.64], P0 ;  /* 0x032000003a137fae */ /* 0x000fe80008121848 */
[----:B------:R-:W-:Y:S04]  /*12240*/  LDGSTS.E [R19+0x3600], desc[UR8][R64.64], P0 ;  /* 0x0360000040137fae */ /* 0x000fe80008121848 */
[----:B------:R-:W2:Y:S04]  /*12250*/  LDL.64 R54, [R1+0x5d0] ;  /* 0x0005d00001367983 */ /* 0x000ea80000100a00 */
[----:B------:R-:W-:Y:S04]  /*12260*/  LDGSTS.E [R19+0x3a00], desc[UR8][R78.64], P0 ;  /* 0x03a000004e137fae */ /* 0x000fe80008121848 */
[----:B------:R-:W-:Y:S04]  /*12270*/  LDGSTS.E [R19+0x3e00], desc[UR8][R52.64], P0 ;  /* 0x03e0000034137fae */ /* 0x000fe80008121848 */
[----:B------:R1:W-:Y:S04]  /*12280*/  STL.64 [R1+0x2020], R18 ;  /* 0x0020201201007387 */ /* 0x0003e80000100a00 */
[----:B------:R-:W-:Y:S04]  /*12290*/  LDGSTS.E [R20+0x280], desc[UR8][R50.64], P0 ;  /* 0x0028000032147fae */ /* 0x000fe80008121848 */
[----:B------:R-:W-:Y:S04]  /*122a0*/  LDGSTS.E [R20+0x680], desc[UR8][R56.64], P0 ;  /* 0x0068000038147fae */ /* 0x000fe80008121848 */
[----:B-1----:R-:W2:Y:S04]  /*122b0*/  LDL.LU.64 R18, [R1+0x610] ;  /* 0x0006100001127983 */ /* 0x002ea80000300a00 */
[----:B------:R-:W-:Y:S04]  /*122c0*/  LDGSTS.E [R20+0xa80], desc[UR8][R70.64], P0 ;  /* 0x00a8000046147fae */ /* 0x000fe80008121848 */
[----:B------:R-:W-:Y:S04]  /*122d0*/  LDGSTS.E [R20+0xe80], desc[UR8][R44.64], P0 ;  /* 0x00e800002c147fae */ /* 0x000fe80008121848 */
[----:B----4-:R-:W-:Y:S04]  /*122e0*/  LDGSTS.E [R20+0x1280], desc[UR8][R32.64], P0 ;  /* 0x0128000020147fae */ /* 0x010fe80008121848 */
[----:B------:R-:W-:Y:S04]  /*122f0*/  LDGSTS.E [R20+0x1680], desc[UR8][R48.64], P0 ;  /* 0x0168000030147fae */ /* 0x000fe80008121848 */
[----:B------:R-:W-:Y:S04]  /*12300*/  LDGSTS.E [R20+0x1a80], desc[UR8][R62.64], P0 ;  /* 0x01a800003e147fae */ /* 0x000fe80008121848 */
[----:B------:R-:W4:Y:S04]  /*12310*/  LDL.64 R32, [R1+0x590] ;  /* 0x0005900001207983 */ /* 0x000f280000100a00 */
[----:B------:R-:W-:Y:S04]  /*12320*/  LDGSTS.E [R20+0x1e80], desc[UR8][R38.64], P0 ;  /* 0x01e8000026147fae */ /* 0x000fe80008121848 */
[----:B------:R-:W4:Y:S04]  /*12330*/  LDL.LU.64 R8, [R1+0xa68] ;  /* 0x000a680001087983 */ /* 0x000f280000300a00 */
[----:B------:R-:W-:Y:S04]  /*12340*/  LDGSTS.E [R20+0x2280], desc[UR8][R36.64], P0 ;  /* 0x0228000024147fae */ /* 0x000fe80008121848 */
[----:B---3--:R-:W-:Y:S04]  /*12350*/  LDGSTS.E [R20+0x2680], desc[UR8][R40.64], P0 ;  /* 0x0268000028147fae */ /* 0x008fe80008121848 */
[----:B------:R-:W3:Y:S04]  /*12360*/  LDL.64 R80, [R1+0xa80] ;  /* 0x000a800001507983 */ /* 0x000ee80000100a00 */
[----:B------:R-:W-:Y:S04]  /*12370*/  LDGSTS.E [R20+0x2a80], desc[UR8][R30.64], P0 ;  /* 0x02a800001e147fae */ /* 0x000fe80008121848 */
[----:B------:R-:W3:Y:S04]  /*12380*/  LDL.64 R90, [R1+0x9a0] ;  /* 0x0009a000015a7983 */ /* 0x000ee80000100a00 */
[----:B------:R-:W3:Y:S04]  /*12390*/  LDL.64 R68, [R1+0x8c8] ;  /* 0x0008c80001447983 */ /* 0x000ee80000100a00 */
[----:B------:R-:W3:Y:S04]  /*123a0*/  LDL.64 R30, [R1+0x888] ;  /* 0x00088800011e7983 */ /* 0x000ee80000100a00 */
[----:B------:R-:W-:Y:S04]  /*123b0*/  LDGSTS.E [R20+0x2e80], desc[UR8][R34.64], P0 ;  /* 0x02e8000022147fae */ /* 0x000fe80008121848 */
[----:B------:R-:W3:Y:S04]  /*123c0*/  LDL.64 R34, [R1+0x848] ;  /* 0x0008480001227983 */ /* 0x000ee80000100a00 */
[----:B------:R-:W-:Y:S04]  /*123d0*/  LDGSTS.E [R20+0x3280], desc[UR8][R46.64], P0 ;  /* 0x032800002e147fae */ /* 0x000fe80008121848 */
[----:B------:R-:W3:Y:S04]  /*123e0*/  LDL.64 R46, [R1+0x808] ;  /* 0x00080800012e7983 */ /* 0x000ee80000100a00 */
[----:B--2---:R1:W-:Y:S04]  /*123f0*/  STL.64 [R1+0x2220], R18 ;  /* 0x0022201201007387 */ /* 0x0043e80000100a00 */
[----:B------:R-:W2:Y:S04]  /*12400*/  LDL.64 R66, [R1+0x7c8] ;  /* 0x0007c80001427983 */ /* 0x000ea80000100a00 */
        /* <DEDUP_REMOVED lines=9> */
[----:B------:R-:W-:Y:S04]  /*124a0*/  LDGSTS.E [R20+0x3680], desc[UR8][R18.64], P0 ;  /* 0x0368000012147fae */ /* 0x000fe80008121848 */
[----:B------:R-:W-:Y:S04]  /*124b0*/  LDGSTS.E [R20+0x3a80], desc[UR8][R54.64], P0 ;  /* 0x03a8000036147fae */ /* 0x000fe80008121848 */
[----:B----4-:R-:W-:Y:S04]  /*124c0*/  LDGSTS.E [R20+0x3e80], desc[UR8][R32.64], P0 ;  /* 0x03e8000020147fae */ /* 0x010fe80008121848 */
[----:B------:R-:W4:Y:S04]  /*124d0*/  LDL.LU.64 R16, [R1+0x680] ;  /* 0x0006800001107983 */ /* 0x000f280000300a00 */
[----:B---3--:R-:W-:Y:S04]  /*124e0*/  LDGSTS.E [R21+0x300], desc[UR8][R80.64], P0 ;  /* 0x0030000050157fae */ /* 0x008fe80008121848 */
[----:B-1----:R-:W3:Y:S04]  /*124f0*/  LDL.LU.64 R18, [R1+0x640] ;  /* 0x0006400001127983 */ /* 0x002ee80000300a00 */
[----:B------:R-:W-:Y:S04]  /*12500*/  LDGSTS.E [R21+0x700], desc[UR8][R90.64], P0 ;  /* 0x007000005a157fae */ /* 0x000fe80008121848 */
[----:B------:R-:W4:Y:S04]  /*12510*/  LDL.64 R70, [R1+0x980] ;  /* 0x0009800001467983 */ /* 0x000f280000100a00 */
[----:B------:R-:W3:Y:S04]  /*12520*/  LDL.64 R44, [R1+0x8c0] ;  /* 0x0008c000012c7983 */ /* 0x000ee80000100a00 */
[----:B------:R-:W3:Y:S04]  /*12530*/  LDL.64 R48, [R1+0x840] ;  /* 0x0008400001307983 */ /* 0x000ee80000100a00 */
[----:B------:R-:W3:Y:S04]  /*12540*/  LDL.64 R62, [R1+0x800] ;  /* 0x00080000013e7983 */ /* 0x000ee80000100a00 */
[----:B------:R-:W3:Y:S04]  /*12550*/  LDL.64 R38, [R1+0x7c0] ;  /* 0x0007c00001267983 */ /* 0x000ee80000100a00 */
[----:B------:R-:W3:Y:S04]  /*12560*/  LDL.64 R36, [R1+0x780] ;  /* 0x0007800001247983 */ /* 0x000ee80000100a00 */
[----:B------:R-:W3:Y:S04]  /*12570*/  LDL.64 R40, [R1+0x740] ;  /* 0x0007400001287983 */ /* 0x000ee80000100a00 */
[----:B------:R-:W3:Y:S04]  /*12580*/  LDL.64 R54, [R1+0x700] ;  /* 0x0007000001367983 */ /* 0x000ee80000100a00 */
[----:B------:R-:W3:Y:S04]  /*12590*/  LDL.64 R32, [R1+0x6c0] ;  /* 0x0006c00001207983 */ /* 0x000ee80000100a00 */
[----:B------:R-:W-:Y:S04]  /*125a0*/  LDGSTS.E [R21+0xb00], desc[UR8][R68.64], P0 ;  /* 0x00b0000044157fae */ /* 0x000fe80008121848 */
[----:B------:R-:W3:Y:S04]  /*125b0*/  LDL.LU.64 R80, [R1+0x22f8] ;  /* 0x0022f80001507983 */ /* 0x000ee80000300a00 */
[----:B------:R-:W-:Y:S04]  /*125c0*/  LDGSTS.E [R21+0xf00], desc[UR8][R30.64], P0 ;  /* 0x00f000001e157fae */ /* 0x000fe80008121848 */
[----:B------:R-:W3:Y:S04]  /*125d0*/  LDL.LU.64 R90, [R1+0x22f0] ;  /* 0x0022f000015a7983 */ /* 0x000ee80000300a00 */
[----:B------:R-:W-:Y:S04]  /*125e0*/  LDGSTS.E [R21+0x1300], desc[UR8][R34.64], P0 ;  /* 0x0130000022157fae */ /* 0x000fe80008121848 */
[----:B------:R-:W3:Y:S04]  /*125f0*/  LDL.LU.64 R68, [R1+0x22e8] ;  /* 0x0022e80001447983 */ /* 0x000ee80000300a00 */
[----:B------:R-:W-:Y:S04]  /*12600*/  LDGSTS.E [R21+0x1700], desc[UR8][R46.64], P0 ;  /* 0x017000002e157fae */ /* 0x000fe80008121848 */
[----:B------:R-:W3:Y:S04]  /*12610*/  LDL.64 R30, [R1+0x600] ;  /* 0x00060000011e7983 */ /* 0x000ee80000100a00 */
[----:B------:R-:W3:Y:S04]  /*12620*/  LDL.64 R34, [R1+0x5c0] ;  /* 0x0005c00001227983 */ /* 0x000ee80000100a00 */
[----:B------:R-:W3:Y:S04]  /*12630*/  LDL.64 R46, [R1+0xde0] ;  /* 0x000de000012e7983 */ /* 0x000ee80000100a00 */
[----:B--2---:R-:W-:Y:S04]  /*12640*/  LDGSTS.E [R21+0x1b00], desc[UR8][R66.64], P0 ;  /* 0x01b0000042157fae */ /* 0x004fe80008121848 */
[----:B------:R-:W-:Y:S04]  /*12650*/  LDGSTS.E [R21+0x1f00], desc[UR8][R72.64], P0 ;  /* 0x01f0000048157fae */ /* 0x000fe80008121848 */
[----:B------:R-:W-:Y:S04]  /*12660*/  LDGSTS.E [R21+0x2300], desc[UR8][R86.64], P0 ;  /* 0x0230000056157fae */ /* 0x000fe80008121848 */
[----:B------:R-:W2:Y:S04]  /*12670*/  LDL.LU.64 R66, [R1+0x22e0] ;  /* 0x0022e00001427983 */ /* 0x000ea80000300a00 */
[----:B------:R-:W2:Y:S04]  /*12680*/  LDL.LU.64 R72, [R1+0x22d8] ;  /* 0x0022d80001487983 */ /* 0x000ea80000300a00 */
[----:B------:R-:W2:Y:S04]  /*12690*/  LDL.LU.64 R86, [R1+0x22d0] ;  /* 0x0022d00001567983 */ /* 0x000ea80000300a00 */
[----:B------:R-:W-:Y:S04]  /*126a0*/  LDGSTS.E [R21+0x2700], desc[UR8][R60.64], P0 ;  /* 0x027000003c157fae */ /* 0x000fe80008121848 */
        /* <DEDUP_REMOVED lines=13> */
[----:B----4-:R-:W-:Y:S04]  /*12780*/  LDGSTS.E [R0+0x780], desc[UR8][R70.64], P0 ;  /* 0x0078000046007fae */ /* 0x010fe80008121848 */
[----:B------:R-:W4:Y:S04]  /*12790*/  LDL.LU.64 R56, [R1+0x2298] ;  /* 0x0022980001387983 */ /* 0x000f280000300a00 */
[----:B------:R1:W-:Y:S04]  /*127a0*/  STL.64 [R1+0x1f58], R20 ;  /* 0x001f581401007387 */ /* 0x0003e80000100a00 */
[----:B---3--:R-:W-:Y:S04]  /*127b0*/  LDGSTS.E [R0+0xb80], desc[UR8][R44.64], P0 ;  /* 0x00b800002c007fae */ /* 0x008fe80008121848 */
[----:B-1----:R-:W3:Y:S04]  /*127c0*/  LDL.64 R20, [R1+0x880] ;  /* 0x0008800001147983 */ /* 0x002ee80000100a00 */
[----:B------:R-:W2:Y:S04]  /*127d0*/  LDL.LU.64 R70, [R1+0x2290] ;  /* 0x0022900001467983 */ /* 0x000ea80000300a00 */
[----:B------:R-:W4:Y:S04]  /*127e0*/  LDL.LU.64 R44, [R1+0x2288] ;  /* 0x00228800012c7983 */ /* 0x000f280000300a00 */
[----:B---3--:R-:W-:Y:S04]  /*127f0*/  LDGSTS.E [R0+0xf80], desc[UR8][R20.64], P0 ;  /* 0x00f8000014007fae */ /* 0x008fe80008121848 */
[----:B------:R-:W-:Y:S04]  /*12800*/  LDGSTS.E [R0+0x1380], desc[UR8][R48.64], P0 ;  /* 0x0138000030007fae */ /* 0x000fe80008121848 */
[----:B------:R-:W-:Y:S04]  /*12810*/  LDGSTS.E [R0+0x1780], desc[UR8][R62.64], P0 ;  /* 0x017800003e007fae */ /* 0x000fe80008121848 */
[----:B------:R-:W-:Y:S04]  /*12820*/  LDGSTS.E [R0+0x1b80], desc[UR8][R38.64], P0 ;  /* 0x01b8000026007fae */ /* 0x000fe80008121848 */
[----:B------:R-:W-:Y:S04]  /*12830*/  LDGSTS.E [R0+0x1f80], desc[UR8][R36.64], P0 ;  /* 0x01f8000024007fae */ /* 0x000fe80008121848 */
[----:B------:R-:W-:Y:S04]  /*12840*/  LDGSTS.E [R0+0x2380], desc[UR8][R40.64], P0 ;  /* 0x0238000028007fae */ /* 0x000fe80008121848 */
[----:B------:R-:W3:Y:S04]  /*12850*/  LDL.LU.64 R38, [R1+0x370] ;  /* 0x0003700001267983 */ /* 0x000ee80000300a00 */
[----:B------:R-:W2:Y:S04]  /*12860*/  LDL.LU.64 R20, [R1+0x368] ;  /* 0x0003680001147983 */ /* 0x000ea80000300a00 */
[----:B------:R-:W4:Y:S04]  /*12870*/  LDL.LU.64 R48, [R1+0x360] ;  /* 0x0003600001307983 */ /* 0x000f280000300a00 */
[----:B------:R-:W-:Y:S04]  /*12880*/  LDGSTS.E [R0+0x2780], desc[UR8][R54.64], P0 ;  /* 0x0278000036007fae */ /* 0x000fe80008121848 */
[----:B------:R-:W-:Y:S04]  /*12890*/  LDGSTS.E [R0+0x2b80], desc[UR8][R32.64], P0 ;  /* 0x02b8000020007fae */ /* 0x000fe80008121848 */
[----:B------:R-:W-:Y:S04]  /*128a0*/  LDGSTS.E [R0+0x2f80], desc[UR8][R16.64], P0 ;  /* 0x02f8000010007fae */ /* 0x000fe80008121848 */
[----:B------:R-:W4:Y:S04]  /*128b0*/  LDL.LU.64 R54, [R1+0x358] ;  /* 0x0003580001367983 */ /* 0x000f280000300a00 */
[----:B------:R-:W4:Y:S04]  /*128c0*/  LDL.LU.64 R40, [R1+0x350] ;  /* 0x0003500001287983 */ /* 0x000f280000300a00 */
[----:B------:R-:W4:Y:S04]  /*128d0*/  LDL.LU.64 R36, [R1+0x348] ;  /* 0x0003480001247983 */ /* 0x000f280000300a00 */
[----:B------:R-:W4:Y:S04]  /*128e0*/  LDL.LU.64 R32, [R1+0x340] ;  /* 0x0003400001207983 */ /* 0x000f280000300a00 */
[----:B------:R-:W-:Y:S04]  /*128f0*/  LDGSTS.E [R0+0x3380], desc[UR8][R18.64], P0 ;  /* 0x0338000012007fae */ /* 0x000fe80008121848 */
[----:B------:R1:W-:Y:S04]  /*12900*/  LDGSTS.E [R0+0x3780], desc[UR8][R30.64], P0 ;  /* 0x037800001e007fae */ /* 0x0003e80008121848 */
[----:B------:R-:W-:Y:S04]  /*12910*/  LDGSTS.E [R0+0x3b80], desc[UR8][R34.64], P0 ;  /* 0x03b8000022007fae */ /* 0x000fe80008121848 */
[----:B------:R-:W-:Y:S04]  /*12920*/  LDGSTS.E [R0+0x3f80], desc[UR8][R46.64], P0 ;  /* 0x03f800002e007fae */ /* 0x000fe80008121848 */
[----:B------:R-:W0:Y:S01]  /*12930*/  LDGDEPBAR ;  /* 0x00000000000079af */ /* 0x000e220000000000 */
[C---:B------:R-:W-:Y:S01]  /*12940*/  IMAD.WIDE R28, R229.reuse, 0x4, R28 ;  /* 0x00000004e51c7825 */ /* 0x040fe200078e021c */
[----:B------:R-:W-:Y:S03]  /*12950*/  BAR.SYNC.DEFER_BLOCKING 0x0 ;  /* 0x0000000000007b1d */ /* 0x000fe60000010000 */
[----:B-1----:R-:W-:-:S04]  /*12960*/  IMAD.WIDE R30, R229, 0x4, R222 ;  /* 0x00000004e51e7825 */ /* 0x002fc800078e02de */
[----:B------:R-:W-:-:S04]  /*12970*/  IMAD.WIDE R24, R229, 0x4, R24 ;  /* 0x00000004e5187825 */ /* 0x000fc800078e0218 */
[----:B------:R-:W-:Y:S01]  /*12980*/  IMAD.WIDE R26, R229, 0x4, R26 ;  /* 0x00000004e51a7825 */ /* 0x000fe200078e021a */
[----:B------:R-:W-:Y:S04]  /*12990*/  STL.64 [R1+0x1758], R28 ;  /* 0x0017581c01007387 */ /* 0x000fe80000100a00 */
[----:B------:R-:W-:Y:S04]  /*129a0*/  STL.64 [R1+0x1750], R30 ;  /* 0x0017501e01007387 */ /* 0x000fe80000100a00 */
[----:B------:R1:W-:Y:S01]  /*129b0*/  STL.64 [R1+0x1748], R24 ;  /* 0x0017481801007387 */ /* 0x0003e20000100a00 */
[----:B------:R-:W-:-:S03]  /*129c0*/  IADD3 R23, R23, -0xa2, RZ ;  /* 0xffffff5e17177810 */ /* 0x000fc60007ffe0ff */
[----:B------:R4:W-:Y:S04]  /*129d0*/  STL.64 [R1+0x1740], R26 ;  /* 0x0017401a01007387 */ /* 0x0009e80000100a00 */
[----:B------:R-:W-:Y:S01]  /*129e0*/  @!PT LDS RZ, [RZ] ;  /* 0x00000000fffff984 */ /* 0x000fe20000000800 */
[----:B------:R-:W-:Y:S01]  /*129f0*/  @!PT LDS RZ, [RZ] ;  /* 0x00000000fffff984 */ /* 0x000fe20000000800 */
[----:B------:R-:W-:Y:S01]  /*12a00*/  @!PT LDS RZ, [RZ] ;  /* 0x00000000fffff984 */ /* 0x000fe20000000800 */
[----:B------:R-:W-:Y:S04]  /*12a10*/  LDGSTS.E [R2+0x40000], desc[UR8][R28.64], !P3 ;  /* 0x400000001c027fae */ /* 0x000fe8000d921848 */
[----:B------:R-:W4:Y:S04]  /*12a20*/  LDL.LU.64 R62, [R1+0x338] ;  /* 0x00033800013e7983 */ /* 0x000f280000300a00 */
[----:B------:R-:W-:Y:S04]  /*12a30*/  LDGSTS.E [R2+0x44000], desc[UR8][R30.64], !P3 ;  /* 0x440000001e027fae */ /* 0x000fe8000d921848 */
[----:B------:R1:W-:Y:S04]  /*12a40*/  LDGSTS.E [R2+0x48000], desc[UR8][R24.64], !P3 ;  /* 0x4800000018027fae */ /* 0x0003e8000d921848 */
[----:B------:R4:W-:Y:S04]  /*12a50*/  LDGSTS.E [R2+0x4c000], desc[UR8][R26.64], !P3 ;  /* 0x4c0000001a027fae */ /* 0x0009e8000d921848 */
[----:B------:R-:W4:Y:S01]  /*12a60*/  LDL.LU.64 R46, [R1+0x330] ;  /* 0x00033000012e7983 */ /* 0x000f220000300a00 */
[----:B------:R-:W-:-:S03]  /*12a70*/  ISETP.GE.U32.AND P0, PT, R23, 0x7ffffedf, PT ;  /* 0x7ffffedf1700780c */ /* 0x000fc60003f06070 */
[----:B------:R-:W4:Y:S01]  /*12a80*/  LDL.LU.64 R34, [R1+0x328] ;  /* 0x0003280001227983 */ /* 0x000f220000300a00 */
[----:B------:R-:W-:Y:S01]  /*12a90*/  IADD3 R23, R228, -0xa3, RZ ;  /* 0xffffff5de4177810 */ /* 0x000fe20007ffe0ff */
[----:B-1----:R-:W1:Y:S02]  /*12aa0*/  LDC R24, c[0x0][0x230] ;  /* 0x00008c00ff187b82 */ /* 0x002e640000000800 */
[----:B------:R-:W4:Y:S01]  /*12ab0*/  LDL.LU.64 R30, [R1+0x320] ;  /* 0x00032000011e7983 */ /* 0x000f220000300a00 */
[----:B------:R-:W-:Y:S01]  /*12ac0*/  ISETP.GE.U32.AND P3, PT, R23, 0x7ffffede, PT ;  /* 0x7ffffede1700780c */ /* 0x000fe20003f66070 */
[----:B------:R-:W-:-:S04]  /*12ad0*/  VIADD R23, R42, 0xffffff5c ;  /* 0xffffff5c2a177836 */ /* 0x000fc80000000000 */
[----:B------:R-:W1:Y:S08]  /*12ae0*/  LDC R25, c[0x0][0x230] ;  /* 0x00008c00ff197b82 */ /* 0x000e700000000800 */
[----:B------:R-:W1:Y:S01]  /*12af0*/  LDC R228, c[0x0][0x230] ;  /* 0x00008c00ffe47b82 */ /* 0x000e620000000800 */
[----:B---3--:R-:W-:-:S04]  /*12b00*/  IMAD.WIDE R38, R229, 0x4, R38 ;  /* 0x00000004e5267825 */ /* 0x008fc800078e0226 */
[C---:B--2---:R-:W-:Y:S01]  /*12b10*/  IMAD.WIDE R28, R229.reuse, 0x4, R20 ;  /* 0x00000004e51c7825 */ /* 0x044fe200078e0214 */
[----:B------:R2:W-:Y:S03]  /*12b20*/  STL.64 [R1+0x1738], R38 ;  /* 0x0017382601007387 */ /* 0x0005e60000100a00 */
[C---:B----4-:R-:W-:Y:S01]  /*12b30*/  IMAD.WIDE R26, R229.reuse, 0x4, R48 ;  /* 0x00000004e51a7825 */ /* 0x050fe200078e0230 */
[----:B------:R-:W-:Y:S04]  /*12b40*/  STL.64 [R1+0x1730], R28 ;  /* 0x0017301c01007387 */ /* 0x000fe80000100a00 */
[----:B------:R2:W-:Y:S04]  /*12b50*/  LDGSTS.E [R2+0x40004], desc[UR8][R38.64], !P4 ;  /* 0x4000400026027fae */ /* 0x0005e8000e121848 */
[----:B------:R3:W-:Y:S04]  /*12b60*/  STL.64 [R1+0x1728], R26 ;  /* 0x0017281a01007387 */ /* 0x0007e80000100a00 */
[----:B------:R-:W-:Y:S01]  /*12b70*/  LDGSTS.E [R2+0x44004], desc[UR8][R28.64], !P4 ;  /* 0x440040001c027fae */ /* 0x000fe2000e121848 */
[----:B------:R-:W-:-:S03]  /*12b80*/  IMAD.WIDE R20, R229, 0x4, R54 ;  /* 0x00000004e5147825 */ /* 0x000fc600078e0236 */
[----:B------:R3:W-:Y:S01]  /*12b90*/  LDGSTS.E [R2+0x48004], desc[UR8][R26.64], !P4 ;  /* 0x480040001a027fae */ /* 0x0007e2000e121848 */
[----:B------:R-:W-:-:S03]  /*12ba0*/  IMAD.WIDE R40, R229, 0x4, R40 ;  /* 0x00000004e5287825 */ /* 0x000fc600078e0228 */
[----:B------:R-:W4:Y:S01]  /*12bb0*/  LDL.LU.64 R54, [R1+0x318] ;  /* 0x0003180001367983 */ /* 0x000f220000300a00 */
[----:B--2---:R-:W-:-:S03]  /*12bc0*/  IMAD.WIDE R38, R229, 0x4, R36 ;  /* 0x00000004e5267825 */ /* 0x004fc600078e0224 */
[----:B------:R2:W-:Y:S04]  /*12bd0*/  STL.64 [R1+0x1720], R20 ;  /* 0x0017201401007387 */ /* 0x0005e80000100a00 */
[----:B------:R-:W-:Y:S01]  /*12be0*/  LDGSTS.E [R2+0x4c004], desc[UR8][R20.64], !P4 ;  /* 0x4c00400014027fae */ /* 0x000fe2000e121848 */
[C---:B------:R-:W-:Y:S01]  /*12bf0*/  IMAD.WIDE R36, R229.reuse, 0x4, R32 ;  /* 0x00000004e5247825 */ /* 0x040fe200078e0220 */
[----:B---3--:R-:W3:Y:S02]  /*12c00*/  LDC R26, c[0x0][0x230] ;  /* 0x00008c00ff1a7b82 */ /* 0x008ee40000000800 */
[----:B------:R-:W-:Y:S04]  /*12c10*/  LDGSTS.E [R2+0x40008], desc[UR8][R40.64], !P5 ;  /* 0x4000800028027fae */ /* 0x000fe8000e921848 */
[----:B------:R-:W-:Y:S04]  /*12c20*/  LDGSTS.E [R2+0x44008], desc[UR8][R38.64], !P5 ;  /* 0x4400800026027fae */ /* 0x000fe8000e921848 */
[----:B--2---:R-:W2:Y:S04]  /*12c30*/  LDL.LU.64 R20, [R1+0x190] ;  /* 0x0001900001147983 */ /* 0x004ea80000300a00 */
[----:B------:R-:W-:Y:S04]  /*12c40*/  STL.64 [R1+0x1718], R40 ;  /* 0x0017182801007387 */ /* 0x000fe80000100a00 */
[----:B------:R-:W3:Y:S04]  /*12c50*/  LDL.LU.64 R42, [R1+0x188] ;  /* 0x00018800012a7983 */ /* 0x000ee80000300a00 */
[----:B------:R1:W-:Y:S04]  /*12c60*/  STL.64 [R1+0x1710], R38 ;  /* 0x0017102601007387 */ /* 0x0003e80000100a00 */
[----:B------:R-:W3:Y:S04]  /*12c70*/  LDL.LU.64 R48, [R1+0x180] ;  /* 0x0001800001307983 */ /* 0x000ee80000300a00 */
[----:B------:R1:W-:Y:S04]  /*12c80*/  STL.64 [R1+0x1708], R36 ;  /* 0x0017082401007387 */ /* 0x0003e80000100a00 */
[----:B------:R-:W3:Y:S04]  /*12c90*/  LDL.LU.64 R32, [R1+0x178] ;  /* 0x0001780001207983 */ /* 0x000ee80000300a00 */
[----:B------:R-:W-:Y:S01]  /*12ca0*/  LDGSTS.E [R2+0x48008], desc[UR8][R36.64], !P5 ;  /* 0x4800800024027fae */ /* 0x000fe2000e921848 */
[----:B------:R-:W-:-:S05]  /*12cb0*/  IMAD.WIDE R28, R229, 0x4, R62 ;  /* 0x00000004e51c7825 */ /* 0x000fca00078e023e */
[----:B------:R4:W-:Y:S04]  /*12cc0*/  STL.64 [R1+0x1700], R28 ;  /* 0x0017001c01007387 */ /* 0x0009e80000100a00 */
[----:B------:R-:W3:Y:S04]  /*12cd0*/  LDL.LU.64 R62, [R1+0x170] ;  /* 0x00017000013e7983 */ /* 0x000ee80000300a00 */
[----:B------:R4:W-:Y:S01]  /*12ce0*/  LDGSTS.E [R2+0x4c008], desc[UR8][R28.64], !P5 ;  /* 0x4c0080001c027fae */ /* 0x0009e2000e921848 */
[----:B------:R-:W-:-:S04]  /*12cf0*/  IMAD.WIDE R46, R229, 0x4, R46 ;  /* 0x00000004e52e7825 */ /* 0x000fc800078e022e */
[C---:B------:R-:W-:Y:S01]  /*12d00*/  IMAD.WIDE R34, R229.reuse, 0x4, R34 ;  /* 0x00000004e5227825 */ /* 0x040fe200078e0222 */
[----:B------:R-:W-:Y:S03]  /*12d10*/  STL.64 [R1+0x16f8], R46 ;  /* 0x0016f82e01007387 */ /* 0x000fe60000100a00 */
[C---:B------:R-:W-:Y:S01]  /*12d20*/  IMAD.WIDE R30, R229.reuse, 0x4, R30 ;  /* 0x00000004e51e7825 */ /* 0x040fe200078e021e */
[----:B-1----:R-:W3:Y:S04]  /*12d30*/  LDL.LU.64 R38, [R1+0x168] ;  /* 0x0001680001267983 */ /* 0x002ee80000300a00 */
[----:B------:R-:W-:Y:S04]  /*12d40*/  STL.64 [R1+0x16f0], R34 ;  /* 0x0016f02201007387 */ /* 0x000fe80000100a00 */
[----:B------:R-:W3:Y:S04]  /*12d50*/  LDL.LU.64 R36, [R1+0x160] ;  /* 0x0001600001247983 */ /* 0x000ee80000300a00 */
[----:B------:R1:W-:Y:S04]  /*12d60*/  STL.64 [R1+0x16e8], R30 ;  /* 0x0016e81e01007387 */ /* 0x0003e80000100a00 */
[----:B------:R-:W-:Y:S04]  /*12d70*/  LDGSTS.E [R2+0x4000c], desc[UR8][R46.64], !P6 ;  /* 0x4000c0002e027fae */ /* 0x000fe8000f121848 */
[----:B------:R-:W3:Y:S04]  /*12d80*/  LDL.LU.64 R40, [R1+0x158] ;  /* 0x0001580001287983 */ /* 0x000ee80000300a00 */
[----:B------:R-:W-:Y:S04]  /*12d90*/  LDGSTS.E [R2+0x4400c], desc[UR8][R34.64], !P6 ;  /* 0x4400c00022027fae */ /* 0x000fe8000f121848 */
[----:B------:R-:W-:Y:S01]  /*12da0*/  LDGSTS.E [R2+0x4800c], desc[UR8][R30.64], !P6 ;  /* 0x4800c0001e027fae */ /* 0x000fe2000f121848 */
[----:B----4-:R-:W-:-:S05]  /*12db0*/  IMAD.WIDE R28, R229, 0x4, R54 ;  /* 0x00000004e51c7825 */ /* 0x010fca00078e0236 */
[----:B------:R4:W-:Y:S04]  /*12dc0*/  STL.64 [R1+0x16e0], R28 ;  /* 0x0016e01c01007387 */ /* 0x0009e80000100a00 */
[----:B------:R4:W-:Y:S04]  /*12dd0*/  LDGSTS.E [R2+0x4c00c], desc[UR8][R28.64], !P6 ;  /* 0x4c00c0001c027fae */ /* 0x0009e8000f121848 */
[----:B------:R-:W4:Y:S04]  /*12de0*/  LDL.LU.64 R54, [R1+0x150] ;  /* 0x0001500001367983 */ /* 0x000f280000300a00 */
[----:B-1----:R-:W4:Y:S01]  /*12df0*/  LDL.LU.64 R30, [R1+0x148] ;  /* 0x00014800011e7983 */ /* 0x002f220000300a00 */
[----:B--2---:R-:W-:-:S03]  /*12e00*/  IMAD.WIDE R20, R229, 0x4, R20 ;  /* 0x00000004e5147825 */ /* 0x004fc600078e0214 */
[----:B------:R-:W2:Y:S04]  /*12e10*/  LDL.LU.64 R34, [R1+0x140] ;  /* 0x0001400001227983 */ /* 0x000ea80000300a00 */
[----:B------:R-:W2:Y:S01]  /*12e20*/  LDL.LU.64 R46, [R1+0x138] ;  /* 0x00013800012e7983 */ /* 0x000ea20000300a00 */
[----:B---3--:R-:W-:-:S03]  /*12e30*/  IMAD.WIDE R42, R229, 0x4, R42 ;  /* 0x00000004e52a7825 */ /* 0x008fc600078e022a */
[----:B------:R-:W-:Y:S01]  /*12e40*/  STL.64 [R1+0x16d0], R20 ;  /* 0x0016d01401007387 */ /* 0x000fe20000100a00 */
[----:B------:R-:W-:Y:S01]  /*12e50*/  ISETP.GE.U32.AND P4, PT, R23, 0x7ffffedd, PT ;  /* 0x7ffffedd1700780c */ /* 0x000fe20003f86070 */
[C---:B----4-:R-:W-:Y:S02]  /*12e60*/  IMAD.WIDE R28, R229.reuse, 0x4, R48 ;  /* 0x00000004e51c7825 */ /* 0x050fe400078e0230 */
[----:B------:R-:W-:Y:S04]  /*12e70*/  LDGSTS.E [R2+0x50000], desc[UR8][R20.64], !P1 ;  /* 0x5000000014027fae */ /* 0x000fe8000c921848 */
[----:B------:R1:W-:Y:S01]  /*12e80*/  STL.64 [R1+0x16c0], R28 ;  /* 0x0016c01c01007387 */ /* 0x0003e20000100a00 */
[----:B------:R-:W-:-:S03]  /*12e90*/  IMAD.WIDE R48, R229, 0x4, R32 ;  /* 0x00000004e5307825 */ /* 0x000fc600078e0220 */
[----:B------:R3:W-:Y:S04]  /*12ea0*/  STL.64 [R1+0x16c8], R42 ;  /* 0x0016c82a01007387 */ /* 0x0007e80000100a00 */
[----:B------:R-:W4:Y:S04]  /*12eb0*/  LDL.LU.64 R32, [R1+0x130] ;  /* 0x0001300001207983 */ /* 0x000f280000300a00 */
[----:B------:R3:W-:Y:S04]  /*12ec0*/  STL.64 [R1+0x16b8], R48 ;  /* 0x0016b83001007387 */ /* 0x0007e80000100a00 */
[----:B------:R-:W4:Y:S01]  /*12ed0*/  LDL.LU.64 R222, [R1+0x128] ;  /* 0x0001280001de7983 */ /* 0x000f220000300a00 */
[----:B------:R-:W-:-:S02]  /*12ee0*/  IADD3 R23, R252, -0xc1, RZ ;  /* 0xffffff3ffc177810 */ /* 0x000fc40007ffe0ff */
[----:B------:R-:W-:Y:S01]  /*12ef0*/  MOV R27, R29 ;  /* 0x0000001d001b7202 */ /* 0x000fe20000000f00 */
[----:B------:R-:W-:Y:S01]  /*12f00*/  LDGSTS.E [R2+0x54000], desc[UR8][R42.64], !P1 ;  /* 0x540000002a027fae */ /* 0x000fe2000c921848 */
[----:B------:R-:W-:Y:S01]  /*12f10*/  ISETP.GE.U32.AND P5, PT, R23, 0x7ffffec0, PT ;  /* 0x7ffffec01700780c */ /* 0x000fe20003fa6070 */
[----:B------:R-:W4:Y:S01]  /*12f20*/  LDC R252, c[0x0][0x230] ;  /* 0x00008c00fffc7b82 */ /* 0x000f220000000800 */
[----:B------:R-:W-:-:S04]  /*12f30*/  IADD3 R23, R24, -0xc2, RZ ;  /* 0xffffff3e18177810 */ /* 0x000fc80007ffe0ff */
[----:B------:R-:W-:Y:S01]  /*12f40*/  ISETP.GE.U32.AND P6, PT, R23, 0x7ffffebf, PT ;  /* 0x7ffffebf1700780c */ /* 0x000fe20003fc6070 */
[----:B------:R-:W-:Y:S01]  /*12f50*/  VIADD R23, R26, 0xffffff3d ;  /* 0xffffff3d1a177836 */ /* 0x000fe20000000000 */
[----:B------:R-:W-:Y:S01]  /*12f60*/  MOV R26, R28 ;  /* 0x0000001c001a7202 */ /* 0x000fe20000000f00 */
[C---:B------:R-:W-:Y:S01]  /*12f70*/  IMAD.WIDE R62, R229.reuse, 0x4, R62 ;  /* 0x00000004e53e7825 */ /* 0x040fe200078e023e */
[----:B-1----:R-:W4:Y:S01]  /*12f80*/  LDL.LU.64 R28, [R1+0x120] ;  /* 0x00012000011c7983 */ /* 0x002f220000300a00 */
[----:B------:R-:W1:Y:S03]  /*12f90*/  LDC R24, c[0x0][0x230] ;  /* 0x00008c00ff187b82 */ /* 0x000e660000000800 */
[----:B------:R-:W4:Y:S04]  /*12fa0*/  LDL.LU.64 R20, [R1+0x118] ;  /* 0x0001180001147983 */ /* 0x000f280000300a00 */
[----:B------:R3:W-:Y:S04]  /*12fb0*/  LDGSTS.E [R2+0x58000], desc[UR8][R26.64], !P1 ;  /* 0x580000001a027fae */ /* 0x0007e8000c921848 */
[----:B---3--:R-:W3:Y:S01]  /*12fc0*/  LDL.LU.64 R42, [R1+0x2280] ;  /* 0x00228000012a7983 */ /* 0x008ee20000300a00 */
[----:B------:R-:W-:-:S03]  /*12fd0*/  IMAD.WIDE R38, R229, 0x4, R38 ;  /* 0x00000004e5267825 */ /* 0x000fc600078e0226 */
[----:B------:R-:W-:Y:S04]  /*12fe0*/  LDGSTS.E [R2+0x5c000], desc[UR8][R48.64], !P1 ;  /* 0x5c00000030027fae */ /* 0x000fe8000c921848 */
[----:B------:R-:W-:Y:S01]  /*12ff0*/  LDGSTS.E [R2+0x50004], desc[UR8][R62.64], !P0 ;  /* 0x500040003e027fae */ /* 0x000fe2000c121848 */
[----:B------:R-:W1:Y:S01]  /*13000*/  LDC R26, c[0x0][0x230] ;  /* 0x00008c00ff1a7b82 */ /* 0x000e620000000800 */
[C---:B------:R-:W-:Y:S02]  /*13010*/  IMAD.WIDE R36, R229.reuse, 0x4, R36 ;  /* 0x00000004e5247825 */ /* 0x040fe400078e0224 */
[----:B------:R-:W-:Y:S04]  /*13020*/  LDGSTS.E [R2+0x54004], desc[UR8][R38.64], !P0 ;  /* 0x5400400026027fae */ /* 0x000fe8000c121848 */
[----:B------:R-:W3:Y:S01]  /*13030*/  LDL.LU.64 R48, [R1+0x2278] ;  /* 0x0022780001307983 */ /* 0x000ee20000300a00 */
[----:B------:R-:W3:Y:S03]  /*13040*/  LDC R27, c[0x0][0x230] ;  /* 0x00008c00ff1b7b82 */ /* 0x000ee60000000800 */
[----:B------:R1:W-:Y:S01]  /*13050*/  STL.64 [R1+0x16b0], R62 ;  /* 0x0016b03e01007387 */ /* 0x0003e20000100a00 */
[----:B------:R-:W-:-:S03]  /*13060*/  IMAD.WIDE R40, R229, 0x4, R40 ;  /* 0x00000004e5287825 */ /* 0x000fc600078e0228 */
[----:B------:R1:W-:Y:S04]  /*13070*/  STL.64 [R1+0x16a8], R38 ;  /* 0x0016a82601007387 */ /* 0x0003e80000100a00 */
[----:B------:R-:W-:Y:S04]  /*13080*/  LDGSTS.E [R2+0x58004], desc[UR8][R36.64], !P0 ;  /* 0x5800400024027fae */ /* 0x000fe8000c121848 */
[----:B-1----:R-:W3:Y:S04]  /*13090*/  LDL.LU.64 R62, [R1+0x2270] ;  /* 0x00227000013e7983 */ /* 0x002ee80000300a00 */
[----:B------:R1:W-:Y:S04]  /*130a0*/  STL.64 [R1+0x16a0], R36 ;  /* 0x0016a02401007387 */ /* 0x0003e80000100a00 */
[----:B------:R-:W3:Y:S04]  /*130b0*/  LDL.LU.64 R38, [R1+0x2268] ;  /* 0x0022680001267983 */ /* 0x000ee80000300a00 */
[----:B------:R1:W-:Y:S04]  /*130c0*/  STL.64 [R1+0x1698], R40 ;  /* 0x0016982801007387 */ /* 0x0003e80000100a00 */
[----:B-1----:R-:W3:Y:S04]  /*130d0*/  LDL.LU.64 R36, [R1+0x2260] ;  /* 0x0022600001247983 */ /* 0x002ee80000300a00 */
[----:B------:R-:W-:Y:S04]  /*130e0*/  LDGSTS.E [R2+0x5c004], desc[UR8][R40.64], !P0 ;  /* 0x5c00400028027fae */ /* 0x000fe8000c121848 */
[----:B------:R-:W3:Y:S01]  /*130f0*/  LDL.LU.64 R40, [R1+0x2258] ;  /* 0x0022580001287983 */ /* 0x000ee20000300a00 */
[----:B------:R-:W-:-:S04]  /*13100*/  IMAD.WIDE R54, R229, 0x4, R54 ;  /* 0x00000004e5367825 */ /* 0x000fc800078e0236 */
[C---:B------:R-:W-:Y:S01]  /*13110*/  IMAD.WIDE R30, R229.reuse, 0x4, R30 ;  /* 0x00000004e51e7825 */ /* 0x040fe200078e021e */
[----:B------:R1:W-:Y:S03]  /*13120*/  STL.64 [R1+0x1690], R54 ;  /* 0x0016903601007387 */ /* 0x0003e60000100a00 */
[C---:B--2---:R-:W-:Y:S01]  /*13130*/  IMAD.WIDE R34, R229.reuse, 0x4, R34 ;  /* 0x00000004e5227825 */ /* 0x044fe200078e0222 */
[----:B------:R2:W-:Y:S03]  /*13140*/  STL.64 [R1+0x1688], R30 ;  /* 0x0016881e01007387 */ /* 0x0005e60000100a00 */
[C---:B------:R-:W-:Y:S01]  /*13150*/  IMAD.WIDE R46, R229.reuse, 0x4, R46 ;  /* 0x00000004e52e7825 */ /* 0x040fe200078e022e */
[----:B------:R-:W-:Y:S04]  /*13160*/  LDGSTS.E [R2+0x50008], desc[UR8][R54.64], !P3 ;  /* 0x5000800036027fae */ /* 0x000fe8000d921848 */
[----:B------:R-:W-:Y:S04]  /*13170*/  LDGSTS.E [R2+0x54008], desc[UR8][R30.64], !P3 ;  /* 0x540080001e027fae */ /* 0x000fe8000d921848 */
[----:B------:R-:W-:Y:S04]  /*13180*/  LDGSTS.E [R2+0x58008], desc[UR8][R34.64], !P3 ;  /* 0x5800800022027fae */ /* 0x000fe8000d921848 */
[----:B-1----:R-:W3:Y:S04]  /*13190*/  LDL.LU.64 R54, [R1+0x2250] ;  /* 0x0022500001367983 */ /* 0x002ee80000300a00 */
[----:B------:R1:W-:Y:S04]  /*131a0*/  STL.64 [R1+0x1680], R34 ;  /* 0x0016802201007387 */ /* 0x0003e80000100a00 */
[----:B--2---:R-:W2:Y:S01]  /*131b0*/  LDL.LU.64 R30, [R1+0x2248] ;  /* 0x00224800011e7983 */ /* 0x004ea20000300a00 */
[----:B----4-:R-:W-:-:S03]  /*131c0*/  IMAD.WIDE R32, R229, 0x4, R32 ;  /* 0x00000004e5207825 */ /* 0x010fc600078e0220 */
[----:B------:R4:W-:Y:S04]  /*131d0*/  STL.64 [R1+0x1678], R46 ;  /* 0x0016782e01007387 */ /* 0x0009e80000100a00 */
[----:B-1----:R-:W3:Y:S01]  /*131e0*/  LDL.LU.64 R34, [R1+0x2240] ;  /* 0x0022400001227983 */ /* 0x002ee20000300a00 */
[----:B------:R-:W-:-:S03]  /*131f0*/  IMAD.WIDE R222, R229, 0x4, R222 ;  /* 0x00000004e5de7825 */ /* 0x000fc600078e02de */
[----:B------:R-:W-:Y:S04]  /*13200*/  LDGSTS.E [R2+0x5c008], desc[UR8][R46.64], !P3 ;  /* 0x5c0080002e027fae */ /* 0x000fe8000d921848 */
[----:B------:R-:W-:Y:S04]  /*13210*/  LDGSTS.E [R2+0x5000c], desc[UR8][R32.64], !P4 ;  /* 0x5000c00020027fae */ /* 0x000fe8000e121848 */
[----:B------:R-:W-:Y:S04]  /*13220*/  LDGSTS.E [R2+0x5400c], desc[UR8][R222.64], !P4 ;  /* 0x5400c000de027fae */ /* 0x000fe8000e121848 */
[----:B----4-:R-:W4:Y:S04]  /*13230*/  LDL.LU.64 R46, [R1+0x2238] ;  /* 0x00223800012e7983 */ /* 0x010f280000300a00 */
[----:B------:R1:W-:Y:S04]  /*13240*/  STL.64 [R1+0x1670], R32 ;  /* 0x0016702001007387 */ /* 0x0003e80000100a00 */
[----:B------:R-:W-:Y:S04]  /*13250*/  STL.64 [R1+0x1668], R222 ;  /* 0x001668de01007387 */ /* 0x000fe80000100a00 */
[----:B-1----:R-:W4:Y:S01]  /*13260*/  LDL.LU.64 R32, [R1+0x2230] ;  /* 0x0022300001207983 */ /* 0x002f220000300a00 */
[----:B------:R-:W-:-:S04]  /*13270*/  IMAD.WIDE R28, R229, 0x4, R28 ;  /* 0x00000004e51c7825 */ /* 0x000fc800078e021c */
[----:B------:R-:W-:Y:S01]  /*13280*/  IMAD.WIDE R20, R229, 0x4, R20 ;  /* 0x00000004e5147825 */ /* 0x000fe200078e0214 */
[----:B------:R2:W-:Y:S01]  /*13290*/  STL.64 [R1+0x1660], R28 ;  /* 0x0016601c01007387 */ /* 0x0005e20000100a00 */
[----:B------:R-:W-:-:S03]  /*132a0*/  ISETP.GE.U32.AND P1, PT, R23, 0x7ffffebe, PT ;  /* 0x7ffffebe1700780c */ /* 0x000fc60003f26070 */
[----:B------:R2:W-:Y:S01]  /*132b0*/  LDGSTS.E [R2+0x5800c], desc[UR8][R28.64], !P4 ;  /* 0x5800c0001c027fae */ /* 0x0005e2000e121848 */
[----:B------:R-:W-:Y:S02]  /*132c0*/  VIADD R23, R25, 0xffffff3c ;  /* 0xffffff3c19177836 */ /* 0x000fe40000000000 */
[----:B------:R-:W1:Y:S01]  /*132d0*/  LDC R25, c[0x0][0x230] ;  /* 0x00008c00ff197b82 */ /* 0x000e620000000800 */
[----:B------:R4:W-:Y:S04]  /*132e0*/  STL.64 [R1+0x1658], R20 ;  /* 0x0016581401007387 */ /* 0x0009e80000100a00 */
[----:B------:R4:W-:Y:S01]  /*132f0*/  LDGSTS.E [R2+0x5c00c], desc[UR8][R20.64], !P4 ;  /* 0x5c00c00014027fae */ /* 0x0009e2000e121848 */
[----:B------:R-:W-:Y:S02]  /*13300*/  ISETP.GE.U32.AND P0, PT, R23, 0x7ffffebd, PT ;  /* 0x7ffffebd1700780c */ /* 0x000fe40003f06070 */
[----:B------:R-:W-:-:S02]  /*13310*/  IADD3 R23, R24, -0xe1, RZ ;  /* 0xffffff1f18177810 */ /* 0x000fc40007ffe0ff */
[----:B------:R-:W4:Y:S02]  /*13320*/  LDC R24, c[0x0][0x230] ;  /* 0x00008c00ff187b82 */ /* 0x000f240000000800 */
[----:B------:R-:W-:Y:S02]  /*13330*/  ISETP.GE.U32.AND P3, PT, R23, 0x7ffffea0, PT ;  /* 0x7ffffea01700780c */ /* 0x000fe40003f66070 */
[----:B------:R-:W-:-:S04]  /*13340*/  IADD3 R23, R26, -0xe2, RZ ;  /* 0xffffff1e1a177810 */ /* 0x000fc80007ffe0ff */
[----:B------:R-:W-:Y:S01]  /*13350*/  ISETP.GE.U32.AND P4, PT, R23, 0x7ffffe9f, PT ;  /* 0x7ffffe9f1700780c */ /* 0x000fe20003f86070 */
[----:B------:R-:W4:Y:S01]  /*13360*/  LDC R26, c[0x0][0x230] ;  /* 0x00008c00ff1a7b82 */ /* 0x000f220000000800 */
[----:B-1----:R-:W-:-:S07]  /*13370*/  VIADD R23, R25, 0xffffff1d ;  /* 0xffffff1d19177836 */ /* 0x002fce0000000000 */
[----:B------:R-:W1:Y:S01]  /*13380*/  LDC R25, c[0x0][0x230] ;  /* 0x00008c00ff197b82 */ /* 0x000e620000000800 */
[----:B--2---:R-:W-:-:S04]  /*13390*/  IMAD.WIDE R28, R229, 0x4, R30 ;  /* 0x00000004e51c7825 */ /* 0x004fc800078e021e */
[----:B---3--:R-:W-:-:S04]  /*133a0*/  IMAD.WIDE R34, R229, 0x4, R34 ;  /* 0x00000004e5227825 */ /* 0x008fc800078e0222 */
[----:B------:R-:W-:-:S04]  /*133b0*/  IMAD.WIDE R30, R229, 0x4, R40 ;  /* 0x00000004e51e7825 */ /* 0x000fc800078e0228 */
[----:B----4-:R-:W-:-:S05]  /*133c0*/  IMAD.WIDE R46, R229, 0x4, R46 ;  /* 0x00000004e52e7825 */ /* 0x010fca00078e022e */
[----:B------:R-:W-:Y:S04]  /*133d0*/  STL.64 [R1+0x1650], R46 ;  /* 0x0016502e01007387 */ /* 0x000fe80000100a00 */
[----:B------:R-:W-:Y:S04]  /*133e0*/  LDGSTS.E [R2+0x60000], desc[UR8][R46.64], !P5 ;  /* 0x600000002e027fae */ /* 0x000fe8000e921848 */
[----:B------:R-:W-:Y:S01]  /*133f0*/  STL.64 [R1+0x1648], R34 ;  /* 0x0016482201007387 */ /* 0x000fe20000100a00 */
[----:B------:R-:W-:-:S03]  /*13400*/  IMAD.WIDE R20, R229, 0x4, R32 ;  /* 0x00000004e5147825 */ /* 0x000fc600078e0220 */
[----:B------:R-:W-:Y:S01]  /*13410*/  LDGSTS.E [R2+0x64000], desc[UR8][R34.64], !P5 ;  /* 0x6400000022027fae */ /* 0x000fe2000e921848 */
[----:B------:R-:W-:-:S03]  /*13420*/  IMAD.WIDE R32, R229, 0x4, R54 ;  /* 0x00000004e5207825 */ /* 0x000fc600078e0236 */
[----:B------:R2:W-:Y:S04]  /*13430*/  STL.64 [R1+0x1640], R28 ;  /* 0x0016401c01007387 */ /* 0x0005e80000100a00 */
[----:B------:R2:W-:Y:S04]  /*13440*/  LDGSTS.E [R2+0x68000], desc[UR8][R28.64], !P5 ;  /* 0x680000001c027fae */ /* 0x0005e8000e921848 */
[----:B------:R3:W-:Y:S04]  /*13450*/  STL.64 [R1+0x1638], R20 ;  /* 0x0016381401007387 */ /* 0x0007e80000100a00 */
[----:B------:R3:W-:Y:S01]  /*13460*/  LDGSTS.E [R2+0x6c000], desc[UR8][R20.64], !P5 ;  /* 0x6c00000014027fae */ /* 0x0007e2000e921848 */
[----:B--2---:R-:W-:-:S03]  /*13470*/  IMAD.WIDE R28, R229, 0x4, R36 ;  /* 0x00000004e51c7825 */ /* 0x004fc600078e0224 */
[----:B------:R2:W-:Y:S04]  /*13480*/  STL.64 [R1+0x1630], R32 ;  /* 0x0016302001007387 */ /* 0x0005e80000100a00 */
[----:B------:R2:W-:Y:S01]  /*13490*/  LDGSTS.E [R2+0x60004], desc[UR8][R32.64], !P6 ;  /* 0x6000400020027fae */ /* 0x0005e2000f121848 */
[----:B---3--:R-:W-:-:S03]  /*134a0*/  IMAD.WIDE R20, R229, 0x4, R38 ;  /* 0x00000004e5147825 */ /* 0x008fc600078e0226 */
        /* <DEDUP_REMOVED lines=18> */
[----:B------:R3:W-:Y:S01]  /*135d0*/  STL.64 [R1+0x15f8], R20 ;  /* 0x0015f81401007387 */ /* 0x0007e20000100a00 */
[----:B------:R-:W-:Y:S01]  /*135e0*/  ISETP.GE.U32.AND P5, PT, R23, 0x7ffffe9e, PT ;  /* 0x7ffffe9e1700780c */ /* 0x000fe20003fa6070 */
[----:B------:R-:W4:Y:S02]  /*135f0*/  LDC R56, c[0x0][0x230] ;  /* 0x00008c00ff387b82 */ /* 0x000f240000000800 */
[----:B------:R3:W-:Y:S01]  /*13600*/  LDGSTS.E [R2+0x6c008], desc[UR8][R20.64], !P1 ;  /* 0x6c00800014027fae */ /* 0x0007e2000c921848 */
[----:B--2---:R-:W-:-:S03]  /*13610*/  IMAD.WIDE R28, R229, 0x4, R50 ;  /* 0x00000004e51c7825 */ /* 0x004fc600078e0232 */
[----:B------:R2:W-:Y:S02]  /*13620*/  STL.64 [R1+0x15f0], R32 ;  /* 0x0015f02001007387 */ /* 0x0005e40000100a00 */
[----:B------:R-:W4:Y:S02]  /*13630*/  LDC R57, c[0x0][0x230] ;  /* 0x00008c00ff397b82 */ /* 0x000f240000000800 */
        /* <DEDUP_REMOVED lines=11> */
[----:B------:R2:W-:Y:S01]  /*136f0*/  STL.64 [R1+0x15d0], R32 ;  /* 0x0015d02001007387 */ /* 0x0005e20000100a00 */
[----:B------:R-:W-:Y:S01]  /*13700*/  IADD3 R23, R24, -0xe4, RZ ;  /* 0xffffff1c18177810 */ /* 0x000fe20007ffe0ff */
[----:B------:R-:W4:Y:S02]  /*13710*/  LDC R58, c[0x0][0x230] ;  /* 0x00008c00ff3a7b82 */ /* 0x000f240000000800 */
[----:B------:R2:W-:Y:S01]  /*13720*/  LDGSTS.E [R2+0x70000], desc[UR8][R32.64], !P3 ;  /* 0x7000000020027fae */ /* 0x0005e2000d921848 */
[----:B---3--:R-:W-:-:S03]  /*13730*/  IMAD.WIDE R20, R229, 0x4, R60 ;  /* 0x00000004e5147825 */ /* 0x008fc600078e023c */
[----:B------:R3:W-:Y:S02]  /*13740*/  STL.64 [R1+0x15c8], R30 ;  /* 0x0015c81e01007387 */ /* 0x0007e40000100a00 */
[----:B------:R-:W4:Y:S02]  /*13750*/  LDC R24, c[0x0][0x230] ;  /* 0x00008c00ff187b82 */ /* 0x000f240000000800 */
        /* <DEDUP_REMOVED lines=8> */
[----:B------:R-:W-:Y:S04]  /*137e0*/  STL.64 [R1+0x15b0], R32 ;  /* 0x0015b02001007387 */ /* 0x000fe80000100a00 */
[----:B------:R2:W-:Y:S01]  /*137f0*/  STL.64 [R1+0x15a8], R30 ;  /* 0x0015a81e01007387 */ /* 0x0005e20000100a00 */
[----:B---3--:R-:W-:-:S03]  /*13800*/  IMAD.WIDE R20, R229, 0x4, R68 ;  /* 0x00000004e5147825 */ /* 0x008fc600078e0244 */
[----:B------:R3:W-:Y:S04]  /*13810*/  STL.64 [R1+0x15a0], R28 ;  /* 0x0015a01c01007387 */ /* 0x0007e80000100a00 */
[----:B------:R1:W-:Y:S01]  /*13820*/  STL.64 [R1+0x1598], R20 ;  /* 0x0015981401007387 */ /* 0x0003e20000100a00 */
[----:B------:R-:W-:-:S03]  /*13830*/  IMAD.WIDE R38, R229, 0x4, R90 ;  /* 0x00000004e5267825 */ /* 0x000fc600078e025a */
[----:B------:R-:W4:Y:S04]  /*13840*/  LDL.LU.64 R36, [R1+0x310] ;  /* 0x0003100001247983 */ /* 0x000f280000300a00 */
[----:B------:R-:W-:Y:S04]  /*13850*/  LDGSTS.E [R2+0x70004], desc[UR8][R32.64], !P4 ;  /* 0x7000400020027fae */ /* 0x000fe8000e121848 */
[----:B------:R-:W4:Y:S01]  /*13860*/  LDL.LU.64 R54, [R1+0x308] ;  /* 0x0003080001367983 */ /* 0x000f220000300a00 */
[----:B------:R-:W-:-:S03]  /*13870*/  ISETP.GE.U32.AND P6, PT, R23, 0x7ffffe9d, PT ;  /* 0x7ffffe9d1700780c */ /* 0x000fc60003fc6070 */
[----:B------:R2:W-:Y:S04]  /*13880*/  LDGSTS.E [R2+0x74004], desc[UR8][R30.64], !P4 ;  /* 0x740040001e027fae */ /* 0x0005e8000e121848 */
[----:B------:R-:W4:Y:S04]  /*13890*/  LDL.LU.64 R34, [R1+0x300] ;  /* 0x0003000001227983 */ /* 0x000f280000300a00 */
[----:B------:R3:W-:Y:S01]  /*138a0*/  LDGSTS.E [R2+0x78004], desc[UR8][R28.64], !P4 ;  /* 0x780040001c027fae */ /* 0x0007e2000e121848 */
[----:B--2---:R-:W-:-:S03]  /*138b0*/  IMAD.WIDE R30, R229, 0x4, R80 ;  /* 0x00000004e51e7825 */ /* 0x004fc600078e0250 */
[----:B------:R1:W-:Y:S04]  /*138c0*/  LDGSTS.E [R2+0x7c004], desc[UR8][R20.64], !P4 ;  /* 0x7c00400014027fae */ /* 0x0003e8000e121848 */
[----:B------:R-:W2:Y:S01]  /*138d0*/  LDL.LU.64 R32, [R1+0x2f8] ;  /* 0x0002f80001207983 */ /* 0x000ea20000300a00 */
[----:B---3--:R-:W-:-:S03]  /*138e0*/  IMAD.WIDE R28, R229, 0x4, R74 ;  /* 0x00000004e51c7825 */ /* 0x008fc600078e024a */
[----:B------:R-:W-:Y:S01]  /*138f0*/  STL.64 [R1+0x1590], R38 ;  /* 0x0015902601007387 */ /* 0x000fe20000100a00 */
[----:B------:R-:W-:-:S03]  /*13900*/  IMAD.WIDE R44, R229, 0x4, R92 ;  /* 0x00000004e52c7825 */ /* 0x000fc600078e025c */
[----:B------:R3:W-:Y:S01]  /*13910*/  STL.64 [R1+0x1588], R30 ;  /* 0x0015881e01007387 */ /* 0x0007e20000100a00 */
[----:B------:R-:W-:-:S03]  /*13920*/  IMAD.WIDE R42, R229, 0x4, R88 ;  /* 0x00000004e52a7825 */ /* 0x000fc600078e0258 */
[----:B------:R-:W-:Y:S01]  /*13930*/  LDGSTS.E [R2+0x70008], desc[UR8][R38.64], !P5 ;  /* 0x7000800026027fae */ /* 0x000fe2000e921848 */
[----:B------:R-:W-:Y:S01]  /*13940*/  IADD3 R23, R26, -0x85, RZ ;  /* 0xffffff7b1a177810 */ /* 0x000fe20007ffe0ff */
[----:B------:R-:W2:Y:S01]  /*13950*/  LDC R74, c[0x0][0x230] ;  /* 0x00008c00ff4a7b82 */ /* 0x000ea20000000800 */
[C---:B-1----:R-:W-:Y:S01]  /*13960*/  IMAD.WIDE R20, R229.reuse, 0x4, R76 ;  /* 0x00000004e5147825 */ /* 0x042fe200078e024c */
[----:B------:R1:W-:Y:S04]  /*13970*/  STL.64 [R1+0x1580], R28 ;  /* 0x0015801c01007387 */ /* 0x0003e80000100a00 */
[----:B------:R-:W-:Y:S02]  /*13980*/  LDGSTS.E [R2+0x74008], desc[UR8][R30.64], !P5 ;  /* 0x740080001e027fae */ /* 0x000fe4000e921848 */
[----:B------:R-:W2:Y:S02]  /*13990*/  LDC R26, c[0x0][0x230] ;  /* 0x00008c00ff1a7b82 */ /* 0x000ea40000000800 */
[----:B------:R1:W-:Y:S04]  /*139a0*/  STL.64 [R1+0x1578], R20 ;  /* 0x0015781401007387 */ /* 0x0003e80000100a00 */
[----:B------:R1:W-:Y:S04]  /*139b0*/  LDGSTS.E [R2+0x78008], desc[UR8][R28.64], !P5 ;  /* 0x780080001c027fae */ /* 0x0003e8000e921848 */
[----:B---3--:R-:W3:Y:S04]  /*139c0*/  LDL.LU.64 R30, [R1+0x2f0] ;  /* 0x0002f000011e7983 */ /* 0x008ee80000300a00 */
[----:B------:R1:W-:Y:S04]  /*139d0*/  LDGSTS.E [R2+0x7c008], desc[UR8][R20.64], !P5 ;  /* 0x7c00800014027fae */ /* 0x0003e8000e921848 */
[----:B------:R-:W3:Y:S01]  /*139e0*/  LDL.LU.64 R38, [R1+0x2e8] ;  /* 0x0002e80001267983 */ /* 0x000ee20000300a00 */
[----:B-1----:R-:W-:Y:S01]  /*139f0*/  IMAD.WIDE R28, R229, 0x4, R82 ;  /* 0x00000004e51c7825 */ /* 0x002fe200078e0252 */
[----:B------:R-:W-:Y:S01]  /*13a00*/  ISETP.GE.U32.AND P1, PT, R23, 0x7ffffefc, PT ;  /* 0x7ffffefc1700780c */ /* 0x000fe20003f26070 */
[----:B------:R-:W1:Y:S01]  /*13a10*/  LDC R82, c[0x0][0x230] ;  /* 0x00008c00ff527b82 */ /* 0x000e620000000800 */
[----:B------:R-:W3:Y:S01]  /*13a20*/  LDL.LU.64 R40, [R1+0x2e0] ;  /* 0x0002e00001287983 */ /* 0x000ee20000300a00 */
[----:B------:R-:W-:-:S03]  /*13a30*/  IMAD.WIDE R20, R229, 0x4, R84 ;  /* 0x00000004e5147825 */ /* 0x000fc600078e0254 */
[----:B------:R-:W3:Y:S04]  /*13a40*/  LDL.LU.64 R46, [R1+0x2d8] ;  /* 0x0002d800012e7983 */ /* 0x000ee80000300a00 */
[----:B------:R-:W-:Y:S04]  /*13a50*/  STL.64 [R1+0x1570], R44 ;  /* 0x0015702c01007387 */ /* 0x000fe80000100a00 */
[----:B------:R-:W-:Y:S04]  /*13a60*/  STL.64 [R1+0x1568], R42 ;  /* 0x0015682a01007387 */ /* 0x000fe80000100a00 */
[----:B------:R1:W-:Y:S04]  /*13a70*/  STL.64 [R1+0x1560], R28 ;  /* 0x0015601c01007387 */ /* 0x0003e80000100a00 */
[----:B------:R-:W-:Y:S04]  /*13a80*/  LDGSTS.E [R2+0x7000c], desc[UR8][R44.64], !P6 ;  /* 0x7000c0002c027fae */ /* 0x000fe8000f121848 */
[----:B------:R1:W-:Y:S04]  /*13a90*/  STL.64 [R1+0x1558], R20 ;  /* 0x0015581401007387 */ /* 0x0003e80000100a00 */
[----:B------:R4:W-:Y:S04]  /*13aa0*/  LDGSTS.E [R2+0x7400c], desc[UR8][R42.64], !P6 ;  /* 0x7400c0002a027fae */ /* 0x0009e8000f121848 */
[----:B------:R-:W3:Y:S04]  /*13ab0*/  LDL.LU.64 R222, [R1+0x2d0] ;  /* 0x0002d00001de7983 */ /* 0x000ee80000300a00 */
[----:B------:R-:W-:Y:S04]  /*13ac0*/  LDGSTS.E [R2+0x7800c], desc[UR8][R28.64], !P6 ;  /* 0x7800c0001c027fae */ /* 0x000fe8000f121848 */
[----:B------:R-:W-:Y:S04]  /*13ad0*/  LDGSTS.E [R2+0x7c00c], desc[UR8][R20.64], !P6 ;  /* 0x7c00c00014027fae */ /* 0x000fe8000f121848 */
[----:B-1----:R-:W3:Y:S04]  /*13ae0*/  LDL.LU.64 R28, [R1+0x2c8] ;  /* 0x0002c800011c7983 */ /* 0x002ee80000300a00 */
[----:B------:R-:W3:Y:S01]  /*13af0*/  LDL.LU.64 R20, [R1+0x2c0] ;  /* 0x0002c00001147983 */ /* 0x000ee20000300a00 */
[----:B------:R-:W-:-:S02]  /*13b00*/  VIADD R23, R25, 0xffffff7a ;  /* 0xffffff7a19177836 */ /* 0x000fc40000000000 */
[----:B------:R-:W1:Y:S03]  /*13b10*/  LDC R25, c[0x0][0x230] ;  /* 0x00008c00ff197b82 */ /* 0x000e660000000800 */
[----:B------:R-:W-:Y:S01]  /*13b20*/  ISETP.GE.U32.AND P0, PT, R23, 0x7ffffefb, PT ;  /* 0x7ffffefb1700780c */ /* 0x000fe20003f06070 */
[----:B----4-:R-:W-:-:S04]  /*13b30*/  IMAD.WIDE R36, R229, 0x4, R36 ;  /* 0x00000004e5247825 */ /* 0x010fc800078e0224 */
[C---:B------:R-:W-:Y:S01]  /*13b40*/  IMAD.WIDE R42, R229.reuse, 0x4, R54 ;  /* 0x00000004e52a7825 */ /* 0x040fe200078e0236 */
[----:B------:R4:W-:Y:S03]  /*13b50*/  STL.64 [R1+0x16d8], R36 ;  /* 0x0016d82401007387 */ /* 0x0009e60000100a00 */
[C---:B------:R-:W-:Y:S01]  /*13b60*/  IMAD.WIDE R34, R229.reuse, 0x4, R34 ;  /* 0x00000004e5227825 */ /* 0x040fe200078e0222 */
[----:B------:R-:W-:Y:S04]  /*13b70*/  STL.64 [R1+0x1550], R42 ;  /* 0x0015502a01007387 */ /* 0x000fe80000100a00 */
[----:B------:R-:W-:Y:S04]  /*13b80*/  LDGSTS.E [R4+0x40000], desc[UR8][R36.64], !P1 ;  /* 0x4000000024047fae */ /* 0x000fe8000c921848 */
[----:B------:R1:W-:Y:S01]  /*13b90*/  STL.64 [R1+0x1548], R34 ;  /* 0x0015482201007387 */ /* 0x0003e20000100a00 */
[----:B--2---:R-:W-:-:S03]  /*13ba0*/  IMAD.WIDE R32, R229, 0x4, R32 ;  /* 0x00000004e5207825 */ /* 0x004fc600078e0220 */
[----:B------:R2:W-:Y:S04]  /*13bb0*/  LDGSTS.E [R4+0x44000], desc[UR8][R42.64], !P1 ;  /* 0x440000002a047fae */ /* 0x0005e8000c921848 */
[----:B----4-:R-:W4:Y:S04]  /*13bc0*/  LDL.LU.64 R36, [R1+0x2b8] ;  /* 0x0002b80001247983 */ /* 0x010f280000300a00 */
[----:B------:R2:W-:Y:S04]  /*13bd0*/  STL.64 [R1+0x1540], R32 ;  /* 0x0015402001007387 */ /* 0x0005e80000100a00 */
[----:B------:R-:W4:Y:S04]  /*13be0*/  LDL.LU.64 R54, [R1+0x2b0] ;  /* 0x0002b00001367983 */ /* 0x000f280000300a00 */
[----:B------:R-:W-:Y:S04]  /*13bf0*/  LDGSTS.E [R4+0x48000], desc[UR8][R34.64], !P1 ;  /* 0x4800000022047fae */ /* 0x000fe8000c921848 */
[----:B------:R-:W-:Y:S04]  /*13c00*/  LDGSTS.E [R4+0x4c000], desc[UR8][R32.64], !P1 ;  /* 0x4c00000020047fae */ /* 0x000fe8000c921848 */
[----:B-1----:R-:W4:Y:S01]  /*13c10*/  LDL.LU.64 R34, [R1+0x2a8] ;  /* 0x0002a80001227983 */ /* 0x002f220000300a00 */
[----:B---3--:R-:W-:-:S03]  /*13c20*/  IMAD.WIDE R30, R229, 0x4, R30 ;  /* 0x00000004e51e7825 */ /* 0x008fc600078e021e */
[----:B--2---:R-:W2:Y:S01]  /*13c30*/  LDL.LU.64 R32, [R1+0x2a0] ;  /* 0x0002a00001207983 */ /* 0x004ea20000300a00 */
[----:B------:R-:W-:-:S03]  /*13c40*/  IMAD.WIDE R42, R229, 0x4, R38 ;  /* 0x00000004e52a7825 */ /* 0x000fc600078e0226 */
[----:B------:R1:W-:Y:S01]  /*13c50*/  STL.64 [R1+0x1538], R30 ;  /* 0x0015381e01007387 */ /* 0x0003e20000100a00 */
[----:B------:R-:W-:-:S03]  /*13c60*/  IMAD.WIDE R40, R229, 0x4, R40 ;  /* 0x00000004e5287825 */ /* 0x000fc600078e0228 */
[----:B------:R-:W-:Y:S01]  /*13c70*/  LDGSTS.E [R4+0x40004], desc[UR8][R30.64], !P0 ;  /* 0x400040001e047fae */ /* 0x000fe2000c121848 */
[----:B------:R-:W-:-:S03]  /*13c80*/  IMAD.WIDE R38, R229, 0x4, R46 ;  /* 0x00000004e5267825 */ /* 0x000fc600078e022e */
[----:B------:R3:W-:Y:S04]  /*13c90*/  STL.64 [R1+0x1530], R42 ;  /* 0x0015302a01007387 */ /* 0x0007e80000100a00 */
[----:B------:R3:W-:Y:S04]  /*13ca0*/  LDGSTS.E [R4+0x44004], desc[UR8][R42.64], !P0 ;  /* 0x440040002a047fae */ /* 0x0007e8000c121848 */
[----:B------:R3:W-:Y:S04]  /*13cb0*/  STL.64 [R1+0x1528], R40 ;  /* 0x0015282801007387 */ /* 0x0007e80000100a00 */
[----:B-1----:R-:W2:Y:S04]  /*13cc0*/  LDL.LU.64 R30, [R1+0x298] ;  /* 0x00029800011e7983 */ /* 0x002ea80000300a00 */
[----:B------:R1:W-:Y:S04]  /*13cd0*/  LDGSTS.E [R4+0x48004], desc[UR8][R40.64], !P0 ;  /* 0x4800400028047fae */ /* 0x0003e8000c121848 */
[----:B------:R1:W-:Y:S04]  /*13ce0*/  STL.64 [R1+0x1520], R38 ;  /* 0x0015202601007387 */ /* 0x0003e80000100a00 */
[----:B------:R1:W-:Y:S01]  /*13cf0*/  LDGSTS.E [R4+0x4c004], desc[UR8][R38.64], !P0 ;  /* 0x4c00400026047fae */ /* 0x0003e2000c121848 */
[----:B---3--:R-:W-:-:S04]  /*13d00*/  IMAD.WIDE R42, R229, 0x4, R222 ;  /* 0x00000004e52a7825 */ /* 0x008fc800078e02de */
[----:B-1----:R-:W-:-:S04]  /*13d10*/  IMAD.WIDE R40, R229, 0x4, R28 ;  /* 0x00000004e5287825 */ /* 0x002fc800078e021c */
[----:B------:R-:W-:Y:S02]  /*13d20*/  IMAD.WIDE R38, R229, 0x4, R20 ;  /* 0x00000004e5267825 */ /* 0x000fe400078e0214 */
[----:B------:R-:W3:Y:S04]  /*13d30*/  LDL.LU.64 R20, [R1+0x110] ;  /* 0x0001100001147983 */ /* 0x000ee80000300a00 */
[----:B------:R1:W-:Y:S04]  /*13d40*/  STL.64 [R1+0x1518], R42 ;  /* 0x0015182a01007387 */ /* 0x0003e80000100a00 */
[----:B------:R-:W3:Y:S04]  /*13d50*/  LDL.LU.64 R46, [R1+0x108] ;  /* 0x00010800012e7983 */ /* 0x000ee80000300a00 */
[----:B------:R1:W-:Y:S04]  /*13d60*/  STL.64 [R1+0x1510], R40 ;  /* 0x0015102801007387 */ /* 0x0003e80000100a00 */
[----:B------:R-:W3:Y:S04]  /*13d70*/  LDL.LU.64 R222, [R1+0x100] ;  /* 0x0001000001de7983 */ /* 0x000ee80000300a00 */
[----:B------:R2:W-:Y:S04]  /*13d80*/  STL.64 [R1+0x1508], R38 ;  /* 0x0015082601007387 */ /* 0x0005e80000100a00 */
[----:B------:R-:W3:Y:S01]  /*13d90*/  LDL.LU.64 R28, [R1+0xf8] ;  /* 0x0000f800011c7983 */ /* 0x000ee20000300a00 */
[----:B------:R-:W-:-:S02]  /*13da0*/  IADD3 R23, R24, -0x87, RZ ;  /* 0xffffff7918177810 */ /* 0x000fc40007ffe0ff */
[----:B------:R-:W3:Y:S02]  /*13db0*/  LDC R24, c[0x0][0x230] ;  /* 0x00008c00ff187b82 */ /* 0x000ee40000000800 */
[----:B------:R-:W-:Y:S02]  /*13dc0*/  ISETP.GE.U32.AND P3, PT, R23, 0x7ffffefa, PT ;  /* 0x7ffffefa1700780c */ /* 0x000fe40003f66070 */
[----:B------:R-:W-:-:S04]  /*13dd0*/  IADD3 R23, R26, -0x88, RZ ;  /* 0xffffff781a177810 */ /* 0x000fc80007ffe0ff */
[----:B------:R-:W-:-:S07]  /*13de0*/  ISETP.GE.U32.AND P4, PT, R23, 0x7ffffef9, PT ;  /* 0x7ffffef91700780c */ /* 0x000fce0003f86070 */
[----:B------:R1:W-:Y:S01]  /*13df0*/  LDGSTS.E [R4+0x40008], desc[UR8][R42.64], !P3 ;  /* 0x400080002a047fae */ /* 0x0003e2000d921848 */
[----:B------:R-:W-:Y:S01]  /*13e00*/  VIADD R23, R25, 0xffffff5b ;  /* 0xffffff5b19177836 */ /* 0x000fe20000000000 */
[----:B------:R-:W3:Y:S02]  /*13e10*/  LDC R26, c[0x0][0x230] ;  /* 0x00008c00ff1a7b82 */ /* 0x000ee40000000800 */
[----:B------:R-:W-:Y:S04]  /*13e20*/  LDGSTS.E [R4+0x44008], desc[UR8][R40.64], !P3 ;  /* 0x4400800028047fae */ /* 0x000fe8000d921848 */
[----:B------:R-:W-:Y:S01]  /*13e30*/  LDGSTS.E [R4+0x48008], desc[UR8][R38.64], !P3 ;  /* 0x4800800026047fae */ /* 0x000fe2000d921848 */
[----:B------:R-:W-:Y:S01]  /*13e40*/  ISETP.GE.U32.AND P5, PT, R23, 0x7ffffedc, PT ;  /* 0x7ffffedc1700780c */ /* 0x000fe20003fa6070 */
[----:B------:R-:W3:Y:S01]  /*13e50*/  LDC R25, c[0x0][0x230] ;  /* 0x00008c00ff197b82 */ /* 0x000ee20000000800 */
[----:B----4-:R-:W-:-:S05]  /*13e60*/  IMAD.WIDE R36, R229, 0x4, R36 ;  /* 0x00000004e5247825 */ /* 0x010fca00078e0224 */
[----:B------:R4:W-:Y:S01]  /*13e70*/  STL.64 [R1+0x1500], R36 ;  /* 0x0015002401007387 */ /* 0x0009e20000100a00 */
[----:B-1----:R-:W-:-:S03]  /*13e80*/  IMAD.WIDE R42, R229, 0x4, R54 ;  /* 0x00000004e52a7825 */ /* 0x002fc600078e0236 */
[----:B------:R-:W3:Y:S04]  /*13e90*/  LDL.LU.64 R62, [R1+0xf0] ;  /* 0x0000f000013e7983 */ /* 0x000ee80000300a00 */
[----:B------:R-:W-:Y:S04]  /*13ea0*/  STL.64 [R1+0x14f8], R42 ;  /* 0x0014f82a01007387 */ /* 0x000fe80000100a00 */
[----:B------:R-:W3:Y:S04]  /*13eb0*/  LDL.LU.64 R40, [R1+0xe8] ;  /* 0x0000e80001287983 */ /* 0x000ee80000300a00 */
[----:B------:R-:W-:Y:S01]  /*13ec0*/  LDGSTS.E [R4+0x4c008], desc[UR8][R36.64], !P3 ;  /* 0x4c00800024047fae */ /* 0x000fe2000d921848 */
[----:B------:R-:W-:-:S03]  /*13ed0*/  IMAD.WIDE R34, R229, 0x4, R34 ;  /* 0x00000004e5227825 */ /* 0x000fc600078e0222 */
[----:B------:R1:W-:Y:S01]  /*13ee0*/  LDGSTS.E [R4+0x4000c], desc[UR8][R42.64], !P4 ;  /* 0x4000c0002a047fae */ /* 0x0003e2000e121848 */
[----:B--2---:R-:W-:-:S03]  /*13ef0*/  IMAD.WIDE R32, R229, 0x4, R32 ;  /* 0x00000004e5207825 */ /* 0x004fc600078e0220 */
[----:B------:R2:W-:Y:S04]  /*13f00*/  STL.64 [R1+0x14f0], R34 ;  /* 0x0014f02201007387 */ /* 0x0005e80000100a00 */
[----:B------:R-:W3:Y:S04]  /*13f10*/  LDL.LU.64 R38, [R1+0xe0] ;  /* 0x0000e00001267983 */ /* 0x000ee80000300a00 */
[----:B------:R1:W-:Y:S04]  /*13f20*/  STL.64 [R1+0x14e8], R32 ;  /* 0x0014e82001007387 */ /* 0x0003e80000100a00 */
[----:B----4-:R-:W4:Y:S04]  /*13f30*/  LDL.LU.64 R36, [R1+0xd8] ;  /* 0x0000d80001247983 */ /* 0x010f280000300a00 */
[----:B------:R-:W-:Y:S04]  /*13f40*/  LDGSTS.E [R4+0x4400c], desc[UR8][R34.64], !P4 ;  /* 0x4400c00022047fae */ /* 0x000fe8000e121848 */
[----:B------:R-:W-:Y:S01]  /*13f50*/  LDGSTS.E [R4+0x4800c], desc[UR8][R32.64], !P4 ;  /* 0x4800c00020047fae */ /* 0x000fe2000e121848 */
[----:B------:R-:W-:-:S05]  /*13f60*/  IMAD.WIDE R30, R229, 0x4, R30 ;  /* 0x00000004e51e7825 */ /* 0x000fca00078e021e */
[----:B------:R1:W-:Y:S04]  /*13f70*/  STL.64 [R1+0x14e0], R30 ;  /* 0x0014e01e01007387 */ /* 0x0003e80000100a00 */
[----:B------:R-:W4:Y:S04]  /*13f80*/  LDL.LU.64 R54, [R1+0xd0] ;  /* 0x0000d00001367983 */ /* 0x000f280000300a00 */
[----:B--2---:R-:W2:Y:S04]  /*13f90*/  LDL.LU.64 R34, [R1+0xc8] ;  /* 0x0000c80001227983 */ /* 0x004ea80000300a00 */
[----:B------:R-:W-:Y:S04]  /*13fa0*/  LDGSTS.E [R4+0x4c00c], desc[UR8][R30.64], !P4 ;  /* 0x4c00c0001e047fae */ /* 0x000fe8000e121848 */
[----:B-1----:R-:W2:Y:S04]  /*13fb0*/  LDL.LU.64 R32, [R1+0xc0] ;  /* 0x0000c00001207983 */ /* 0x002ea80000300a00 */
[----:B------:R-:W2:Y:S01]  /*13fc0*/  LDL.LU.64 R30, [R1+0xb8] ;  /* 0x0000b800011e7983 */ /* 0x000ea20000300a00 */
[----:B---3--:R-:W-:-:S04]  /*13fd0*/  IMAD.WIDE R20, R229, 0x4, R20 ;  /* 0x00000004e5147825 */ /* 0x008fc800078e0214 */
[C---:B------:R-:W-:Y:S01]  /*13fe0*/  IMAD.WIDE R48, R229.reuse, 0x4, R46 ;  /* 0x00000004e5307825 */ /* 0x040fe200078e022e */
[----:B------:R1:W-:Y:S03]  /*13ff0*/  STL.64 [R1+0x14d8], R20 ;  /* 0x0014d81401007387 */ /* 0x0003e60000100a00 */
[C---:B------:R-:W-:Y:S01]  /*14000*/  IMAD.WIDE R44, R229.reuse, 0x4, R222 ;  /* 0x00000004e52c7825 */ /* 0x040fe200078e02de */
[----:B------:R-:W-:Y:S04]  /*14010*/  STL.64 [R1+0x14d0], R48 ;  /* 0x0014d03001007387 */ /* 0x000fe80000100a00 */
[----:B------:R3:W-:Y:S01]  /*14020*/  STL.64 [R1+0x14c8], R44 ;  /* 0x0014c82c01007387 */ /* 0x0007e20000100a00 */
[----:B------:R-:W-:-:S03]  /*14030*/  IMAD.WIDE R42, R229, 0x4, R28 ;  /* 0x00000004e52a7825 */ /* 0x000fc600078e021c */
[----:B------:R-:W2:Y:S04]  /*14040*/  LDL.LU.64 R46, [R1+0xb0] ;  /* 0x0000b000012e7983 */ /* 0x000ea80000300a00 */
[----:B------:R3:W-:Y:S04]  /*14050*/  STL.64 [R1+0x14c0], R42 ;  /* 0x0014c02a01007387 */ /* 0x0007e80000100a00 */
[----:B------:R-:W2:Y:S04]  /*14060*/  LDL.LU.64 R222, [R1+0xa8] ;  /* 0x0000a80001de7983 */ /* 0x000ea80000300a00 */
[----:B------:R-:W-:Y:S04]  /*14070*/  LDGSTS.E [R4+0x50000], desc[UR8][R20.64], !P5 ;  /* 0x5000000014047fae */ /* 0x000fe8000e921848 */
[----:B------:R-:W2:Y:S01]  /*14080*/  LDL.LU.64 R28, [R1+0xa0] ;  /* 0x0000a000011c7983 */ /* 0x000ea20000300a00 */
[----:B------:R-:W-:-:S02]  /*14090*/  IADD3 R23, R24, -0xa6, RZ ;  /* 0xffffff5a18177810 */ /* 0x000fc40007ffe0ff */
[----:B------:R-:W1:Y:S01]  /*140a0*/  LDC R24, c[0x0][0x230] ;  /* 0x00008c00ff187b82 */ /* 0x000e620000000800 */
[----:B------:R-:W-:Y:S04]  /*140b0*/  LDGSTS.E [R4+0x54000], desc[UR8][R48.64], !P5 ;  /* 0x5400000030047fae */ /* 0x000fe8000e921848 */
[----:B-1----:R-:W2:Y:S01]  /*140c0*/  LDL.LU.64 R20, [R1+0x98] ;  /* 0x0000980001147983 */ /* 0x002ea20000300a00 */
[----:B------:R-:W-:Y:S02]  /*140d0*/  ISETP.GE.U32.AND P6, PT, R23, 0x7ffffedb, PT ;  /* 0x7ffffedb1700780c */ /* 0x000fe40003fc6070 */
[----:B------:R-:W-:Y:S01]  /*140e0*/  IADD3 R23, R26, -0xa7, RZ ;  /* 0xffffff591a177810 */ /* 0x000fe20007ffe0ff */
[----:B------:R3:W-:Y:S01]  /*140f0*/  LDGSTS.E [R4+0x58000], desc[UR8][R44.64], !P5 ;  /* 0x580000002c047fae */ /* 0x0007e2000e921848 */
[----:B------:R-:W1:Y:S02]  /*14100*/  LDC R26, c[0x0][0x230] ;  /* 0x00008c00ff1a7b82 */ /* 0x000e640000000800 */
[----:B------:R-:W-:Y:S01]  /*14110*/  ISETP.GE.U32.AND P1, PT, R23, 0x7ffffeda, PT ;  /* 0x7ffffeda1700780c */ /* 0x000fe20003f26070 */
[----:B------:R-:W-:Y:S01]  /*14120*/  VIADD R23, R25, 0xffffff58 ;  /* 0xffffff5819177836 */ /* 0x000fe20000000000 */
[----:B------:R3:W-:Y:S04]  /*14130*/  LDGSTS.E [R4+0x5c000], desc[UR8][R42.64], !P5 ;  /* 0x5c0000002a047fae */ /* 0x0007e8000e921848 */
[----:B------:R-:W1:Y:S01]  /*14140*/  LDC R25, c[0x0][0x230] ;  /* 0x00008c00ff197b82 */ /* 0x000e620000000800 */
[----:B------:R-:W-:-:S02]  /*14150*/  ISETP.GE.U32.AND P0, PT, R23, 0x7ffffed9, PT ;  /* 0x7ffffed91700780c */ /* 0x000fc40003f06070 */
[----:B------:R-:W-:-:S05]  /*14160*/  IADD3 R23, R24, -0xc5, RZ ;  /* 0xffffff3b18177810 */ /* 0x000fca0007ffe0ff */
[----:B------:R-:W3:Y:S01]  /*14170*/  LDC R24, c[0x0][0x230] ;  /* 0x00008c00ff187b82 */ /* 0x000ee20000000800 */
[----:B------:R-:W-:Y:S02]  /*14180*/  ISETP.GE.U32.AND P3, PT, R23, 0x7ffffebc, PT ;  /* 0x7ffffebc1700780c */ /* 0x000fe40003f66070 */
[----:B-1----:R-:W-:-:S05]  /*14190*/  IADD3 R23, R26, -0xc6, RZ ;  /* 0xffffff3a1a177810 */ /* 0x002fca0007ffe0ff */
[----:B------:R-:W1:Y:S01]  /*141a0*/  LDC R26, c[0x0][0x230] ;  /* 0x00008c00ff1a7b82 */ /* 0x000e620000000800 */
[----:B------:R-:W-:Y:S01]  /*141b0*/  ISETP.GE.U32.AND P4, PT, R23, 0x7ffffebb, PT ;  /* 0x7ffffebb1700780c */ /* 0x000fe20003f86070 */
[----:B------:R-:W-:-:S06]  /*141c0*/  VIADD R23, R25, 0xffffff39 ;  /* 0xffffff3919177836 */ /* 0x000fcc0000000000 */
[----:B------:R-:W1:Y:S01]  /*141d0*/  LDC R25, c[0x0][0x230] ;  /* 0x00008c00ff197b82 */ /* 0x000e620000000800 */
[----:B------:R-:W-:Y:S02]  /*141e0*/  ISETP.GE.U32.AND P5, PT, R23, 0x7ffffeba, PT ;  /* 0x7ffffeba1700780c */ /* 0x000fe40003fa6070 */
[----:B---3--:R-:W-:-:S05]  /*141f0*/  IADD3 R23, R24, -0xc8, RZ ;  /* 0xffffff3818177810 */ /* 0x008fca0007ffe0ff */
[----:B------:R-:W3:Y:S01]  /*14200*/  LDC R24, c[0x0][0x230] ;  /* 0x00008c00ff187b82 */ /* 0x000ee20000000800 */
[----:B------:R-:W-:-:S04]  /*14210*/  IMAD.WIDE R44, R229, 0x4, R156 ;  /* 0x00000004e52c7825 */ /* 0x000fc800078e029c */
[----:B------:R-:W-:-:S04]  /*14220*/  IMAD.WIDE R42, R229, 0x4, R62 ;  /* 0x00000004e52a7825 */ /* 0x000fc800078e023e */
[C---:B------:R-:W-:Y:S01]  /*14230*/  IMAD.WIDE R40, R229.reuse, 0x4, R40 ;  /* 0x00000004e5287825 */ /* 0x040fe200078e0228 */
[----:B------:R-:W-:Y:S04]  /*14240*/  STL.64 [R1+0x14b8], R42 ;  /* 0x0014b82a01007387 */ /* 0x000fe80000100a00 */
[----:B------:R-:W-:Y:S04]  /*14250*/  LDGSTS.E [R4+0x50004], desc[UR8][R42.64], !P6 ;  /* 0x500040002a047fae */ /* 0x000fe8000f121848 */
[----:B------:R-:W-:Y:S04]  /*14260*/  STL.64 [R1+0x14b0], R40 ;  /* 0x0014b02801007387 */ /* 0x000fe80000100a00 */
[----:B------:R-:W-:Y:S01]  /*14270*/  LDGSTS.E [R4+0x54004], desc[UR8][R40.64], !P6 ;  /* 0x5400400028047fae */ /* 0x000fe2000f121848 */
[----:B------:R-:W-:-:S04]  /*14280*/  IMAD.WIDE R38, R229, 0x4, R38 ;  /* 0x00000004e5267825 */ /* 0x000fc800078e0226 */
[C---:B----4-:R-:W-:Y:S01]  /*14290*/  IMAD.WIDE R36, R229.reuse, 0x4, R36 ;  /* 0x00000004e5247825 */ /* 0x050fe200078e0224 */
[----:B------:R-:W-:Y:S04]  /*142a0*/  STL.64 [R1+0x14a8], R38 ;  /* 0x0014a82601007387 */ /* 0x000fe80000100a00 */
[----:B------:R-:W-:Y:S04]  /*142b0*/  LDGSTS.E [R4+0x58004], desc[UR8][R38.64], !P6 ;  /* 0x5800400026047fae */ /* 0x000fe8000f121848 */
[----:B------:R4:W-:Y:S04]  /*142c0*/  STL.64 [R1+0x14a0], R36 ;  /* 0x0014a02401007387 */ /* 0x0009e80000100a00 */
[----:B------:R4:W-:Y:S02]  /*142d0*/  LDGSTS.E [R4+0x5c004], desc[UR8][R36.64], !P6 ;  /* 0x5c00400024047fae */ /* 0x0009e4000f121848 */
[----:B----4-:R-:W-:-:S04]  /*142e0*/  IMAD.WIDE R36, R229, 0x4, R54 ;  /* 0x00000004e5247825 */ /* 0x010fc800078e0236 */
[C---:B--2---:R-:W-:Y:S01]  /*142f0*/  IMAD.WIDE R34, R229.reuse, 0x4, R34 ;  /* 0x00000004e5227825 */ /* 0x044fe200078e0222 */
[----:B------:R-:W-:Y:S04]  /*14300*/  STL.64 [R1+0x1498], R36 ;  /* 0x0014982401007387 */ /* 0x000fe80000100a00 */
[----:B------:R-:W-:Y:S01]  /*14310*/  LDGSTS.E [R4+0x50008], desc[UR8][R36.64], !P1 ;  /* 0x5000800024047fae */ /* 0x000fe2000c921848 */
[----:B------:R-:W-:-:S03]  /*14320*/  IMAD.WIDE R32, R229, 0x4, R32 ;  /* 0x00000004e5207825 */ /* 0x000fc600078e0220 */
[----:B------:R-:W-:Y:S04]  /*14330*/  STL.64 [R1+0x1490], R34 ;  /* 0x0014902201007387 */ /* 0x000fe80000100a00 */
[----:B------:R-:W-:Y:S01]  /*14340*/  LDGSTS.E [R4+0x54008], desc[UR8][R34.64], !P1 ;  /* 0x5400800022047fae */ /* 0x000fe2000c921848 */
[----:B------:R-:W-:-:S03]  /*14350*/  IMAD.WIDE R30, R229, 0x4, R30 ;  /* 0x00000004e51e7825 */ /* 0x000fc600078e021e */
[----:B------:R2:W-:Y:S04]  /*14360*/  STL.64 [R1+0x1488], R32 ;  /* 0x0014882001007387 */ /* 0x0005e80000100a00 */
[----:B------:R2:W-:Y:S04]  /*14370*/  LDGSTS.E [R4+0x58008], desc[UR8][R32.64], !P1 ;  /* 0x5800800020047fae */ /* 0x0005e8000c921848 */
[----:B------:R4:W-:Y:S04]  /*14380*/  STL.64 [R1+0x1480], R30 ;  /* 0x0014801e01007387 */ /* 0x0009e80000100a00 */
[----:B------:R4:W-:Y:S01]  /*14390*/  LDGSTS.E [R4+0x5c008], desc[UR8][R30.64], !P1 ;  /* 0x5c0080001e047fae */ /* 0x0009e2000c921848 */
[----:B------:R-:W-:Y:S01]  /*143a0*/  ISETP.GE.U32.AND P6, PT, R23, 0x7ffffeb9, PT ;  /* 0x7ffffeb91700780c */ /* 0x000fe20003fc6070 */
[----:B--2---:R-:W-:-:S04]  /*143b0*/  IMAD.WIDE R32, R229, 0x4, R46 ;  /* 0x00000004e5207825 */ /* 0x004fc800078e022e */
[C---:B----4-:R-:W-:Y:S01]  /*143c0*/  IMAD.WIDE R30, R229.reuse, 0x4, R222 ;  /* 0x00000004e51e7825 */ /* 0x050fe200078e02de */
[----:B------:R2:W-:Y:S04]  /*143d0*/  STL.64 [R1+0x1478], R32 ;  /* 0x0014782001007387 */ /* 0x0005e80000100a00 */
[----:B------:R2:W-:Y:S01]  /*143e0*/  LDGSTS.E [R4+0x5000c], desc[UR8][R32.64], !P0 ;  /* 0x5000c00020047fae */ /* 0x0005e2000c121848 */
[----:B------:R-:W-:-:S03]  /*143f0*/  IMAD.WIDE R28, R229, 0x4, R28 ;  /* 0x00000004e51c7825 */ /* 0x000fc600078e021c */
[----:B------:R4:W-:Y:S04]  /*14400*/  STL.64 [R1+0x1470], R30 ;  /* 0x0014701e01007387 */ /* 0x0009e80000100a00 */
[----:B------:R4:W-:Y:S01]  /*14410*/  LDGSTS.E [R4+0x5400c], desc[UR8][R30.64], !P0 ;  /* 0x5400c0001e047fae */ /* 0x0009e2000c121848 */
[----:B------:R-:W-:-:S03]  /*14420*/  IMAD.WIDE R20, R229, 0x4, R20 ;  /* 0x00000004e5147825 */ /* 0x000fc600078e0214 */
[----:B------:R1:W-:Y:S01]  /*14430*/  STL.64 [R1+0x1468], R28 ;  /* 0x0014681c01007387 */ /* 0x0003e20000100a00 */
[----:B--2---:R-:W-:-:S03]  /*14440*/  IMAD.WIDE R32, R229, 0x4, R110 ;  /* 0x00000004e5207825 */ /* 0x004fc600078e026e */
[----:B------:R1:W-:Y:S01]  /*14450*/  LDGSTS.E [R4+0x5800c], desc[UR8][R28.64], !P0 ;  /* 0x5800c0001c047fae */ /* 0x0003e2000c121848 */
[----:B----4-:R-:W-:-:S03]  /*14460*/  IMAD.WIDE R30, R229, 0x4, R98 ;  /* 0x00000004e51e7825 */ /* 0x010fc600078e0262 */
[----:B------:R2:W-:Y:S01]  /*14470*/  STL.64 [R1+0x1460], R20 ;  /* 0x0014601401007387 */ /* 0x0005e20000100a00 */
[----:B------:R-:W-:Y:S01]  /*14480*/  IADD3 R23, R27, -0xe5, RZ ;  /* 0xffffff1b1b177810 */ /* 0x000fe20007ffe0ff */
[----:B------:R-:W4:Y:S02]  /*14490*/  LDC R98, c[0x0][0x230] ;  /* 0x00008c00ff627b82 */ /* 0x000f240000000800 */
[----:B------:R2:W-:Y:S01]  /*144a0*/  LDGSTS.E [R4+0x5c00c], desc[UR8][R20.64], !P0 ;  /* 0x5c00c00014047fae */ /* 0x0005e2000c121848 */
[----:B-1----:R-:W-:-:S03]  /*144b0*/  IMAD.WIDE R28, R229, 0x4, R94 ;  /* 0x00000004e51c7825 */ /* 0x002fc600078e025e */
[----:B------:R1:W-:Y:S02]  /*144c0*/  STL.64 [R1+0x1458], R32 ;  /* 0x0014582001007387 */ /* 0x0003e40000100a00 */
[----:B------:R-:W4:Y:S02]  /*144d0*/  LDC R27, c[0x0][0x230] ;  /* 0x00008c00ff1b7b82 */ /* 0x000f240000000800 */
[----:B------:R1:W-:Y:S01]  /*144e0*/  LDGSTS.E [R4+0x60000], desc[UR8][R32.64], !P3 ;  /* 0x6000000020047fae */ /* 0x0003e2000d921848 */
[----:B--2---:R-:W-:-:S03]  /*144f0*/  IMAD.WIDE R20, R229, 0x4, R96 ;  /* 0x00000004e5147825 */ /* 0x004fc600078e0260 */
[----:B------:R2:W-:Y:S04]  /*14500*/  STL.64 [R1+0x1450], R30 ;  /* 0x0014501e01007387 */ /* 0x0005e80000100a00 */
[----:B------:R2:W-:Y:S01]  /*14510*/  LDGSTS.E [R4+0x64000], desc[UR8][R30.64], !P3 ;  /* 0x640000001e047fae */ /* 0x0005e2000d921848 */
[----:B-1----:R-:W-:-:S03]  /*14520*/  IMAD.WIDE R32, R229, 0x4, R118 ;  /* 0x00000004e5207825 */ /* 0x002fc600078e0276 */
[----:B------:R1:W-:Y:S04]  /*14530*/  STL.64 [R1+0x1448], R28 ;  /* 0x0014481c01007387 */ /* 0x0003e80000100a00 */
        /* <DEDUP_REMOVED lines=11> */
[----:B------:R1:W-:Y:S01]  /*145f0*/  STL.64 [R1+0x1428], R28 ;  /* 0x0014281c01007387 */ /* 0x0003e20000100a00 */
[----:B------:R-:W-:-:S03]  /*14600*/  ISETP.GE.U32.AND P1, PT, R23, 0x7ffffe9c, PT ;  /* 0x7ffffe9c1700780c */ /* 0x000fc60003f26070 */
[----:B------:R1:W-:Y:S01]  /*14610*/  LDGSTS.E [R4+0x68004], desc[UR8][R28.64], !P4 ;  /* 0x680040001c047fae */ /* 0x0003e2000e121848 */
[----:B--2---:R-:W-:-:S03]  /*14620*/  IMAD.WIDE R30, R229, 0x4, R112 ;  /* 0x00000004e51e7825 */ /* 0x004fc600078e0270 */
[----:B------:R2:W-:Y:S04]  /*14630*/  STL.64 [R1+0x1420], R20 ;  /* 0x0014201401007387 */ /* 0x0005e80000100a00 */
[----:B------:R2:W-:Y:S01]  /*14640*/  LDGSTS.E [R4+0x6c004], desc[UR8][R20.64], !P4 ;  /* 0x6c00400014047fae */ /* 0x0005e2000e121848 */
[----:B-1----:R-:W-:-:S03]  /*14650*/  IMAD.WIDE R28, R229, 0x4, R106 ;  /* 0x00000004e51c7825 */ /* 0x002fc600078e026a */
[----:B------:R1:W-:Y:S01]  /*14660*/  STL.64 [R1+0x1418], R32 ;  /* 0x0014182001007387 */ /* 0x0003e20000100a00 */
[----:B------:R-:W4:Y:S03]  /*14670*/  LDC R106, c[0x0][0x230] ;  /* 0x00008c00ff6a7b82 */ /* 0x000f260000000800 */
[----:B------:R1:W-:Y:S01]  /*14680*/  LDGSTS.E [R4+0x60008], desc[UR8][R32.64], !P5 ;  /* 0x6000800020047fae */ /* 0x0003e2000e921848 */
[----:B--2---:R-:W-:-:S03]  /*14690*/  IMAD.WIDE R20, R229, 0x4, R108 ;  /* 0x00000004e5147825 */ /* 0x004fc600078e026c */
[----:B------:R2:W-:Y:S01]  /*146a0*/  STL.64 [R1+0x1410], R30 ;  /* 0x0014101e01007387 */ /* 0x0005e20000100a00 */
[----:B------:R-:W4:Y:S03]  /*146b0*/  LDC R108, c[0x0][0x230] ;  /* 0x00008c00ff6c7b82 */ /* 0x000f260000000800 */
[----:B------:R2:W-:Y:S01]  /*146c0*/  LDGSTS.E [R4+0x64008], desc[UR8][R30.64], !P5 ;  /* 0x640080001e047fae */ /* 0x0005e2000e921848 */
[----:B-1----:R-:W-:-:S03]  /*146d0*/  IMAD.WIDE R32, R229, 0x4, R134 ;  /* 0x00000004e5207825 */ /* 0x002fc600078e0286 */
[----:B------:R1:W-:Y:S01]  /*146e0*/  STL.64 [R1+0x1408], R28 ;  /* 0x0014081c01007387 */ /* 0x0003e20000100a00 */
[----:B------:R-:W4:Y:S03]  /*146f0*/  LDC R107, c[0x0][0x230] ;  /* 0x00008c00ff6b7b82 */ /* 0x000f260000000800 */
[----:B------:R1:W-:Y:S01]  /*14700*/  LDGSTS.E [R4+0x68008], desc[UR8][R28.64], !P5 ;  /* 0x680080001c047fae */ /* 0x0003e2000e921848 */
[----:B------:R-:W-:Y:S02]  /*14710*/  VIADD R23, R26, 0xffffff1a ;  /* 0xffffff1a1a177836 */ /* 0x000fe40000000000 */
[C---:B--2---:R-:W-:Y:S01]  /*14720*/  IMAD.WIDE R30, R229.reuse, 0x4, R120 ;  /* 0x00000004e51e7825 */ /* 0x044fe200078e0278 */
[----:B------:R2:W-:Y:S01]  /*14730*/  STL.64 [R1+0x1400], R20 ;  /* 0x0014001401007387 */ /* 0x0005e20000100a00 */
[----:B------:R-:W4:Y:S03]  /*14740*/  LDC R26, c[0x0][0x230] ;  /* 0x00008c00ff1a7b82 */ /* 0x000f260000000800 */
[----:B------:R2:W-:Y:S01]  /*14750*/  LDGSTS.E [R4+0x6c008], desc[UR8][R20.64], !P5 ;  /* 0x6c00800014047fae */ /* 0x0005e2000e921848 */
[----:B-1----:R-:W-:-:S03]  /*14760*/  IMAD.WIDE R28, R229, 0x4, R114 ;  /* 0x00000004e51c7825 */ /* 0x002fc600078e0272 */
[----:B------:R1:W-:Y:S04]  /*14770*/  STL.64 [R1+0x13f8], R32 ;  /* 0x0013f82001007387 */ /* 0x0003e80000100a00 */
[----:B------:R1:W-:Y:S01]  /*14780*/  LDGSTS.E [R4+0x6000c], desc[UR8][R32.64], !P6 ;  /* 0x6000c00020047fae */ /* 0x0003e2000f121848 */
[----:B--2---:R-:W-:-:S03]  /*14790*/  IMAD.WIDE R20, R229, 0x4, R116 ;  /* 0x00000004e5147825 */ /* 0x004fc600078e0274 */
[----:B------:R2:W-:Y:S01]  /*147a0*/  STL.64 [R1+0x13f0], R30 ;  /* 0x0013f01e01007387 */ /* 0x0005e20000100a00 */
[----:B------:R-:W-:-:S03]  /*147b0*/  ISETP.GE.U32.AND P0, PT, R23, 0x7ffffe9b, PT ;  /* 0x7ffffe9b1700780c */ /* 0x000fc60003f06070 */
        /* <DEDUP_REMOVED lines=9> */
[----:B------:R-:W-:Y:S01]  /*14850*/  IADD3 R23, R25, -0xe7, RZ ;  /* 0xffffff1919177810 */ /* 0x000fe20007ffe0ff */
[C---:B------:R-:W-:Y:S02]  /*14860*/  IMAD.WIDE R38, R229.reuse, 0x4, R154 ;  /* 0x00000004e5267825 */ /* 0x040fe400078e029a */
[----:B------:R1:W-:Y:S02]  /*14870*/  LDGSTS.E [R4+0x70000], desc[UR8][R32.64], !P1 ;  /* 0x7000000020047fae */ /* 0x0003e4000c921848 */
[----:B--2---:R-:W-:Y:S02]  /*14880*/  IMAD.WIDE R20, R229, 0x4, R124 ;  /* 0x00000004e5147825 */ /* 0x004fe400078e027c */
[----:B------:R2:W-:Y:S01]  /*14890*/  STL.64 [R1+0x13d0], R30 ;  /* 0x0013d01e01007387 */ /* 0x0005e20000100a00 */
[----:B------:R-:W-:Y:S01]  /*148a0*/  ISETP.GE.U32.AND P3, PT, R23, 0x7ffffe9a, PT ;  /* 0x7ffffe9a1700780c */ /* 0x000fe20003f66070 */
        /* <DEDUP_REMOVED lines=10> */
[----:B------:R-:W-:Y:S01]  /*14950*/  STL.64 [R1+0x13b8], R32 ;  /* 0x0013b82001007387 */ /* 0x000fe20000100a00 */
[----:B---3--:R-:W-:Y:S01]  /*14960*/  IADD3 R23, R24, -0xe8, RZ ;  /* 0xffffff1818177810 */ /* 0x008fe20007ffe0ff */
[----:B------:R-:W1:Y:S02]  /*14970*/  LDC R130, c[0x0][0x230] ;  /* 0x00008c00ff827b82 */ /* 0x000e640000000800 */
[----:B------:R3:W-:Y:S01]  /*14980*/  STL.64 [R1+0x13b0], R30 ;  /* 0x0013b01e01007387 */ /* 0x0007e20000100a00 */
[----:B--2---:R-:W-:-:S03]  /*14990*/  IMAD.WIDE R20, R229, 0x4, R132 ;  /* 0x00000004e5147825 */ /* 0x004fc600078e0284 */
[----:B------:R2:W-:Y:S02]  /*149a0*/  STL.64 [R1+0x13a8], R28 ;  /* 0x0013a81c01007387 */ /* 0x0005e40000100a00 */
[----:B------:R-:W1:Y:S02]  /*149b0*/  LDC R24, c[0x0][0x230] ;  /* 0x00008c00ff187b82 */ /* 0x000e640000000800 */
[----:B------:R2:W-:Y:S04]  /*149c0*/  STL.64 [R1+0x13a0], R20 ;  /* 0x0013a01401007387 */ /* 0x0005e80000100a00 */
[----:B------:R-:W4:Y:S04]  /*149d0*/  LDL.LU.64 R36, [R1+0x290] ;  /* 0x0002900001247983 */ /* 0x000f280000300a00 */
[----:B------:R-:W-:Y:S04]  /*149e0*/  LDGSTS.E [R4+0x70004], desc[UR8][R32.64], !P0 ;  /* 0x7000400020047fae */ /* 0x000fe8000c121848 */
[----:B------:R-:W4:Y:S01]  /*149f0*/  LDL.LU.64 R54, [R1+0x288] ;  /* 0x0002880001367983 */ /* 0x000f220000300a00 */
[----:B------:R-:W-:-:S03]  /*14a00*/  ISETP.GE.U32.AND P4, PT, R23, 0x7ffffe99, PT ;  /* 0x7ffffe991700780c */ /* 0x000fc60003f86070 */
[----:B------:R3:W-:Y:S04]  /*14a10*/  LDGSTS.E [R4+0x74004], desc[UR8][R30.64], !P0 ;  /* 0x740040001e047fae */ /* 0x0007e8000c121848 */
[----:B------:R-:W4:Y:S04]  /*14a20*/  LDL.LU.64 R34, [R1+0x280] ;  /* 0x0002800001227983 */ /* 0x000f280000300a00 */
[----:B------:R2:W-:Y:S01]  /*14a30*/  LDGSTS.E [R4+0x78004], desc[UR8][R28.64], !P0 ;  /* 0x780040001c047fae */ /* 0x0005e2000c121848 */
[----:B---3--:R-:W-:-:S03]  /*14a40*/  IMAD.WIDE R30, R229, 0x4, R144 ;  /* 0x00000004e51e7825 */ /* 0x008fc600078e0290 */
[----:B------:R3:W-:Y:S04]  /*14a50*/  LDGSTS.E [R4+0x7c004], desc[UR8][R20.64], !P0 ;  /* 0x7c00400014047fae */ /* 0x0007e8000c121848 */
[----:B------:R-:W4:Y:S01]  /*14a60*/  LDL.LU.64 R32, [R1+0x278] ;  /* 0x0002780001207983 */ /* 0x000f220000300a00 */
[----:B--2---:R-:W-:-:S03]  /*14a70*/  IMAD.WIDE R28, R229, 0x4, R138 ;  /* 0x00000004e51c7825 */ /* 0x004fc600078e028a */
[----:B------:R-:W-:Y:S01]  /*14a80*/  STL.64 [R1+0x1398], R38 ;  /* 0x0013982601007387 */ /* 0x000fe20000100a00 */
[----:B------:R-:W2:Y:S01]  /*14a90*/  LDC R138, c[0x0][0x230] ;  /* 0x00008c00ff8a7b82 */ /* 0x000ea20000000800 */
[C---:B---3--:R-:W-:Y:S02]  /*14aa0*/  IMAD.WIDE R20, R229.reuse, 0x4, R140 ;  /* 0x00000004e5147825 */ /* 0x048fe400078e028c */
[----:B------:R3:W-:Y:S04]  /*14ab0*/  STL.64 [R1+0x1390], R30 ;  /* 0x0013901e01007387 */ /* 0x0007e80000100a00 */
[----:B------:R-:W-:Y:S01]  /*14ac0*/  LDGSTS.E [R4+0x70008], desc[UR8][R38.64], !P3 ;  /* 0x7000800026047fae */ /* 0x000fe2000d921848 */
[----:B------:R-:W-:-:S03]  /*14ad0*/  IMAD.WIDE R42, R229, 0x4, R152 ;  /* 0x00000004e52a7825 */ /* 0x000fc600078e0298 */
[----:B------:R1:W-:Y:S04]  /*14ae0*/  STL.64 [R1+0x1388], R28 ;  /* 0x0013881c01007387 */ /* 0x0003e80000100a00 */
[----:B------:R-:W-:Y:S04]  /*14af0*/  LDGSTS.E [R4+0x74008], desc[UR8][R30.64], !P3 ;  /* 0x740080001e047fae */ /* 0x000fe8000d921848 */
[----:B------:R1:W-:Y:S04]  /*14b00*/  STL.64 [R1+0x1380], R20 ;  /* 0x0013801401007387 */ /* 0x0003e80000100a00 */
[----:B------:R1:W-:Y:S04]  /*14b10*/  LDGSTS.E [R4+0x78008], desc[UR8][R28.64], !P3 ;  /* 0x780080001c047fae */ /* 0x0003e8000d921848 */
[----:B---3--:R-:W3:Y:S04]  /*14b20*/  LDL.LU.64 R30, [R1+0x270] ;  /* 0x00027000011e7983 */ /* 0x008ee80000300a00 */
[----:B------:R2:W-:Y:S04]  /*14b30*/  LDGSTS.E [R4+0x7c008], desc[UR8][R20.64], !P3 ;  /* 0x7c00800014047fae */ /* 0x0005e8000d921848 */
[----:B------:R-:W3:Y:S01]  /*14b40*/  LDL.LU.64 R38, [R1+0x268] ;  /* 0x0002680001267983 */ /* 0x000ee20000300a00 */
[----:B-1----:R-:W-:-:S02]  /*14b50*/  IMAD.WIDE R28, R229, 0x4, R146 ;  /* 0x00000004e51c7825 */ /* 0x002fc400078e0292 */
[----:B------:R-:W1:Y:S01]  /*14b60*/  LDC R146, c[0x0][0x230] ;  /* 0x00008c00ff927b82 */ /* 0x000e620000000800 */
[----:B------:R-:W3:Y:S01]  /*14b70*/  LDL.LU.64 R40, [R1+0x260] ;  /* 0x0002600001287983 */ /* 0x000ee20000300a00 */
[----:B--2---:R-:W-:-:S03]  /*14b80*/  IMAD.WIDE R20, R229, 0x4, R148 ;  /* 0x00000004e5147825 */ /* 0x004fc600078e0294 */
[----:B------:R-:W2:Y:S04]  /*14b90*/  LDL.LU.64 R46, [R1+0x258] ;  /* 0x00025800012e7983 */ /* 0x000ea80000300a00 */
[----:B------:R-:W-:Y:S04]  /*14ba0*/  STL.64 [R1+0x1378], R44 ;  /* 0x0013782c01007387 */ /* 0x000fe80000100a00 */
[----:B------:R-:W-:Y:S04]  /*14bb0*/  STL.64 [R1+0x1370], R42 ;  /* 0x0013702a01007387 */ /* 0x000fe80000100a00 */
[----:B------:R1:W-:Y:S04]  /*14bc0*/  STL.64 [R1+0x1368], R28 ;  /* 0x0013681c01007387 */ /* 0x0003e80000100a00 */
[----:B------:R-:W-:Y:S04]  /*14bd0*/  LDGSTS.E [R4+0x7000c], desc[UR8][R44.64], !P4 ;  /* 0x7000c0002c047fae */ /* 0x000fe8000e121848 */
[----:B------:R1:W-:Y:S04]  /*14be0*/  STL.64 [R1+0x1360], R20 ;  /* 0x0013601401007387 */ /* 0x0003e80000100a00 */
[----:B------:R4:W-:Y:S04]  /*14bf0*/  LDGSTS.E [R4+0x7400c], desc[UR8][R42.64], !P4 ;  /* 0x7400c0002a047fae */ /* 0x0009e8000e121848 */
[----:B------:R-:W2:Y:S04]  /*14c00*/  LDL.LU.64 R222, [R1+0x250] ;  /* 0x0002500001de7983 */ /* 0x000ea80000300a00 */
[----:B------:R-:W-:Y:S04]  /*14c10*/  LDGSTS.E [R4+0x7800c], desc[UR8][R28.64], !P4 ;  /* 0x7800c0001c047fae */ /* 0x000fe8000e121848 */
[----:B------:R-:W-:Y:S04]  /*14c20*/  LDGSTS.E [R4+0x7c00c], desc[UR8][R20.64], !P4 ;  /* 0x7c00c00014047fae */ /* 0x000fe8000e121848 */
[----:B-1----:R-:W2:Y:S04]  /*14c30*/  LDL.LU.64 R28, [R1+0x248] ;  /* 0x00024800011c7983 */ /* 0x002ea80000300a00 */
[----:B------:R-:W2:Y:S01]  /*14c40*/  LDL.LU.64 R20, [R1+0x240] ;  /* 0x0002400001147983 */ /* 0x000ea20000300a00 */
[----:B----4-:R-:W-:-:S02]  /*14c50*/  VIADD R23, R26, 0xffffff77 ;  /* 0xffffff771a177836 */ /* 0x010fc40000000000 */
[----:B------:R-:W1:Y:S03]  /*14c60*/  LDC R26, c[0x0][0x230] ;  /* 0x00008c00ff1a7b82 */ /* 0x000e660000000800 */
[----:B------:R-:W-:Y:S02]  /*14c70*/  ISETP.GE.U32.AND P5, PT, R23, 0x7ffffef8, PT ;  /* 0x7ffffef81700780c */ /* 0x000fe40003fa6070 */
[----:B------:R-:W-:-:S03]  /*14c80*/  IADD3 R23, R25, -0x8a, RZ ;  /* 0xffffff7619177810 */ /* 0x000fc60007ffe0ff */
[----:B------:R-:W4:Y:S01]  /*14c90*/  LDC R25, c[0x0][0x230] ;  /* 0x00008c00ff197b82 */ /* 0x000f220000000800 */
[----:B------:R-:W-:Y:S01]  /*14ca0*/  ISETP.GE.U32.AND P6, PT, R23, 0x7ffffef7, PT ;  /* 0x7ffffef71700780c */ /* 0x000fe20003fc6070 */
[----:B------:R-:W-:-:S04]  /*14cb0*/  IMAD.WIDE R36, R229, 0x4, R36 ;  /* 0x00000004e5247825 */ /* 0x000fc800078e0224 */
[C---:B------:R-:W-:Y:S01]  /*14cc0*/  IMAD.WIDE R42, R229.reuse, 0x4, R54 ;  /* 0x00000004e52a7825 */ /* 0x040fe200078e0236 */
[----:B------:R1:W-:Y:S03]  /*14cd0*/  STL.64 [R1+0x1358], R36 ;  /* 0x0013582401007387 */ /* 0x0003e60000100a00 */
[C---:B------:R-:W-:Y:S01]  /*14ce0*/  IMAD.WIDE R34, R229.reuse, 0x4, R34 ;  /* 0x00000004e5227825 */ /* 0x040fe200078e0222 */
[----:B------:R-:W-:Y:S04]  /*14cf0*/  STL.64 [R1+0x1350], R42 ;  /* 0x0013502a01007387 */ /* 0x000fe80000100a00 */
[----:B------:R-:W-:Y:S04]  /*14d00*/  LDGSTS.E [R5+0x40000], desc[UR8][R36.64], !P5 ;  /* 0x4000000024057fae */ /* 0x000fe8000e921848 */
[----:B------:R4:W-:Y:S01]  /*14d10*/  STL.64 [R1+0x1340], R34 ;  /* 0x0013402201007387 */ /* 0x0009e20000100a00 */
[----:B------:R-:W-:-:S03]  /*14d20*/  IMAD.WIDE R32, R229, 0x4, R32 ;  /* 0x00000004e5207825 */ /* 0x000fc600078e0220 */
[----:B------:R3:W-:Y:S04]  /*14d30*/  LDGSTS.E [R5+0x44000], desc[UR8][R42.64], !P5 ;  /* 0x440000002a057fae */ /* 0x0007e8000e921848 */
[----:B-1----:R-:W2:Y:S04]  /*14d40*/  LDL.LU.64 R36, [R1+0x238] ;  /* 0x0002380001247983 */ /* 0x002ea80000300a00 */
[----:B------:R1:W-:Y:S04]  /*14d50*/  STL.64 [R1+0x1330], R32 ;  /* 0x0013302001007387 */ /* 0x0003e80000100a00 */
[----:B------:R-:W2:Y:S04]  /*14d60*/  LDL.LU.64 R54, [R1+0x230] ;  /* 0x0002300001367983 */ /* 0x000ea80000300a00 */
[----:B------:R-:W-:Y:S04]  /*14d70*/  LDGSTS.E [R5+0x48000], desc[UR8][R34.64], !P5 ;  /* 0x4800000022057fae */ /* 0x000fe8000e921848 */
[----:B------:R-:W-:Y:S04]  /*14d80*/  LDGSTS.E [R5+0x4c000], desc[UR8][R32.64], !P5 ;  /* 0x4c00000020057fae */ /* 0x000fe8000e921848 */
[----:B----4-:R-:W4:Y:S01]  /*14d90*/  LDL.LU.64 R34, [R1+0x228] ;  /* 0x0002280001227983 */ /* 0x010f220000300a00 */
[----:B---3--:R-:W-:-:S03]  /*14da0*/  IMAD.WIDE R30, R229, 0x4, R30 ;  /* 0x00000004e51e7825 */ /* 0x008fc600078e021e */
[----:B-1----:R-:W3:Y:S01]  /*14db0*/  LDL.LU.64 R32, [R1+0x220] ;  /* 0x0002200001207983 */ /* 0x002ee20000300a00 */
[----:B------:R-:W-:-:S03]  /*14dc0*/  IMAD.WIDE R42, R229, 0x4, R38 ;  /* 0x00000004e52a7825 */ /* 0x000fc600078e0226 */
[----:B------:R1:W-:Y:S01]  /*14dd0*/  STL.64 [R1+0x1320], R30 ;  /* 0x0013201e01007387 */ /* 0x0003e20000100a00 */
[----:B------:R-:W-:-:S03]  /*14de0*/  IMAD.WIDE R40, R229, 0x4, R40 ;  /* 0x00000004e5287825 */ /* 0x000fc600078e0228 */
[----:B------:R-:W-:Y:S01]  /*14df0*/  LDGSTS.E [R5+0x40004], desc[UR8][R30.64], !P6 ;  /* 0x400040001e057fae */ /* 0x000fe2000f121848 */
[----:B--2---:R-:W-:-:S03]  /*14e00*/  IMAD.WIDE R38, R229, 0x4, R46 ;  /* 0x00000004e5267825 */ /* 0x004fc600078e022e */
[----:B------:R2:W-:Y:S04]  /*14e10*/  STL.64 [R1+0x1310], R42 ;  /* 0x0013102a01007387 */ /* 0x0005e80000100a00 */
[----:B------:R2:W-:Y:S04]  /*14e20*/  LDGSTS.E [R5+0x44004], desc[UR8][R42.64], !P6 ;  /* 0x440040002a057fae */ /* 0x0005e8000f121848 */
[----:B------:R2:W-:Y:S04]  /*14e30*/  STL.64 [R1+0x1300], R40 ;  /* 0x0013002801007387 */ /* 0x0005e80000100a00 */
[----:B-1----:R-:W3:Y:S04]  /*14e40*/  LDL.LU.64 R30, [R1+0x218] ;  /* 0x00021800011e7983 */ /* 0x002ee80000300a00 */
[----:B------:R1:W-:Y:S04]  /*14e50*/  LDGSTS.E [R5+0x48004], desc[UR8][R40.64], !P6 ;  /* 0x4800400028057fae */ /* 0x0003e8000f121848 */
[----:B------:R1:W-:Y:S04]  /*14e60*/  STL.64 [R1+0x12f0], R38 ;  /* 0x0012f02601007387 */ /* 0x0003e80000100a00 */
[----:B------:R1:W-:Y:S01]  /*14e70*/  LDGSTS.E [R5+0x4c004], desc[UR8][R38.64], !P6 ;  /* 0x4c00400026057fae */ /* 0x0003e2000f121848 */
[----:B--2---:R-:W-:-:S04]  /*14e80*/  IMAD.WIDE R42, R229, 0x4, R222 ;  /* 0x00000004e52a7825 */ /* 0x004fc800078e02de */
[----:B-1----:R-:W-:-:S04]  /*14e90*/  IMAD.WIDE R40, R229, 0x4, R28 ;  /* 0x00000004e5287825 */ /* 0x002fc800078e021c */
[----:B------:R-:W-:Y:S02]  /*14ea0*/  IMAD.WIDE R38, R229, 0x4, R20 ;  /* 0x00000004e5267825 */ /* 0x000fe400078e0214 */
[----:B------:R-:W2:Y:S04]  /*14eb0*/  LDL.LU.64 R20, [R1+0x90] ;  /* 0x0000900001147983 */ /* 0x000ea80000300a00 */
[----:B------:R1:W-:Y:S04]  /*14ec0*/  STL.64 [R1+0x12e0], R42 ;  /* 0x0012e02a01007387 */ /* 0x0003e80000100a00 */
[----:B------:R-:W2:Y:S04]  /*14ed0*/  LDL.LU.64 R46, [R1+0x88] ;  /* 0x00008800012e7983 */ /* 0x000ea80000300a00 */
[----:B------:R1:W-:Y:S04]  /*14ee0*/  STL.64 [R1+0x12c8], R40 ;  /* 0x0012c82801007387 */ /* 0x0003e80000100a00 */
[----:B------:R-:W2:Y:S04]  /*14ef0*/  LDL.LU.64 R222, [R1+0x80] ;  /* 0x0000800001de7983 */ /* 0x000ea80000300a00 */
[----:B------:R3:W-:Y:S04]  /*14f00*/  STL.64 [R1+0x12b8], R38 ;  /* 0x0012b82601007387 */ /* 0x0007e80000100a00 */
[----:B------:R-:W2:Y:S01]  /*14f10*/  LDL.LU.64 R28, [R1+0x78] ;  /* 0x00007800011c7983 */ /* 0x000ea20000300a00 */
[----:B------:R-:W-:-:S02]  /*14f20*/  IADD3 R23, R24, -0x8b, RZ ;  /* 0xffffff7518177810 */ /* 0x000fc40007ffe0ff */
[----:B------:R-:W2:Y:S02]  /*14f30*/  LDC R24, c[0x0][0x230] ;  /* 0x00008c00ff187b82 */ /* 0x000ea40000000800 */
[----:B------:R-:W-:Y:S01]  /*14f40*/  ISETP.GE.U32.AND P1, PT, R23, 0x7ffffef6, PT ;  /* 0x7ffffef61700780c */ /* 0x000fe20003f26070 */
[----:B------:R-:W-:-:S05]  /*14f50*/  VIADD R23, R26, 0xffffff74 ;  /* 0xffffff741a177836 */ /* 0x000fca0000000000 */
[----:B------:R-:W-:Y:S01]  /*14f60*/  ISETP.GE.U32.AND P0, PT, R23, 0x7ffffef5, PT ;  /* 0x7ffffef51700780c */ /* 0x000fe20003f06070 */
[----:B------:R-:W2:Y:S06]  /*14f70*/  LDC R26, c[0x0][0x230] ;  /* 0x00008c00ff1a7b82 */ /* 0x000eac0000000800 */
[----:B------:R1:W-:Y:S04]  /*14f80*/  LDGSTS.E [R5+0x40008], desc[UR8][R42.64], !P1 ;  /* 0x400080002a057fae */ /* 0x0003e8000c921848 */
[----:B------:R-:W-:Y:S01]  /*14f90*/  LDGSTS.E [R5+0x44008], desc[UR8][R40.64], !P1 ;  /* 0x4400800028057fae */ /* 0x000fe2000c921848 */
[----:B------:R-:W-:-:S02]  /*14fa0*/  IADD3 R23, R25, -0xa9, RZ ;  /* 0xffffff5719177810 */ /* 0x000fc40007ffe0ff */
[----:B------:R-:W2:Y:S01]  /*14fb0*/  LDC R25, c[0x0][0x230] ;  /* 0x00008c00ff197b82 */ /* 0x000ea20000000800 */
[----:B------:R-:W-:Y:S01]  /*14fc0*/  LDGSTS.E [R5+0x48008], desc[UR8][R38.64], !P1 ;  /* 0x4800800026057fae */ /* 0x000fe2000c921848 */
[----:B------:R-:W-:Y:S01]  /*14fd0*/  ISETP.GE.U32.AND P3, PT, R23, 0x7ffffed8, PT ;  /* 0x7ffffed81700780c */ /* 0x000fe20003f66070 */
[----:B------:R-:W-:-:S05]  /*14fe0*/  IMAD.WIDE R36, R229, 0x4, R36 ;  /* 0x00000004e5247825 */ /* 0x000fca00078e0224 */
[----:B------:R3:W-:Y:S01]  /*14ff0*/  STL.64 [R1+0x12a8], R36 ;  /* 0x0012a82401007387 */ /* 0x0007e20000100a00 */
[----:B-1----:R-:W-:-:S03]  /*15000*/  IMAD.WIDE R42, R229, 0x4, R54 ;  /* 0x00000004e52a7825 */ /* 0x002fc600078e0236 */
[----:B------:R-:W2:Y:S04]  /*15010*/  LDL.LU.64 R62, [R1+0x70] ;  /* 0x00007000013e7983 */ /* 0x000ea80000300a00 */
[----:B------:R-:W-:Y:S04]  /*15020*/  STL.64 [R1+0x1298], R42 ;  /* 0x0012982a01007387 */ /* 0x000fe80000100a00 */
[----:B------:R-:W2:Y:S04]  /*15030*/  LDL.LU.64 R40, [R1+0x68] ;  /* 0x0000680001287983 */ /* 0x000ea80000300a00 */
[----:B------:R-:W-:Y:S01]  /*15040*/  LDGSTS.E [R5+0x4c008], desc[UR8][R36.64], !P1 ;  /* 0x4c00800024057fae */ /* 0x000fe2000c921848 */
[----:B----4-:R-:W-:-:S03]  /*15050*/  IMAD.WIDE R34, R229, 0x4, R34 ;  /* 0x00000004e5227825 */ /* 0x010fc600078e0222 */
[----:B------:R1:W-:Y:S01]  /*15060*/  LDGSTS.E [R5+0x4000c], desc[UR8][R42.64], !P0 ;  /* 0x4000c0002a057fae */ /* 0x0003e2000c121848 */
[----:B---3--:R-:W-:-:S03]  /*15070*/  IMAD.WIDE R32, R229, 0x4, R32 ;  /* 0x00000004e5207825 */ /* 0x008fc600078e0220 */
[----:B------:R3:W-:Y:S04]  /*15080*/  STL.64 [R1+0x1288], R34 ;  /* 0x0012882201007387 */ /* 0x0007e80000100a00 */
[----:B------:R-:W4:Y:S04]  /*15090*/  LDL.LU.64 R38, [R1+0x60] ;  /* 0x0000600001267983 */ /* 0x000f280000300a00 */
[----:B------:R1:W-:Y:S04]  /*150a0*/  STL.64 [R1+0x1278], R32 ;  /* 0x0012782001007387 */ /* 0x0003e80000100a00 */
[----:B------:R-:W4:Y:S04]  /*150b0*/  LDL.LU.64 R36, [R1+0x58] ;  /* 0x0000580001247983 */ /* 0x000f280000300a00 */
[----:B------:R-:W-:Y:S04]  /*150c0*/  LDGSTS.E [R5+0x4400c], desc[UR8][R34.64], !P0 ;  /* 0x4400c00022057fae */ /* 0x000fe8000c121848 */
[----:B------:R-:W-:Y:S01]  /*150d0*/  LDGSTS.E [R5+0x4800c], desc[UR8][R32.64], !P0 ;  /* 0x4800c00020057fae */ /* 0x000fe2000c121848 */
[----:B------:R-:W-:-:S05]  /*150e0*/  IMAD.WIDE R30, R229, 0x4, R30 ;  /* 0x00000004e51e7825 */ /* 0x000fca00078e021e */
[----:B------:R1:W-:Y:S04]  /*150f0*/  STL.64 [R1+0x1268], R30 ;  /* 0x0012681e01007387 */ /* 0x0003e80000100a00 */
[----:B------:R-:W4:Y:S04]  /*15100*/  LDL.LU.64 R54, [R1+0x50] ;  /* 0x0000500001367983 */ /* 0x000f280000300a00 */
[----:B---3--:R-:W3:Y:S04]  /*15110*/  LDL.LU.64 R34, [R1+0x48] ;  /* 0x0000480001227983 */ /* 0x008ee80000300a00 */
[----:B------:R-:W-:Y:S04]  /*15120*/  LDGSTS.E [R5+0x4c00c], desc[UR8][R30.64], !P0 ;  /* 0x4c00c0001e057fae */ /* 0x000fe8000c121848 */
[----:B-1----:R-:W3:Y:S04]  /*15130*/  LDL.LU.64 R32, [R1+0x40] ;  /* 0x0000400001207983 */ /* 0x002ee80000300a00 */
[----:B------:R-:W3:Y:S01]  /*15140*/  LDL.LU.64 R30, [R1+0x38] ;  /* 0x00003800011e7983 */ /* 0x000ee20000300a00 */
[----:B--2---:R-:W-:-:S04]  /*15150*/  IMAD.WIDE R20, R229, 0x4, R20 ;  /* 0x00000004e5147825 */ /* 0x004fc800078e0214 */
[C---:B------:R-:W-:Y:S01]  /*15160*/  IMAD.WIDE R48, R229.reuse, 0x4, R46 ;  /* 0x00000004e5307825 */ /* 0x040fe200078e022e */
[----:B------:R1:W-:Y:S03]  /*15170*/  STL.64 [R1+0x1258], R20 ;  /* 0x0012581401007387 */ /* 0x0003e60000100a00 */
[C---:B------:R-:W-:Y:S01]  /*15180*/  IMAD.WIDE R44, R229.reuse, 0x4, R222 ;  /* 0x00000004e52c7825 */ /* 0x040fe200078e02de */
[----:B------:R-:W-:Y:S04]  /*15190*/  STL.64 [R1+0x1250], R48 ;  /* 0x0012503001007387 */ /* 0x000fe80000100a00 */
[----:B------:R-:W-:Y:S01]  /*151a0*/  STL.64 [R1+0x1240], R44 ;  /* 0x0012402c01007387 */ /* 0x000fe20000100a00 */
        /* <DEDUP_REMOVED lines=10> */
[----:B------:R-:W-:Y:S01]  /*15250*/  ISETP.GE.U32.AND P4, PT, R23, 0x7ffffed7, PT ;  /* 0x7ffffed71700780c */ /* 0x000fe20003f86070 */
[----:B------:R-:W-:Y:S02]  /*15260*/  VIADD R23, R26, 0xffffff55 ;  /* 0xffffff551a177836 */ /* 0x000fe40000000000 */
[----:B------:R-:W1:Y:S01]  /*15270*/  LDC R26, c[0x0][0x230] ;  /* 0x00008c00ff1a7b82 */ /* 0x000e620000000800 */
[----:B------:R-:W-:Y:S02]  /*15280*/  LDGSTS.E [R5+0x58000], desc[UR8][R44.64], !P3 ;  /* 0x580000002c057fae */ /* 0x000fe4000d921848 */
[----:B------:R-:W-:-:S02]  /*15290*/  ISETP.GE.U32.AND P5, PT, R23, 0x7ffffed6, PT ;  /* 0x7ffffed61700780c */ /* 0x000fc40003fa6070 */
[----:B------:R-:W-:Y:S01]  /*152a0*/  IADD3 R23, R25, -0xac, RZ ;  /* 0xffffff5419177810 */ /* 0x000fe20007ffe0ff */
[----:B------:R1:W-:Y:S02]  /*152b0*/  LDGSTS.E [R5+0x5c000], desc[UR8][R42.64], !P3 ;  /* 0x5c0000002a057fae */ /* 0x0003e4000d921848 */
[----:B------:R-:W1:Y:S01]  /*152c0*/  LDC R25, c[0x0][0x230] ;  /* 0x00008c00ff197b82 */ /* 0x000e620000000800 */
[----:B------:R-:W-:Y:S02]  /*152d0*/  ISETP.GE.U32.AND P6, PT, R23, 0x7ffffed5, PT ;  /* 0x7ffffed51700780c */ /* 0x000fe40003fc6070 */
[----:B------:R-:W-:-:S05]  /*152e0*/  IADD3 R23, R24, -0xc9, RZ ;  /* 0xffffff3718177810 */ /* 0x000fca0007ffe0ff */
[----:B------:R-:W1:Y:S01]  /*152f0*/  LDC R24, c[0x0][0x230] ;  /* 0x00008c00ff187b82 */ /* 0x000e620000000800 */
[----:B------:R-:W-:Y:S01]  /*15300*/  ISETP.GE.U32.AND P1, PT, R23, 0x7ffffeb8, PT ;  /* 0x7ffffeb81700780c */ /* 0x000fe20003f26070 */
[----:B-1----:R-:W-:-:S06]  /*15310*/  VIADD R23, R26, 0xffffff36 ;  /* 0xffffff361a177836 */ /* 0x002fcc0000000000 */
[----:B------:R-:W1:Y:S01]  /*15320*/  LDC R26, c[0x0][0x230] ;  /* 0x00008c00ff1a7b82 */ /* 0x000e620000000800 */
[----:B------:R-:W-:Y:S02]  /*15330*/  ISETP.GE.U32.AND P0, PT, R23, 0x7ffffeb7, PT ;  /* 0x7ffffeb71700780c */ /* 0x000fe40003f06070 */
[----:B------:R-:W-:-:S05]  /*15340*/  IADD3 R23, R25, -0xcb, RZ ;  /* 0xffffff3519177810 */ /* 0x000fca0007ffe0ff */
[----:B------:R-:W1:Y:S01]  /*15350*/  LDC R25, c[0x0][0x230] ;  /* 0x00008c00ff197b82 */ /* 0x000e620000000800 */
[----:B------:R-:W-:Y:S02]  /*15360*/  ISETP.GE.U32.AND P3, PT, R23, 0x7ffffeb6, PT ;  /* 0x7ffffeb61700780c */ /* 0x000fe40003f66070 */
[----:B------:R-:W-:-:S05]  /*15370*/  IADD3 R23, R24, -0xcc, RZ ;  /* 0xffffff3418177810 */ /* 0x000fca0007ffe0ff */
[----:B------:R-:W1:Y:S01]  /*15380*/  LDC R24, c[0x0][0x230] ;  /* 0x00008c00ff187b82 */ /* 0x000e620000000800 */
[----:B------:R-:W-:-:S04]  /*15390*/  IMAD.WIDE R42, R229, 0x4, R62 ;  /* 0x00000004e52a7825 */ /* 0x000fc800078e023e */
[C---:B------:R-:W-:Y:S01]  /*153a0*/  IMAD.WIDE R40, R229.reuse, 0x4, R40 ;  /* 0x00000004e5287825 */ /* 0x040fe200078e0228 */
[----:B------:R-:W-:Y:S04]  /*153b0*/  STL.64 [R1+0x1220], R42 ;  /* 0x0012202a01007387 */ /* 0x000fe80000100a00 */
[----:B------:R-:W-:Y:S04]  /*153c0*/  LDGSTS.E [R5+0x50004], desc[UR8][R42.64], !P4 ;  /* 0x500040002a057fae */ /* 0x000fe8000e121848 */
[----:B------:R-:W-:Y:S04]  /*153d0*/  STL.64 [R1+0x1210], R40 ;  /* 0x0012102801007387 */ /* 0x000fe80000100a00 */
[----:B------:R-:W-:Y:S01]  /*153e0*/  LDGSTS.E [R5+0x54004], desc[UR8][R40.64], !P4 ;  /* 0x5400400028057fae */ /* 0x000fe2000e121848 */
[----:B----4-:R-:W-:-:S04]  /*153f0*/  IMAD.WIDE R38, R229, 0x4, R38 ;  /* 0x00000004e5267825 */ /* 0x010fc800078e0226 */
[C---:B------:R-:W-:Y:S01]  /*15400*/  IMAD.WIDE R36, R229.reuse, 0x4, R36 ;  /* 0x00000004e5247825 */ /* 0x040fe200078e0224 */
[----:B------:R-:W-:Y:S04]  /*15410*/  STL.64 [R1+0x1200], R38 ;  /* 0x0012002601007387 */ /* 0x000fe80000100a00 */
[----:B------:R-:W-:Y:S04]  /*15420*/  LDGSTS.E [R5+0x58004], desc[UR8][R38.64], !P4 ;  /* 0x5800400026057fae */ /* 0x000fe8000e121848 */
[----:B------:R4:W-:Y:S04]  /*15430*/  STL.64 [R1+0x11f0], R36 ;  /* 0x0011f02401007387 */ /* 0x0009e80000100a00 */
[----:B------:R4:W-:Y:S02]  /*15440*/  LDGSTS.E [R5+0x5c004], desc[UR8][R36.64], !P4 ;  /* 0x5c00400024057fae */ /* 0x0009e4000e121848 */
[----:B----4-:R-:W-:-:S04]  /*15450*/  IMAD.WIDE R36, R229, 0x4, R54 ;  /* 0x00000004e5247825 */ /* 0x010fc800078e0236 */
[C---:B---3--:R-:W-:Y:S01]  /*15460*/  IMAD.WIDE R34, R229.reuse, 0x4, R34 ;  /* 0x00000004e5227825 */ /* 0x048fe200078e0222 */
        /* <DEDUP_REMOVED lines=11> */
[----:B------:R-:W-:-:S02]  /*15520*/  VIADD R23, R27, 0xffffff17 ;  /* 0xffffff171b177836 */ /* 0x000fc40000000000 */
[----:B--2---:R-:W-:-:S04]  /*15530*/  IMAD.WIDE R28, R229, 0x4, R28 ;  /* 0x00000004e51c7825 */ /* 0x004fc800078e021c */
[C---:B---3--:R-:W-:Y:S01]  /*15540*/  IMAD.WIDE R32, R229.reuse, 0x4, R46 ;  /* 0x00000004e5207825 */ /* 0x048fe200078e022e */
[----:B------:R-:W2:Y:S03]  /*15550*/  LDC R27, c[0x0][0x230] ;  /* 0x00008c00ff1b7b82 */ /* 0x000ea60000000800 */
[C---:B----4-:R-:W-:Y:S01]  /*15560*/  IMAD.WIDE R30, R229.reuse, 0x4, R222 ;  /* 0x00000004e51e7825 */ /* 0x050fe200078e02de */
[----:B------:R3:W-:Y:S03]  /*15570*/  STL.64 [R1+0x11a0], R32 ;  /* 0x0011a02001007387 */ /* 0x0007e60000100a00 */
[C---:B------:R-:W-:Y:S01]  /*15580*/  IMAD.WIDE R20, R229.reuse, 0x4, R20 ;  /* 0x00000004e5147825 */ /* 0x040fe200078e0214 */
[----:B------:R3:W-:Y:S04]  /*15590*/  LDGSTS.E [R5+0x5000c], desc[UR8][R32.64], !P6 ;  /* 0x5000c00020057fae */ /* 0x0007e8000f121848 */
[----:B------:R4:W-:Y:S04]  /*155a0*/  STL.64 [R1+0x1190], R30 ;  /* 0x0011901e01007387 */ /* 0x0009e80000100a00 */
[----:B------:R4:W-:Y:S01]  /*155b0*/  LDGSTS.E [R5+0x5400c], desc[UR8][R30.64], !P6 ;  /* 0x5400c0001e057fae */ /* 0x0009e2000f121848 */
[----:B---3--:R-:W-:-:S03]  /*155c0*/  IMAD.WIDE R32, R229, 0x4, R174 ;  /* 0x00000004e5207825 */ /* 0x008fc600078e02ae */
[----:B------:R3:W-:Y:S04]  /*155d0*/  STL.64 [R1+0x1180], R28 ;  /* 0x0011801c01007387 */ /* 0x0007e80000100a00 */
[----:B------:R3:W-:Y:S01]  /*155e0*/  LDGSTS.E [R5+0x5800c], desc[UR8][R28.64], !P6 ;  /* 0x5800c0001c057fae */ /* 0x0007e2000f121848 */
[----:B----4-:R-:W-:-:S03]  /*155f0*/  IMAD.WIDE R30, R229, 0x4, R162 ;  /* 0x00000004e51e7825 */ /* 0x010fc600078e02a2 */
[----:B------:R4:W-:Y:S01]  /*15600*/  STL.64 [R1+0x1170], R20 ;  /* 0x0011701401007387 */ /* 0x0009e20000100a00 */
[----:B------:R-:W-:Y:S01]  /*15610*/  ISETP.GE.U32.AND P5, PT, R23, 0x7ffffe98, PT ;  /* 0x7ffffe981700780c */ /* 0x000fe20003fa6070 */
[----:B------:R-:W2:Y:S02]  /*15620*/  LDC R162, c[0x0][0x230] ;  /* 0x00008c00ffa27b82 */ /* 0x000ea40000000800 */
[----:B------:R4:W-:Y:S01]  /*15630*/  LDGSTS.E [R5+0x5c00c], desc[UR8][R20.64], !P6 ;  /* 0x5c00c00014057fae */ /* 0x0009e2000f121848 */
[----:B---3--:R-:W-:-:S03]  /*15640*/  IMAD.WIDE R28, R229, 0x4, R158 ;  /* 0x00000004e51c7825 */ /* 0x008fc600078e029e */
[----:B------:R3:W-:Y:S04]  /*15650*/  STL.64 [R1+0x1160], R32 ;  /* 0x0011602001007387 */ /* 0x0007e80000100a00 */
[----:B------:R3:W-:Y:S01]  /*15660*/  LDGSTS.E [R5+0x60000], desc[UR8][R32.64], !P1 ;  /* 0x6000000020057fae */ /* 0x0007e2000c921848 */
[----:B----4-:R-:W-:-:S03]  /*15670*/  IMAD.WIDE R20, R229, 0x4, R160 ;  /* 0x00000004e5147825 */ /* 0x010fc600078e02a0 */
        /* <DEDUP_REMOVED lines=18> */
[----:B------:R4:W-:Y:S01]  /*157a0*/  STL.64 [R1+0x10f0], R20 ;  /* 0x0010f01401007387 */ /* 0x0009e20000100a00 */
[----:B-1----:R-:W-:Y:S01]  /*157b0*/  IADD3 R23, R26, -0xea, RZ ;  /* 0xffffff161a177810 */ /* 0x002fe20007ffe0ff */
[C---:B------:R-:W-:Y:S02]  /*157c0*/  IMAD.WIDE R36, R229.reuse, 0x4, R208 ;  /* 0x00000004e5247825 */ /* 0x040fe400078e02d0 */
[----:B------:R4:W-:Y:S01]  /*157d0*/  LDGSTS.E [R5+0x6c004], desc[UR8][R20.64], !P0 ;  /* 0x6c00400014057fae */ /* 0x0009e2000c121848 */
[----:B------:R-:W1:Y:S01]  /*157e0*/  LDC R26, c[0x0][0x230] ;  /* 0x00008c00ff1a7b82 */ /* 0x000e620000000800 */
[----:B---3--:R-:W-:Y:S02]  /*157f0*/  IMAD.WIDE R28, R229, 0x4, R170 ;  /* 0x00000004e51c7825 */ /* 0x008fe400078e02aa */
[----:B------:R3:W-:Y:S04]  /*15800*/  STL.64 [R1+0x10e0], R32 ;  /* 0x0010e02001007387 */ /* 0x0007e80000100a00 */
[----:B------:R3:W-:Y:S01]  /*15810*/  LDGSTS.E [R5+0x60008], desc[UR8][R32.64], !P3 ;  /* 0x6000800020057fae */ /* 0x0007e2000d921848 */
[----:B------:R-:W-:Y:S01]  /*15820*/  ISETP.GE.U32.AND P6, PT, R23, 0x7ffffe97, PT ;  /* 0x7ffffe971700780c */ /* 0x000fe20003fc6070 */
[C---:B------:R-:W-:Y:S01]  /*15830*/  IMAD.WIDE R42, R229.reuse, 0x4, R220 ;  /* 0x00000004e52a7825 */ /* 0x040fe200078e02dc */
[----:B------:R-:W2:Y:S01]  /*15840*/  LDC R170, c[0x0][0x230] ;  /* 0x00008c00ffaa7b82 */ /* 0x000ea20000000800 */
[----:B------:R3:W-:Y:S02]  /*15850*/  STL.64 [R1+0x10d0], R30 ;  /* 0x0010d01e01007387 */ /* 0x0007e40000100a00 */
[----:B----4-:R-:W-:-:S02]  /*15860*/  IMAD.WIDE R20, R229, 0x4, R172 ;  /* 0x00000004e5147825 */ /* 0x010fc400078e02ac */
[----:B------:R4:W-:Y:S02]  /*15870*/  LDGSTS.E [R5+0x64008], desc[UR8][R30.64], !P3 ;  /* 0x640080001e057fae */ /* 0x0009e4000d921848 */
[C---:B------:R-:W-:Y:S01]  /*15880*/  IMAD.WIDE R40, R229.reuse, 0x4, R216 ;  /* 0x00000004e5287825 */ /* 0x040fe200078e02d8 */
[----:B------:R-:W2:Y:S01]  /*15890*/  LDC R171, c[0x0][0x230] ;  /* 0x00008c00ffab7b82 */ /* 0x000ea20000000800 */
[----:B------:R4:W-:Y:S02]  /*158a0*/  STL.64 [R1+0x10c0], R28 ;  /* 0x0010c01c01007387 */ /* 0x0009e40000100a00 */
[----:B---3--:R-:W-:Y:S02]  /*158b0*/  IMAD.WIDE R32, R229, 0x4, R198 ;  /* 0x00000004e5207825 */ /* 0x008fe400078e02c6 */
[----:B------:R3:W-:Y:S01]  /*158c0*/  LDGSTS.E [R5+0x68008], desc[UR8][R28.64], !P3 ;  /* 0x680080001c057fae */ /* 0x0007e2000d921848 */
[----:B------:R-:W-:Y:S01]  /*158d0*/  IADD3 R23, R25, -0xeb, RZ ;  /* 0xffffff1519177810 */ /* 0x000fe20007ffe0ff */
[C---:B------:R-:W-:Y:S01]  /*158e0*/  IMAD.WIDE R38, R229.reuse, 0x4, R210 ;  /* 0x00000004e5267825 */ /* 0x040fe200078e02d2 */
[----:B------:R-:W2:Y:S01]  /*158f0*/  LDC R25, c[0x0][0x230] ;  /* 0x00008c00ff197b82 */ /* 0x000ea20000000800 */
[----:B------:R1:W-:Y:S02]  /*15900*/  STL.64 [R1+0x10b0], R20 ;  /* 0x0010b01401007387 */ /* 0x0003e40000100a00 */
[----:B----4-:R-:W-:-:S02]  /*15910*/  IMAD.WIDE R30, R229, 0x4, R184 ;  /* 0x00000004e51e7825 */ /* 0x010fc400078e02b8 */
[----:B------:R1:W-:Y:S03]  /*15920*/  LDGSTS.E [R5+0x6c008], desc[UR8][R20.64], !P3 ;  /* 0x6c00800014057fae */ /* 0x0003e6000d921848 */
[----:B------:R-:W4:Y:S01]  /*15930*/  LDC R172, c[0x0][0x230] ;  /* 0x00008c00ffac7b82 */ /* 0x000f220000000800 */
[----:B---3--:R-:W-:Y:S01]  /*15940*/  IMAD.WIDE R28, R229, 0x4, R178 ;  /* 0x00000004e51c7825 */ /* 0x008fe200078e02b2 */
[----:B------:R3:W-:Y:S04]  /*15950*/  STL.64 [R1+0x10a0], R32 ;  /* 0x0010a02001007387 */ /* 0x0007e80000100a00 */
[----:B------:R3:W-:Y:S01]  /*15960*/  LDGSTS.E [R5+0x6000c], desc[UR8][R32.64], !P4 ;  /* 0x6000c00020057fae */ /* 0x0007e2000e121848 */
[----:B------:R-:W-:Y:S01]  /*15970*/  ISETP.GE.U32.AND P1, PT, R23, 0x7ffffe96, PT ;  /* 0x7ffffe961700780c */ /* 0x000fe20003f26070 */
[----:B------:R-:W4:Y:S01]  /*15980*/  LDC R210, c[0x0][0x230] ;  /* 0x00008c00ffd27b82 */ /* 0x000f220000000800 */
[C---:B-1----:R-:W-:Y:S01]  /*15990*/  IMAD.WIDE R20, R229.reuse, 0x4, R180 ;  /* 0x00000004e5147825 */ /* 0x042fe200078e02b4 */
[----:B------:R1:W-:Y:S04]  /*159a0*/  STL.64 [R1+0x1090], R30 ;  /* 0x0010901e01007387 */ /* 0x0003e80000100a00 */
[----:B------:R1:W-:Y:S01]  /*159b0*/  LDGSTS.E [R5+0x6400c], desc[UR8][R30.64], !P4 ;  /* 0x6400c0001e057fae */ /* 0x0003e2000e121848 */
[----:B---3--:R-:W-:-:S03]  /*159c0*/  IMAD.WIDE R32, R229, 0x4, R206 ;  /* 0x00000004e5207825 */ /* 0x008fc600078e02ce */
[----:B------:R3:W-:Y:S04]  /*159d0*/  STL.64 [R1+0x1080], R28 ;  /* 0x0010801c01007387 */ /* 0x0007e80000100a00 */
[----:B------:R3:W-:Y:S01]  /*159e0*/  LDGSTS.E [R5+0x6800c], desc[UR8][R28.64], !P4 ;  /* 0x6800c0001c057fae */ /* 0x0007e2000e121848 */
[----:B-1----:R-:W-:-:S03]  /*159f0*/  IMAD.WIDE R30, R229, 0x4, R192 ;  /* 0x00000004e51e7825 */ /* 0x002fc600078e02c0 */
        /* <DEDUP_REMOVED lines=15> */
[----:B------:R-:W-:Y:S01]  /*15af0*/  STL.64 [R1+0x1020], R32 ;  /* 0x0010202001007387 */ /* 0x000fe20000100a00 */
[----:B------:R-:W3:Y:S03]  /*15b00*/  LDC R194, c[0x0][0x230] ;  /* 0x00008c00ffc27b82 */ /* 0x000ee60000000800 */
[----:B------:R-:W-:Y:S01]  /*15b10*/  LDGSTS.E [R5+0x70004], desc[UR8][R32.64], !P6 ;  /* 0x7000400020057fae */ /* 0x000fe2000f121848 */
[----:B-1----:R-:W-:-:S03]  /*15b20*/  IMAD.WIDE R20, R229, 0x4, R196 ;  /* 0x00000004e5147825 */ /* 0x002fc600078e02c4 */
[----:B------:R1:W-:Y:S04]  /*15b30*/  STL.64 [R1+0x1010], R30 ;  /* 0x0010101e01007387 */ /* 0x0003e80000100a00 */
[----:B------:R1:W-:Y:S04]  /*15b40*/  LDGSTS.E [R5+0x74004], desc[UR8][R30.64], !P6 ;  /* 0x740040001e057fae */ /* 0x0003e8000f121848 */
[----:B------:R2:W-:Y:S04]  /*15b50*/  STL.64 [R1+0x1000], R28 ;  /* 0x0010001c01007387 */ /* 0x0005e80000100a00 */
[----:B------:R2:W-:Y:S01]  /*15b60*/  LDGSTS.E [R5+0x78004], desc[UR8][R28.64], !P6 ;  /* 0x780040001c057fae */ /* 0x0005e2000f121848 */
[----:B-1----:R-:W-:-:S03]  /*15b70*/  IMAD.WIDE R30, R229, 0x4, R218 ;  /* 0x00000004e51e7825 */ /* 0x002fc600078e02da */
[----:B------:R1:W-:Y:S01]  /*15b80*/  STL.64 [R1+0xff0], R20 ;  /* 0x000ff01401007387 */ /* 0x0003e20000100a00 */
[----:B------:R-:W3:Y:S03]  /*15b90*/  LDC R218, c[0x0][0x230] ;  /* 0x00008c00ffda7b82 */ /* 0x000ee60000000800 */
[----:B------:R1:W-:Y:S01]  /*15ba0*/  LDGSTS.E [R5+0x7c004], desc[UR8][R20.64], !P6 ;  /* 0x7c00400014057fae */ /* 0x0003e2000f121848 */
[----:B--2---:R-:W-:-:S03]  /*15bb0*/  IMAD.WIDE R28, R229, 0x4, R202 ;  /* 0x00000004e51c7825 */ /* 0x004fc600078e02ca */
[----:B------:R-:W2:Y:S01]  /*15bc0*/  LDL.LU.64 R34, [R1+0x210] ;  /* 0x0002100001227983 */ /* 0x000ea20000300a00 */
[----:B------:R-:W3:Y:S03]  /*15bd0*/  LDC R202, c[0x0][0x230] ;  /* 0x00008c00ffca7b82 */ /* 0x000ee60000000800 */
[----:B------:R-:W4:Y:S01]  /*15be0*/  LDL.LU.64 R32, [R1+0x208] ;  /* 0x0002080001207983 */ /* 0x000f220000300a00 */
[----:B-1----:R-:W-:-:S03]  /*15bf0*/  IMAD.WIDE R20, R229, 0x4, R204 ;  /* 0x00000004e5147825 */ /* 0x002fc600078e02cc */
[----:B------:R1:W-:Y:S04]  /*15c00*/  STL.64 [R1+0xfe0], R30 ;  /* 0x000fe01e01007387 */ /* 0x0003e80000100a00 */
[----:B------:R-:W-:Y:S04]  /*15c10*/  STL.64 [R1+0xfd0], R36 ;  /* 0x000fd02401007387 */ /* 0x000fe80000100a00 */
[----:B------:R-:W-:Y:S04]  /*15c20*/  LDGSTS.E [R5+0x70008], desc[UR8][R30.64], !P1 ;  /* 0x700080001e057fae */ /* 0x000fe8000c921848 */
[----:B------:R3:W-:Y:S04]  /*15c30*/  STL.64 [R1+0xfc0], R28 ;  /* 0x000fc01c01007387 */ /* 0x0007e80000100a00 */
[----:B------:R3:W-:Y:S04]  /*15c40*/  LDGSTS.E [R5+0x74008], desc[UR8][R36.64], !P1 ;  /* 0x7400800024057fae */ /* 0x0007e8000c921848 */
[----:B-1----:R-:W4:Y:S04]  /*15c50*/  LDL.LU.64 R30, [R1+0x200] ;  /* 0x00020000011e7983 */ /* 0x002f280000300a00 */
[----:B------:R1:W-:Y:S04]  /*15c60*/  STL.64 [R1+0xfb0], R20 ;  /* 0x000fb01401007387 */ /* 0x0003e80000100a00 */
[----:B------:R-:W4:Y:S04]  /*15c70*/  LDL.LU.64 R46, [R1+0x1f8] ;  /* 0x0001f800012e7983 */ /* 0x000f280000300a00 */
[----:B------:R-:W4:Y:S04]  /*15c80*/  LDL.LU.64 R62, [R1+0x1f0] ;  /* 0x0001f000013e7983 */ /* 0x000f280000300a00 */
[----:B------:R-:W4:Y:S04]  /*15c90*/  LDL.LU.64 R222, [R1+0x1e8] ;  /* 0x0001e80001de7983 */ /* 0x000f280000300a00 */
[----:B------:R-:W-:Y:S04]  /*15ca0*/  LDGSTS.E [R5+0x78008], desc[UR8][R28.64], !P1 ;  /* 0x780080001c057fae */ /* 0x000fe8000c921848 */
[----:B------:R-:W-:Y:S04]  /*15cb0*/  LDGSTS.E [R5+0x7c008], desc[UR8][R20.64], !P1 ;  /* 0x7c00800014057fae */ /* 0x000fe8000c921848 */
[----:B---3--:R-:W3:Y:S04]  /*15cc0*/  LDL.LU.64 R28, [R1+0x1e0] ;  /* 0x0001e000011c7983 */ /* 0x008ee80000300a00 */
[----:B-1----:R-:W3:Y:S01]  /*15cd0*/  LDL.LU.64 R20, [R1+0x1d8] ;  /* 0x0001d80001147983 */ /* 0x002ee20000300a00 */
[----:B------:R-:W-:-:S02]  /*15ce0*/  VIADD R23, R24, 0xffffff14 ;  /* 0xffffff1418177836 */ /* 0x000fc40000000000 */
[----:B------:R-:W-:Y:S01]  /*15cf0*/  IMAD.WIDE R36, R229, 0x4, R212 ;  /* 0x00000004e5247825 */ /* 0x000fe200078e02d4 */
[----:B------:R-:W-:Y:S01]  /*15d00*/  STL.64 [R1+0xfa0], R42 ;  /* 0x000fa02a01007387 */ /* 0x000fe20000100a00 */
[----:B------:R-:W1:Y:S01]  /*15d10*/  LDC R24, c[0x0][0x230] ;  /* 0x00008c00ff187b82 */ /* 0x000e620000000800 */
[----:B------:R-:W-:Y:S02]  /*15d20*/  ISETP.GE.U32.AND P0, PT, R23, 0x7ffffe95, PT ;  /* 0x7ffffe951700780c */ /* 0x000fe40003f06070 */
[----:B------:R-:W-:Y:S01]  /*15d30*/  IADD3 R23, R26, -0x8d, RZ ;  /* 0xffffff731a177810 */ /* 0x000fe20007ffe0ff */
[----:B------:R1:W-:Y:S03]  /*15d40*/  STL.64 [R1+0xf90], R40 ;  /* 0x000f902801007387 */ /* 0x0003e60000100a00 */
[----:B------:R-:W-:Y:S01]  /*15d50*/  ISETP.GE.U32.AND P3, PT, R23, 0x7ffffef4, PT ;  /* 0x7ffffef41700780c */ /* 0x000fe20003f66070 */
[----:B------:R1:W-:Y:S01]  /*15d60*/  STL.64 [R1+0xf80], R38 ;  /* 0x000f802601007387 */ /* 0x0003e20000100a00 */
[----:B------:R-:W3:Y:S03]  /*15d70*/  LDC R26, c[0x0][0x230] ;  /* 0x00008c00ff1a7b82 */ /* 0x000ee60000000800 */
[----:B------:R4:W-:Y:S04]  /*15d80*/  STL.64 [R1+0xf70], R36 ;  /* 0x000f702401007387 */ /* 0x0009e80000100a00 */
[----:B------:R-:W-:Y:S04]  /*15d90*/  LDGSTS.E [R5+0x7000c], desc[UR8][R42.64], !P0 ;  /* 0x7000c0002a057fae */ /* 0x000fe8000c121848 */
[----:B------:R-:W-:Y:S04]  /*15da0*/  LDGSTS.E [R5+0x7400c], desc[UR8][R40.64], !P0 ;  /* 0x7400c00028057fae */ /* 0x000fe8000c121848 */
[----:B------:R4:W-:Y:S04]  /*15db0*/  STL.64 [R1+0x1dc0], R4 ;  /* 0x001dc00401007387 */ /* 0x0009e80000100a00 */
[----:B------:R-:W-:Y:S04]  /*15dc0*/  LDGSTS.E [R5+0x7800c], desc[UR8][R38.64], !P0 ;  /* 0x7800c00026057fae */ /* 0x000fe8000c121848 */
[----:B-1----:R-:W3:Y:S04]  /*15dd0*/  LDL.LU.64 R40, [R1+0x1d0] ;  /* 0x0001d00001287983 */ /* 0x002ee80000300a00 */
[----:B------:R1:W-:Y:S04]  /*15de0*/  LDGSTS.E [R5+0x7c00c], desc[UR8][R36.64], !P0 ;  /* 0x7c00c00024057fae */ /* 0x0003e8000c121848 */
[----:B------:R-:W3:Y:S01]  /*15df0*/  LDL.LU.64 R38, [R1+0x1c8] ;  /* 0x0001c80001267983 */ /* 0x000ee20000300a00 */
[----:B--2---:R-:W-:-:S04]  /*15e00*/  IMAD.WIDE R34, R229, 0x4, R34 ;  /* 0x00000004e5227825 */ /* 0x004fc800078e0222 */
[C---:B----4-:R-:W-:Y:S01]  /*15e10*/  IMAD.WIDE R32, R229.reuse, 0x4, R32 ;  /* 0x00000004e5207825 */ /* 0x050fe200078e0220 */
[----:B------:R2:W-:Y:S04]  /*15e20*/  STL.64 [R1+0xf60], R34 ;  /* 0x000f602201007387 */ /* 0x0005e80000100a00 */
[----:B------:R-:W4:Y:S04]  /*15e30*/  LDL.LU.64 R36, [R1+0x1c0] ;  /* 0x0001c00001247983 */ /* 0x000f280000300a00 */
[----:B------:R2:W-:Y:S04]  /*15e40*/  STL.64 [R1+0xf48], R32 ;  /* 0x000f482001007387 */ /* 0x0005e80000100a00 */
[----:B------:R-:W4:Y:S04]  /*15e50*/  LDL.LU.64 R54, [R1+0x1b8] ;  /* 0x0001b80001367983 */ /* 0x000f280000300a00 */
[----:B------:R-:W-:Y:S04]  /*15e60*/  LDGSTS.E [R6+0x40000], desc[UR8][R34.64], !P3 ;  /* 0x4000000022067fae */ /* 0x000fe8000d921848 */
[----:B------:R-:W-:Y:S01]  /*15e70*/  LDGSTS.E [R6+0x44000], desc[UR8][R32.64], !P3 ;  /* 0x4400000020067fae */ /* 0x000fe2000d921848 */
[----:B------:R-:W-:-:S04]  /*15e80*/  IMAD.WIDE R30, R229, 0x4, R30 ;  /* 0x00000004e51e7825 */ /* 0x000fc800078e021e */
[C---:B-1----:R-:W-:Y:S01]  /*15e90*/  IMAD.WIDE R4, R229.reuse, 0x4, R46 ;  /* 0x00000004e5047825 */ /* 0x042fe200078e022e */
[----:B------:R1:W-:Y:S03]  /*15ea0*/  STL.64 [R1+0xf38], R30 ;  /* 0x000f381e01007387 */ /* 0x0003e60000100a00 */
[C---:B------:R-:W-:Y:S01]  /*15eb0*/  IMAD.WIDE R48, R229.reuse, 0x4, R62 ;  /* 0x00000004e5307825 */ /* 0x040fe200078e023e */
[----:B------:R3:W-:Y:S04]  /*15ec0*/  STL.64 [R1+0xf28], R4 ;  /* 0x000f280401007387 */ /* 0x0007e80000100a00 */
[----:B--2---:R-:W2:Y:S01]  /*15ed0*/  LDL.LU.64 R34, [R1+0x1b0] ;  /* 0x0001b00001227983 */ /* 0x004ea20000300a00 */
[----:B------:R-:W-:-:S03]  /*15ee0*/  IMAD.WIDE R44, R229, 0x4, R222 ;  /* 0x00000004e52c7825 */ /* 0x000fc600078e02de */
[----:B------:R-:W-:Y:S04]  /*15ef0*/  LDGSTS.E [R6+0x48000], desc[UR8][R30.64], !P3 ;  /* 0x480000001e067fae */ /* 0x000fe8000d921848 */
[----:B------:R-:W2:Y:S04]  /*15f00*/  LDL.LU.64 R32, [R1+0x1a8] ;  /* 0x0001a80001207983 */ /* 0x000ea80000300a00 */
[----:B------:R3:W-:Y:S04]  /*15f10*/  LDGSTS.E [R6+0x4c000], desc[UR8][R4.64], !P3 ;  /* 0x4c00000004067fae */ /* 0x0007e8000d921848 */
[----:B-1----:R-:W2:Y:S01]  /*15f20*/  LDL.LU.64 R30, [R1+0x1a0] ;  /* 0x0001a000011e7983 */ /* 0x002ea20000300a00 */
[----:B---3--:R-:W-:-:S03]  /*15f30*/  IMAD.WIDE R42, R229, 0x4, R28 ;  /* 0x00000004e52a7825 */ /* 0x008fc600078e021c */
[----:B------:R-:W3:Y:S04]  /*15f40*/  LDL.LU.64 R46, [R1+0x198] ;  /* 0x00019800012e7983 */ /* 0x000ee80000300a00 */
[----:B------:R1:W-:Y:S01]  /*15f50*/  STL.64 [R1+0xf18], R48 ;  /* 0x000f183001007387 */ /* 0x0003e20000100a00 */
[----:B------:R-:W-:-:S03]  /*15f60*/  IMAD.WIDE R4, R229, 0x4, R20 ;  /* 0x00000004e5047825 */ /* 0x000fc600078e0214 */
[----:B------:R-:W3:Y:S04]  /*15f70*/  LDL.LU.64 R222, [R1+0x10] ;  /* 0x0000100001de7983 */ /* 0x000ee80000300a00 */
[----:B------:R-:W-:Y:S04]  /*15f80*/  STL.64 [R1+0xf08], R44 ;  /* 0x000f082c01007387 */ /* 0x000fe80000100a00 */
[----:B------:R-:W3:Y:S04]  /*15f90*/  LDL.LU.64 R28, [R1+0x8] ;  /* 0x00000800011c7983 */ /* 0x000ee80000300a00 */
[----:B------:R-:W-:Y:S04]  /*15fa0*/  STL.64 [R1+0xef8], R42 ;  /* 0x000ef82a01007387 */ /* 0x000fe80000100a00 */
[----:B------:R-:W3:Y:S01]  /*15fb0*/  LDL.LU.64 R20, [R1] ;  /* 0x0000000001147983 */ /* 0x000ee20000300a00 */
[----:B------:R-:W-:-:S02]  /*15fc0*/  IADD3 R23, R25, -0x8e, RZ ;  /* 0xffffff7219177810 */ /* 0x000fc40007ffe0ff */
[----:B------:R-:W1:Y:S02]  /*15fd0*/  LDC R25, c[0x0][0x230] ;  /* 0x00008c00ff197b82 */ /* 0x000e640000000800 */
[----:B------:R-:W-:Y:S01]  /*15fe0*/  ISETP.GE.U32.AND P4, PT, R23, 0x7ffffef3, PT ;  /* 0x7ffffef31700780c */ /* 0x000fe20003f86070 */
[----:B------:R-:W-:-:S05]  /*15ff0*/  VIADD R23, R24, 0xffffff71 ;  /* 0xffffff7118177836 */ /* 0x000fca0000000000 */
[----:B------:R-:W1:Y:S01]  /*16000*/  LDC R24, c[0x0][0x230] ;  /* 0x00008c00ff187b82 */ /* 0x000e620000000800 */
[----:B------:R-:W-:Y:S02]  /*16010*/  ISETP.GE.U32.AND P5, PT, R23, 0x7ffffef2, PT ;  /* 0x7ffffef21700780c */ /* 0x000fe40003fa6070 */
[----:B------:R-:W-:-:S04]  /*16020*/  IADD3 R23, R26, -0x90, RZ ;  /* 0xffffff701a177810 */ /* 0x000fc80007ffe0ff */
[----:B------:R-:W-:Y:S01]  /*16030*/  ISETP.GE.U32.AND P6, PT, R23, 0x7ffffef1, PT ;  /* 0x7ffffef11700780c */ /* 0x000fe20003fc6070 */
[----:B------:R1:W-:Y:S01]  /*16040*/  LDGSTS.E [R6+0x40004], desc[UR8][R48.64], !P4 ;  /* 0x4000400030067fae */ /* 0x0003e2000e121848 */
[C---:B------:R-:W-:Y:S01]  /*16050*/  IMAD.WIDE R40, R229.reuse, 0x4, R40 ;  /* 0x00000004e5287825 */ /* 0x040fe200078e0228 */
[----:B------:R-:W3:Y:S02]  /*16060*/  LDC R26, c[0x0][0x230] ;  /* 0x00008c00ff1a7b82 */ /* 0x000ee40000000800 */
[----:B------:R-:W-:Y:S01]  /*16070*/  LDGSTS.E [R6+0x44004], desc[UR8][R44.64], !P4 ;  /* 0x440040002c067fae */ /* 0x000fe2000e121848 */
[----:B------:R-:W-:Y:S01]  /*16080*/  IMAD.WIDE R38, R229, 0x4, R38 ;  /* 0x00000004e5267825 */ /* 0x000fe200078e0226 */
[----:B-1----:R-:W-:Y:S02]  /*16090*/  IADD3 R23, R25, -0xad, RZ ;  /* 0xffffff5319177810 */ /* 0x002fe40007ffe0ff */
[----:B------:R-:W-:Y:S02]  /*160a0*/  LDGSTS.E [R6+0x48004], desc[UR8][R42.64], !P4 ;  /* 0x480040002a067fae */ /* 0x000fe4000e121848 */
[----:B------:R-:W1:Y:S02]  /*160b0*/  LDC R25, c[0x0][0x230] ;  /* 0x00008c00ff197b82 */ /* 0x000e640000000800 */
[----:B------:R4:W-:Y:S01]  /*160c0*/  STL.64 [R1+0xee8], R4 ;  /* 0x000ee80401007387 */ /* 0x0009e20000100a00 */
[----:B------:R-:W-:-:S03]  /*160d0*/  ISETP.GE.U32.AND P1, PT, R23, 0x7ffffed4, PT ;  /* 0x7ffffed41700780c */ /* 0x000fc60003f26070 */
[----:B------:R4:W-:Y:S01]  /*160e0*/  LDGSTS.E [R6+0x4c004], desc[UR8][R4.64], !P4 ;  /* 0x4c00400004067fae */ /* 0x0009e2000e121848 */
[----:B------:R-:W-:Y:S01]  /*160f0*/  VIADD R23, R24, 0xffffff52 ;  /* 0xffffff5218177836 */ /* 0x000fe20000000000 */
[----:B------:R-:W1:Y:S02]  /*16100*/  LDC R48, c[0x0][0x230] ;  /* 0x00008c00ff307b82 */ /* 0x000e640000000800 */
[----:B------:R-:W-:Y:S04]  /*16110*/  STL.64 [R1+0xed8], R40 ;  /* 0x000ed82801007387 */ /* 0x000fe80000100a00 */
[----:B------:R-:W-:Y:S02]  /*16120*/  LDGSTS.E [R6+0x40008], desc[UR8][R40.64], !P5 ;  /* 0x4000800028067fae */ /* 0x000fe4000e921848 */
[----:B------:R-:W1:Y:S02]  /*16130*/  LDC R24, c[0x0][0x230] ;  /* 0x00008c00ff187b82 */ /* 0x000e640000000800 */
[----:B------:R-:W-:Y:S04]  /*16140*/  STL.64 [R1+0xec8], R38 ;  /* 0x000ec82601007387 */ /* 0x000fe80000100a00 */
[----:B------:R-:W-:Y:S01]  /*16150*/  LDGSTS.E [R6+0x44008], desc[UR8][R38.64], !P5 ;  /* 0x4400800026067fae */ /* 0x000fe2000e921848 */
[----:B------:R-:W-:Y:S01]  /*16160*/  ISETP.GE.U32.AND P0, PT, R23, 0x7ffffed3, PT ;  /* 0x7ffffed31700780c */ /* 0x000fe20003f06070 */
[----:B----4-:R-:W-:-:S04]  /*16170*/  IMAD.WIDE R36, R229, 0x4, R36 ;  /* 0x00000004e5247825 */ /* 0x010fc800078e0224 */
[C---:B------:R-:W-:Y:S01]  /*16180*/  IMAD.WIDE R4, R229.reuse, 0x4, R54 ;  /* 0x00000004e5047825 */ /* 0x040fe200078e0236 */
[----:B------:R-:W-:Y:S04]  /*16190*/  STL.64 [R1+0xeb8], R36 ;  /* 0x000eb82401007387 */ /* 0x000fe80000100a00 */
[----:B------:R-:W-:Y:S04]  /*161a0*/  LDGSTS.E [R6+0x48008], desc[UR8][R36.64], !P5 ;  /* 0x4800800024067fae */ /* 0x000fe8000e921848 */
[----:B------:R3:W-:Y:S04]  /*161b0*/  STL.64 [R1+0xea8], R4 ;  /* 0x000ea80401007387 */ /* 0x0007e80000100a00 */
[----:B------:R3:W-:Y:S01]  /*161c0*/  LDGSTS.E [R6+0x4c008], desc[UR8][R4.64], !P5 ;  /* 0x4c00800004067fae */ /* 0x0007e2000e921848 */
[----:B--2---:R-:W-:-:S04]  /*161d0*/  IMAD.WIDE R34, R229, 0x4, R34 ;  /* 0x00000004e5227825 */ /* 0x004fc800078e0222 */
[C---:B------:R-:W-:Y:S01]  /*161e0*/  IMAD.WIDE R32, R229.reuse, 0x4, R32 ;  /* 0x00000004e5207825 */ /* 0x040fe200078e0220 */
[----:B------:R-:W-:Y:S04]  /*161f0*/  STL.64 [R1+0xe98], R34 ;  /* 0x000e982201007387 */ /* 0x000fe80000100a00 */
[----:B------:R-:W-:Y:S01]  /*16200*/  LDGSTS.E [R6+0x4000c], desc[UR8][R34.64], !P6 ;  /* 0x4000c00022067fae */ /* 0x000fe2000f121848 */
[----:B------:R-:W-:-:S03]  /*16210*/  IMAD.WIDE R30, R229, 0x4, R30 ;  /* 0x00000004e51e7825 */ /* 0x000fc600078e021e */
[----:B------:R-:W-:Y:S01]  /*16220*/  STL.64 [R1+0xe88], R32 ;  /* 0x000e882001007387 */ /* 0x000fe20000100a00 */
[----:B---3--:R-:W-:-:S03]  /*16230*/  IMAD.WIDE R4, R229, 0x4, R46 ;  /* 0x00000004e5047825 */ /* 0x008fc600078e022e */
[----:B------:R-:W-:Y:S04]  /*16240*/  LDGSTS.E [R6+0x4400c], desc[UR8][R32.64], !P6 ;  /* 0x4400c00020067fae */ /* 0x000fe8000f121848 */
[----:B------:R2:W-:Y:S04]  /*16250*/  STL.64 [R1+0xe78], R30 ;  /* 0x000e781e01007387 */ /* 0x0005e80000100a00 */
[----:B------:R2:W-:Y:S04]  /*16260*/  LDGSTS.E [R6+0x4800c], desc[UR8][R30.64], !P6 ;  /* 0x4800c0001e067fae */ /* 0x0005e8000f121848 */
[----:B------:R3:W-:Y:S01]  /*16270*/  STL.64 [R1+0xe68], R4 ;  /* 0x000e680401007387 */ /* 0x0007e20000100a00 */
[----:B------:R-:W-:-:S03]  /*16280*/  IMAD.WIDE R28, R229, 0x4, R28 ;  /* 0x00000004e51c7825 */ /* 0x000fc600078e021c */
[----:B------:R3:W-:Y:S01]  /*16290*/  LDGSTS.E [R6+0x4c00c], desc[UR8][R4.64], !P6 ;  /* 0x4c00c00004067fae */ /* 0x0007e2000f121848 */
[----:B--2---:R-:W-:-:S04]  /*162a0*/  IMAD.WIDE R30, R229, 0x4, R222 ;  /* 0x00000004e51e7825 */ /* 0x004fc800078e02de */
[C---:B------:R-:W-:Y:S01]  /*162b0*/  IMAD.WIDE R20, R229.reuse, 0x4, R20 ;  /* 0x00000004e5147825 */ /* 0x040fe200078e0214 */
[----:B------:R2:W-:Y:S03]  /*162c0*/  STL.64 [R1+0xe58], R30 ;  /* 0x000e581e01007387 */ /* 0x0005e60000100a00 */
[C---:B---3--:R-:W-:Y:S01]  /*162d0*/  IMAD.WIDE R4, R229.reuse, 0x4, R250 ;  /* 0x00000004e5047825 */ /* 0x048fe200078e02fa */
        /* <DEDUP_REMOVED lines=11> */
[----:B------:R-:W-:Y:S01]  /*16390*/  STL.64 [R1+0xe08], R28 ;  /* 0x000e081c01007387 */ /* 0x000fe20000100a00 */
[----:B---3--:R-:W-:-:S03]  /*163a0*/  IMAD.WIDE R4, R229, 0x4, R242 ;  /* 0x00000004e5047825 */ /* 0x008fc600078e02f2 */
[----:B------:R2:W-:Y:S04]  /*163b0*/  STL.64 [R1+0xdf8], R20 ;  /* 0x000df81401007387 */ /* 0x0005e80000100a00 */
[----:B------:R3:W-:Y:S04]  /*163c0*/  LDGSTS.E [R6+0x50004], desc[UR8][R30.64], !P0 ;  /* 0x500040001e067fae */ /* 0x0007e8000c121848 */
[----:B------:R4:W-:Y:S04]  /*163d0*/  STL.64 [R1+0xde8], R4 ;  /* 0x000de80401007387 */ /* 0x0009e80000100a00 */
[----:B------:R4:W-:Y:S04]  /*163e0*/  LDGSTS.E [R6+0x54004], desc[UR8][R28.64], !P0 ;  /* 0x540040001c067fae */ /* 0x0009e8000c121848 */
[----:B------:R-:W4:Y:S04]  /*163f0*/  LDL.LU.64 R36, [R1+0x378] ;  /* 0x0003780001247983 */ /* 0x000f280000300a00 */
[----:B------:R-:W-:Y:S04]  /*16400*/  LDGSTS.E [R6+0x58004], desc[UR8][R20.64], !P0 ;  /* 0x5800400014067fae */ /* 0x000fe8000c121848 */
[----:B------:R-:W4:Y:S01]  /*16410*/  LDL.LU.64 R34, [R1+0x380] ;  /* 0x0003800001227983 */ /* 0x000f220000300a00 */
[----:B------:R-:W-:Y:S01]  /*16420*/  IADD3 R23, R26, -0xaf, RZ ;  /* 0xffffff511a177810 */ /* 0x000fe20007ffe0ff */
[----:B------:R-:W-:Y:S01]  /*16430*/  IMAD.WIDE R32, R229, 0x4, R240 ;  /* 0x00000004e5207825 */ /* 0x000fe200078e02f0 */
[----:B------:R-:W4:Y:S01]  /*16440*/  LDC R26, c[0x0][0x230] ;  /* 0x00008c00ff1a7b82 */ /* 0x000f220000000800 */
[----:B------:R4:W-:Y:S04]  /*16450*/  LDGSTS.E [R6+0x5c004], desc[UR8][R4.64], !P0 ;  /* 0x5c00400004067fae */ /* 0x0009e8000c121848 */
[----:B--2---:R-:W2:Y:S04]  /*16460*/  LDL.LU.64 R20, [R1+0x388] ;  /* 0x0003880001147983 */ /* 0x004ea80000300a00 */
[----:B------:R-:W2:Y:S01]  /*16470*/  LDL.LU.64 R54, [R1+0x390] ;  /* 0x0003900001367983 */ /* 0x000ea20000300a00 */
[----:B------:R-:W-:-:S02]  /*16480*/  ISETP.GE.U32.AND P3, PT, R23, 0x7ffffed2, PT ;  /* 0x7ffffed21700780c */ /* 0x000fc40003f66070 */
[----:B-1----:R-:W-:Y:S01]  /*16490*/  IADD3 R23, R25, -0xb0, RZ ;  /* 0xffffff5019177810 */ /* 0x002fe20007ffe0ff */
[----:B---3--:R-:W-:Y:S01]  /*164a0*/  IMAD.WIDE R30, R229, 0x4, R238 ;  /* 0x00000004e51e7825 */ /* 0x008fe200078e02ee */
[----:B------:R-:W-:Y:S01]  /*164b0*/  STL.64 [R1+0xdd0], R32 ;  /* 0x000dd02001007387 */ /* 0x000fe20000100a00 */
[----:B------:R-:W1:Y:S01]  /*164c0*/  LDC R25, c[0x0][0x230] ;  /* 0x00008c00ff197b82 */ /* 0x000e620000000800 */
[----:B------:R-:W-:Y:S01]  /*164d0*/  ISETP.GE.U32.AND P4, PT, R23, 0x7ffffed1, PT ;  /* 0x7ffffed11700780c */ /* 0x000fe20003f86070 */
[C---:B----4-:R-:W-:Y:S01]  /*164e0*/  IMAD.WIDE R28, R229.reuse, 0x4, R236 ;  /* 0x00000004e51c7825 */ /* 0x050fe200078e02ec */
[----:B------:R3:W-:Y:S03]  /*164f0*/  STL.64 [R1+0xdc0], R30 ;  /* 0x000dc01e01007387 */ /* 0x0007e60000100a00 */
[C---:B------:R-:W-:Y:S01]  /*16500*/  IMAD.WIDE R4, R229.reuse, 0x4, R234 ;  /* 0x00000004e5047825 */ /* 0x040fe200078e02ea */
[----:B------:R4:W-:Y:S03]  /*16510*/  STL.64 [R1+0xdb0], R28 ;  /* 0x000db01c01007387 */ /* 0x0009e60000100a00 */
[C---:B------:R-:W-:Y:S01]  /*16520*/  IMAD.WIDE R42, R229.reuse, 0x4, R232 ;  /* 0x00000004e52a7825 */ /* 0x040fe200078e02e8 */
[----:B------:R-:W-:Y:S04]  /*16530*/  LDGSTS.E [R6+0x50008], desc[UR8][R32.64], !P3 ;  /* 0x5000800020067fae */ /* 0x000fe8000d921848 */
[----:B------:R3:W-:Y:S04]  /*16540*/  LDGSTS.E [R6+0x54008], desc[UR8][R30.64], !P3 ;  /* 0x540080001e067fae */ /* 0x0007e8000d921848 */
[----:B------:R4:W-:Y:S04]  /*16550*/  STL.64 [R1+0xda0], R4 ;  /* 0x000da00401007387 */ /* 0x0009e80000100a00 */
[----:B------:R4:W-:Y:S04]  /*16560*/  LDGSTS.E [R6+0x58008], desc[UR8][R28.64], !P3 ;  /* 0x580080001c067fae */ /* 0x0009e8000d921848 */
[----:B------:R-:W2:Y:S01]  /*16570*/  LDL.LU.64 R40, [R1+0x398] ;  /* 0x0003980001287983 */ /* 0x000ea20000300a00 */
[----:B---3--:R-:W-:-:S03]  /*16580*/  IMAD.WIDE R30, R229, 0x4, R230 ;  /* 0x00000004e51e7825 */ /* 0x008fc600078e02e6 */
[----:B------:R3:W-:Y:S01]  /*16590*/  LDGSTS.E [R6+0x5c008], desc[UR8][R4.64], !P3 ;  /* 0x5c00800004067fae */ /* 0x0007e2000d921848 */
[----:B------:R-:W-:Y:S02]  /*165a0*/  VIADD R23, R24, 0xffffff33 ;  /* 0xffffff3318177836 */ /* 0x000fe40000000000 */
[----:B------:R-:W1:Y:S01]  /*165b0*/  LDC R24, c[0x0][0x230] ;  /* 0x00008c00ff187b82 */ /* 0x000e620000000800 */
[----:B------:R-:W2:Y:S01]  /*165c0*/  LDL.LU.64 R38, [R1+0x3a0] ;  /* 0x0003a00001267983 */ /* 0x000ea20000300a00 */
[----:B----4-:R-:W-:-:S03]  /*165d0*/  IMAD.WIDE R28, R229, 0x4, R224 ;  /* 0x00000004e51c7825 */ /* 0x010fc600078e02e0 */
[----:B------:R-:W4:Y:S01]  /*165e0*/  LDL.LU.64 R32, [R1+0x3a8] ;  /* 0x0003a80001207983 */ /* 0x000f220000300a00 */
[----:B---3--:R-:W-:-:S03]  /*165f0*/  IMAD.WIDE R4, R229, 0x4, R226 ;  /* 0x00000004e5047825 */ /* 0x008fc600078e02e2 */
[----:B------:R-:W3:Y:S04]  /*16600*/  LDL.LU.64 R62, [R1+0x3b0] ;  /* 0x0003b000013e7983 */ /* 0x000ee80000300a00 */
[----:B------:R-:W-:Y:S04]  /*16610*/  STL.64 [R1+0xd90], R42 ;  /* 0x000d902a01007387 */ /* 0x000fe80000100a00 */
[----:B------:R1:W-:Y:S01]  /*16620*/  STL.64 [R1+0x370], R30 ;  /* 0x0003701e01007387 */ /* 0x0003e20000100a00 */
[----:B------:R-:W-:-:S03]  /*16630*/  ISETP.GE.U32.AND P5, PT, R23, 0x7ffffeb4, PT ;  /* 0x7ffffeb41700780c */ /* 0x000fc60003fa6070 */
[----:B------:R-:W-:Y:S04]  /*16640*/  LDGSTS.E [R6+0x5000c], desc[UR8][R42.64], !P4 ;  /* 0x5000c0002a067fae */ /* 0x000fe8000e121848 */
[----:B------:R1:W-:Y:S04]  /*16650*/  STL.64 [R1+0x360], R28 ;  /* 0x0003601c01007387 */ /* 0x0003e80000100a00 */
[----:B------:R-:W-:Y:S04]  /*16660*/  LDGSTS.E [R6+0x5400c], desc[UR8][R30.64], !P4 ;  /* 0x5400c0001e067fae */ /* 0x000fe8000e121848 */
[----:B------:R2:W-:Y:S04]  /*16670*/  STL.64 [R1+0x1d8], R4 ;  /* 0x0001d80401007387 */ /* 0x0005e80000100a00 */
[----:B------:R-:W-:Y:S04]  /*16680*/  LDGSTS.E [R6+0x5800c], desc[UR8][R28.64], !P4 ;  /* 0x5800c0001c067fae */ /* 0x000fe8000e121848 */
[----:B-1----:R-:W3:Y:S04]  /*16690*/  LDL.LU.64 R30, [R1+0x3b8] ;  /* 0x0003b800011e7983 */ /* 0x002ee80000300a00 */
[----:B------:R-:W3:Y:S04]  /*166a0*/  LDL.LU.64 R46, [R1+0x3c0] ;  /* 0x0003c000012e7983 */ /* 0x000ee80000300a00 */
[----:B------:R-:W3:Y:S04]  /*166b0*/  LDL.LU.64 R222, [R1+0x3c8] ;  /* 0x0003c80001de7983 */ /* 0x000ee80000300a00 */
[----:B------:R1:W-:Y:S04]  /*166c0*/  LDGSTS.E [R6+0x5c00c], desc[UR8][R4.64], !P4 ;  /* 0x5c00c00004067fae */ /* 0x0003e8000e121848 */
[----:B------:R-:W3:Y:S01]  /*166d0*/  LDL.LU.64 R28, [R1+0x3d0] ;  /* 0x0003d000011c7983 */ /* 0x000ee20000300a00 */
[----:B------:R-:W-:-:S04]  /*166e0*/  IMAD.WIDE R36, R229, 0x4, R36 ;  /* 0x00000004e5247825 */ /* 0x000fc800078e0224 */
[C---:B------:R-:W-:Y:S01]  /*166f0*/  IMAD.WIDE R34, R229.reuse, 0x4, R34 ;  /* 0x00000004e5227825 */ /* 0x040fe200078e0222 */
[----:B------:R1:W-:Y:S03]  /*16700*/  STL.64 [R1+0x50], R36 ;  /* 0x0000502401007387 */ /* 0x0003e60000100a00 */
[C---:B--2---:R-:W-:Y:S01]  /*16710*/  IMAD.WIDE R20, R229.reuse, 0x4, R20 ;  /* 0x00000004e5147825 */ /* 0x044fe200078e0214 */
[----:B------:R2:W-:Y:S03]  /*16720*/  STL.64 [R1+0x48], R34 ;  /* 0x0000482201007387 */ /* 0x0005e60000100a00 */
[----:B-1----:R-:W-:Y:S01]  /*16730*/  IMAD.WIDE R4, R229, 0x4, R54 ;  /* 0x00000004e5047825 */ /* 0x002fe200078e0236 */
[----:B------:R1:W-:Y:S04]  /*16740*/  STL.64 [R1+0x40], R20 ;  /* 0x0000401401007387 */ /* 0x0003e80000100a00 */
[----:B------:R-:W-:Y:S04]  /*16750*/  LDGSTS.E [R6+0x60000], desc[UR8][R36.64], !P5 ;  /* 0x6000000024067fae */ /* 0x000fe8000e921848 */
[----:B------:R3:W-:Y:S04]  /*16760*/  STL.64 [R1+0x38], R4 ;  /* 0x0000380401007387 */ /* 0x0007e80000100a00 */
[----:B------:R-:W-:Y:S04]  /*16770*/  LDGSTS.E [R6+0x64000], desc[UR8][R34.64], !P5 ;  /* 0x6400000022067fae */ /* 0x000fe8000e921848 */
[----:B------:R-:W3:Y:S04]  /*16780*/  LDL.LU.64 R36, [R1+0x3d8] ;  /* 0x0003d80001247983 */ /* 0x000ee80000300a00 */
[----:B------:R-:W3:Y:S04]  /*16790*/  LDL.LU.64 R54, [R1+0x3e0] ;  /* 0x0003e00001367983 */ /* 0x000ee80000300a00 */
[----:B------:R-:W-:Y:S04]  /*167a0*/  LDGSTS.E [R6+0x68000], desc[UR8][R20.64], !P5 ;  /* 0x6800000014067fae */ /* 0x000fe8000e921848 */
[----:B--2---:R-:W2:Y:S01]  /*167b0*/  LDL.LU.64 R34, [R1+0x3e8] ;  /* 0x0003e80001227983 */ /* 0x004ea20000300a00 */
[----:B------:R-:W-:-:S02]  /*167c0*/  IADD3 R23, R26, -0xce, RZ ;  /* 0xffffff321a177810 */ /* 0x000fc40007ffe0ff */
[----:B------:R-:W2:Y:S01]  /*167d0*/  LDC R26, c[0x0][0x230] ;  /* 0x00008c00ff1a7b82 */ /* 0x000ea20000000800 */
[----:B------:R-:W-:Y:S01]  /*167e0*/  IMAD.WIDE R40, R229, 0x4, R40 ;  /* 0x00000004e5287825 */ /* 0x000fe200078e0228 */
[----:B------:R3:W-:Y:S04]  /*167f0*/  LDGSTS.E [R6+0x6c000], desc[UR8][R4.64], !P5 ;  /* 0x6c00000004067fae */ /* 0x0007e8000e921848 */
[----:B-1----:R-:W2:Y:S01]  /*16800*/  LDL.LU.64 R20, [R1+0x3f0] ;  /* 0x0003f00001147983 */ /* 0x002ea20000300a00 */
[----:B------:R-:W-:Y:S01]  /*16810*/  ISETP.GE.U32.AND P6, PT, R23, 0x7ffffeb3, PT ;  /* 0x7ffffeb31700780c */ /* 0x000fe20003fc6070 */
[C---:B------:R-:W-:Y:S02]  /*16820*/  IMAD.WIDE R38, R229.reuse, 0x4, R38 ;  /* 0x00000004e5267825 */ /* 0x040fe400078e0226 */
[----:B------:R-:W-:Y:S02]  /*16830*/  STL.64 [R1+0x30], R40 ;  /* 0x0000302801007387 */ /* 0x000fe40000100a00 */
[----:B----4-:R-:W-:-:S02]  /*16840*/  IMAD.WIDE R32, R229, 0x4, R32 ;  /* 0x00000004e5207825 */ /* 0x010fc400078e0220 */
[----:B------:R-:W-:Y:S02]  /*16850*/  STL.64 [R1+0x28], R38 ;  /* 0x0000282601007387 */ /* 0x000fe40000100a00 */
[----:B---3--:R-:W-:-:S04]  /*16860*/  IMAD.WIDE R4, R229, 0x4, R62 ;  /* 0x00000004e5047825 */ /* 0x008fc800078e023e */
[----:B------:R-:W-:Y:S04]  /*16870*/  LDGSTS.E [R6+0x60004], desc[UR8][R40.64], !P6 ;  /* 0x6000400028067fae */ /* 0x000fe8000f121848 */
[----:B------:R-:W-:Y:S04]  /*16880*/  LDGSTS.E [R6+0x64004], desc[UR8][R38.64], !P6 ;  /* 0x6400400026067fae */ /* 0x000fe8000f121848 */
[----:B------:R1:W-:Y:S04]  /*16890*/  STL.64 [R1+0x20], R32 ;  /* 0x0000202001007387 */ /* 0x0003e80000100a00 */
[----:B------:R1:W-:Y:S04]  /*168a0*/  LDGSTS.E [R6+0x68004], desc[UR8][R32.64], !P6 ;  /* 0x6800400020067fae */ /* 0x0003e8000f121848 */
[----:B------:R3:W-:Y:S04]  /*168b0*/  STL.64 [R1+0x18], R4 ;  /* 0x0000180401007387 */ /* 0x0007e80000100a00 */
[----:B------:R3:W-:Y:S01]  /*168c0*/  LDGSTS.E [R6+0x6c004], desc[UR8][R4.64], !P6 ;  /* 0x6c00400004067fae */ /* 0x0007e2000f121848 */
[----:B------:R-:W-:-:S04]  /*168d0*/  IMAD.WIDE R250, R229, 0x4, R28 ;  /* 0x00000004e5fa7825 */ /* 0x000fc800078e021c */
[----:B------:R-:W-:-:S04]  /*168e0*/  IMAD.WIDE R248, R229, 0x4, R36 ;  /* 0x00000004e5f87825 */ /* 0x000fc800078e0224 */
[----:B------:R-:W-:-:S04]  /*168f0*/  IMAD.WIDE R246, R229, 0x4, R54 ;  /* 0x00000004e5f67825 */ /* 0x000fc800078e0236 */
[----:B--2---:R-:W-:-:S04]  /*16900*/  IMAD.WIDE R244, R229, 0x4, R34 ;  /* 0x00000004e5f47825 */ /* 0x004fc800078e0222 */
[----:B------:R-:W-:Y:S01]  /*16910*/  IMAD.WIDE R242, R229, 0x4, R20 ;  /* 0x00000004e5f27825 */ /* 0x000fe200078e0214 */
[----:B------:R-:W-:Y:S01]  /*16920*/  IADD3 R23, R25, -0xcf, RZ ;  /* 0xffffff3119177810 */ /* 0x000fe20007ffe0ff */
[----:B-1----:R-:W1:Y:S02]  /*16930*/  LDC R32, c[0x0][0x230] ;  /* 0x00008c00ff207b82 */ /* 0x002e640000000800 */
[----:B------:R-:W-:-:S04]  /*16940*/  IMAD.WIDE R40, R229, 0x4, R30 ;  /* 0x00000004e5287825 */ /* 0x000fc800078e021e */
[C---:B------:R-:W-:Y:S01]  /*16950*/  IMAD.WIDE R38, R229.reuse, 0x4, R46 ;  /* 0x00000004e5267825 */ /* 0x040fe200078e022e */
[----:B------:R2:W-:Y:S01]  /*16960*/  STL.64 [R1+0x10], R40 ;  /* 0x0000102801007387 */ /* 0x0005e20000100a00 */
[----:B------:R-:W4:Y:S02]  /*16970*/  LDC R25, c[0x0][0x230] ;  /* 0x00008c00ff197b82 */ /* 0x000f240000000800 */
[----:B---3--:R-:W-:Y:S01]  /*16980*/  IMAD.WIDE R4, R229, 0x4, R222 ;  /* 0x00000004e5047825 */ /* 0x008fe200078e02de */
[----:B------:R-:W3:Y:S04]  /*16990*/  LDL.LU.64 R30, [R1+0x3f8] ;  /* 0x0003f800011e7983 */ /* 0x000ee80000300a00 */
[----:B------:R3:W-:Y:S04]  /*169a0*/  STL.64 [R1+0x8], R38 ;  /* 0x0000082601007387 */ /* 0x0007e80000100a00 */
[----:B------:R-:W3:Y:S04]  /*169b0*/  LDL.LU.64 R46, [R1+0x400] ;  /* 0x00040000012e7983 */ /* 0x000ee80000300a00 */
[----:B------:R-:W-:Y:S04]  /*169c0*/  STL.64 [R1], R4 ;  /* 0x0000000401007387 */ /* 0x000fe80000100a00 */
[----:B------:R-:W3:Y:S04]  /*169d0*/  LDL.LU.64 R222, [R1+0x408] ;  /* 0x0004080001de7983 */ /* 0x000ee80000300a00 */
[----:B------:R-:W3:Y:S04]  /*169e0*/  LDL.LU.64 R28, [R1+0x410] ;  /* 0x00041000011c7983 */ /* 0x000ee80000300a00 */
[----:B------:R-:W-:Y:S04]  /*169f0*/  STL.64 [R1+0x1d78], R250 ;  /* 0x001d78fa01007387 */ /* 0x000fe80000100a00 */
[----:B------:R-:W3:Y:S04]  /*16a00*/  LDL.LU.64 R36, [R1+0x418] ;  /* 0x0004180001247983 */ /* 0x000ee80000300a00 */
[----:B------:R-:W3:Y:S04]  /*16a10*/  LDL.LU.64 R54, [R1+0x420] ;  /* 0x0004200001367983 */ /* 0x000ee80000300a00 */
[----:B------:R-:W3:Y:S04]  /*16a20*/  LDL.LU.64 R34, [R1+0x428] ;  /* 0x0004280001227983 */ /* 0x000ee80000300a00 */
[----:B------:R-:W3:Y:S01]  /*16a30*/  LDL.LU.64 R20, [R1+0x430] ;  /* 0x0004300001147983 */ /* 0x000ee20000300a00 */
[----:B------:R-:W-:Y:S01]  /*16a40*/  ISETP.GE.U32.AND P1, PT, R23, 0x7ffffeb2, PT ;  /* 0x7ffffeb21700780c */ /* 0x000fe20003f26070 */
[----:B------:R-:W-:-:S02]  /*16a50*/  VIADD R23, R24, 0xffffff30 ;  /* 0xffffff3018177836 */ /* 0x000fc40000000000 */
[----:B------:R-:W2:Y:S03]  /*16a60*/  LDC R24, c[0x0][0x230] ;  /* 0x00008c00ff187b82 */ /* 0x000ea60000000800 */
[----:B------:R-:W-:Y:S02]  /*16a70*/  ISETP.GE.U32.AND P0, PT, R23, 0x7ffffeb1, PT ;  /* 0x7ffffeb11700780c */ /* 0x000fe40003f06070 */
[----:B------:R-:W-:-:S04]  /*16a80*/  IADD3 R23, R27, -0xed, RZ ;  /* 0xffffff131b177810 */ /* 0x000fc80007ffe0ff */
[----:B------:R-:W-:Y:S01]  /*16a90*/  ISETP.GE.U32.AND P3, PT, R23, 0x7ffffe94, PT ;  /* 0x7ffffe941700780c */ /* 0x000fe20003f66070 */
[----:B------:R1:W-:Y:S01]  /*16aa0*/  LDGSTS.E [R6+0x60008], desc[UR8][R40.64], !P1 ;  /* 0x6000800028067fae */ /* 0x0003e2000c921848 */
[----:B------:R-:W-:Y:S02]  /*16ab0*/  IADD3 R23, R26, -0xee, RZ ;  /* 0xffffff121a177810 */ /* 0x000fe40007ffe0ff */
[----:B------:R-:W1:Y:S01]  /*16ac0*/  LDC R26, c[0x0][0x230] ;  /* 0x00008c00ff1a7b82 */ /* 0x000e620000000800 */
[----:B------:R3:W-:Y:S01]  /*16ad0*/  LDGSTS.E [R6+0x64008], desc[UR8][R38.64], !P1 ;  /* 0x6400800026067fae */ /* 0x0007e2000c921848 */
[----:B------:R-:W-:Y:S01]  /*16ae0*/  ISETP.GE.U32.AND P4, PT, R23, 0x7ffffe93, PT ;  /* 0x7ffffe931700780c */ /* 0x000fe20003f86070 */
[----:B----4-:R-:W-:Y:S02]  /*16af0*/  VIADD R23, R25, 0xffffff11 ;  /* 0xffffff1119177836 */ /* 0x010fe40000000000 */
[----:B------:R-:W-:Y:S03]  /*16b00*/  LDGSTS.E [R6+0x68008], desc[UR8][R4.64], !P1 ;  /* 0x6800800004067fae */ /* 0x000fe6000c921848 */
[----:B------:R-:W4:Y:S01]  /*16b10*/  LDC R25, c[0x0][0x230] ;  /* 0x00008c00ff197b82 */ /* 0x000f220000000800 */
[----:B------:R-:W-:Y:S01]  /*16b20*/  ISETP.GE.U32.AND P5, PT, R23, 0x7ffffe92, PT ;  /* 0x7ffffe921700780c */ /* 0x000fe20003fa6070 */
[----:B------:R-:W-:Y:S01]  /*16b30*/  LDGSTS.E [R6+0x6c008], desc[UR8][R250.64], !P1 ;  /* 0x6c008000fa067fae */ /* 0x000fe2000c921848 */
[----:B--2---:R-:W-:-:S03]  /*16b40*/  IADD3 R23, R24, -0xf0, RZ ;  /* 0xffffff1018177810 */ /* 0x004fc60007ffe0ff */
[----:B------:R-:W-:Y:S01]  /*16b50*/  STL.64 [R1+0x1d70], R248 ;  /* 0x001d70f801007387 */ /* 0x000fe20000100a00 */
[----:B------:R-:W-:Y:S01]  /*16b60*/  ISETP.GE.U32.AND P6, PT, R23, 0x7ffffe91, PT ;  /* 0x7ffffe911700780c */ /* 0x000fe20003fc6070 */
[----:B-1----:R-:W1:Y:S02]  /*16b70*/  LDC R40, c[0x0][0x230] ;  /* 0x00008c00ff287b82 */ /* 0x002e640000000800 */
[----:B------:R-:W-:Y:S04]  /*16b80*/  STL.64 [R1+0x1d80], R246 ;  /* 0x001d80f601007387 */ /* 0x000fe80000100a00 */
[----:B------:R-:W-:Y:S01]  /*16b90*/  LDGSTS.E [R6+0x6000c], desc[UR8][R248.64], !P0 ;  /* 0x6000c000f8067fae */ /* 0x000fe2000c121848 */
[----:B------:R-:W-:-:S03]  /*16ba0*/  IADD3 R23, R26, -0x91, RZ ;  /* 0xffffff6f1a177810 */ /* 0x000fc60007ffe0ff */
[----:B------:R-:W-:Y:S01]  /*16bb0*/  STL.64 [R1+0x1d90], R244 ;  /* 0x001d90f401007387 */ /* 0x000fe20000100a00 */
[----:B------:R-:W-:-:S03]  /*16bc0*/  ISETP.GE.U32.AND P1, PT, R23, 0x7ffffef0, PT ;  /* 0x7ffffef01700780c */ /* 0x000fc60003f26070 */
[----:B------:R-:W-:Y:S01]  /*16bd0*/  STL.64 [R1+0x1d98], R242 ;  /* 0x001d98f201007387 */ /* 0x000fe20000100a00 */
[----:B----4-:R-:W-:-:S03]  /*16be0*/  VIADD R23, R25, 0xffffff6e ;  /* 0xffffff6e19177836 */ /* 0x010fc60000000000 */
[----:B------:R-:W-:Y:S04]  /*16bf0*/  LDGSTS.E [R6+0x6400c], desc[UR8][R246.64], !P0 ;  /* 0x6400c000f6067fae */ /* 0x000fe8000c121848 */
[----:B------:R-:W-:Y:S04]  /*16c00*/  LDGSTS.E [R6+0x6800c], desc[UR8][R244.64], !P0 ;  /* 0x6800c000f4067fae */ /* 0x000fe8000c121848 */
[----:B------:R-:W-:Y:S01]  /*16c10*/  LDGSTS.E [R6+0x6c00c], desc[UR8][R242.64], !P0 ;  /* 0x6c00c000f2067fae */ /* 0x000fe2000c121848 */
[----:B------:R-:W-:Y:S02]  /*16c20*/  ISETP.GE.U32.AND P0, PT, R23, 0x7ffffeef, PT ;  /* 0x7ffffeef1700780c */ /* 0x000fe40003f06070 */
[----:B------:R-:W-:Y:S01]  /*16c30*/  IADD3 R23, R32, -0x93, RZ ;  /* 0xffffff6d20177810 */ /* 0x000fe20007ffe0ff */
[----:B---3--:R-:W-:-:S05]  /*16c40*/  IMAD.WIDE R30, R229, 0x4, R30 ;  /* 0x00000004e51e7825 */ /* 0x008fca00078e021e */
[----:B------:R-:W-:Y:S01]  /*16c50*/  LDGSTS.E [R6+0x70000], desc[UR8][R30.64], !P3 ;  /* 0x700000001e067fae */ /* 0x000fe2000d921848 */
[----:B------:R-:W-:-:S03]  /*16c60*/  IMAD.WIDE R24, R229, 0x4, R46 ;  /* 0x00000004e5187825 */ /* 0x000fc600078e022e */
[----:B------:R-:W2:Y:S04]  /*16c70*/  LDL.LU.64 R46, [R1+0x438] ;  /* 0x00043800012e7983 */ /* 0x000ea80000300a00 */
[----:B------:R-:W3:Y:S01]  /*16c80*/  LDL.LU.64 R42, [R1+0x440] ;  /* 0x00044000012a7983 */ /* 0x000ee20000300a00 */
[----:B------:R-:W-:-:S03]  /*16c90*/  IMAD.WIDE R26, R229, 0x4, R222 ;  /* 0x00000004e51a7825 */ /* 0x000fc600078e02de */
[----:B------:R-:W4:Y:S01]  /*16ca0*/  LDL.LU.64 R62, [R1+0x448] ;  /* 0x00044800013e7983 */ /* 0x000f220000300a00 */
[----:B------:R-:W-:-:S03]  /*16cb0*/  IMAD.WIDE R28, R229, 0x4, R28 ;  /* 0x00000004e51c7825 */ /* 0x000fc600078e021c */
[----:B------:R-:W4:Y:S04]  /*16cc0*/  LDL.LU.64 R222, [R1+0x450] ;  /* 0x0004500001de7983 */ /* 0x000f280000300a00 */
[----:B------:R-:W-:Y:S04]  /*16cd0*/  STL [R1+0x1db0], R30 ;  /* 0x001db01e01007387 */ /* 0x000fe80000100800 */
[----:B------:R-:W-:Y:S01]  /*16ce0*/  STL [R1+0x1da0], R31 ;  /* 0x001da01f01007387 */ /* 0x000fe20000100800 */
[----:B------:R-:W-:-:S03]  /*16cf0*/  IMAD.WIDE R38, R229, 0x4, R36 ;  /* 0x00000004e5267825 */ /* 0x000fc600078e0224 */
[----:B------:R-:W-:Y:S01]  /*16d00*/  STL.64 [R1+0x1da8], R24 ;  /* 0x001da81801007387 */ /* 0x000fe20000100a00 */
[----:B------:R-:W-:-:S03]  /*16d10*/  IMAD.WIDE R32, R229, 0x4, R54 ;  /* 0x00000004e5207825 */ /* 0x000fc600078e0236 */
[----:B------:R-:W-:Y:S01]  /*16d20*/  STL.64 [R1+0x1db8], R26 ;  /* 0x001db81a01007387 */ /* 0x000fe20000100a00 */
[----:B------:R-:W-:-:S03]  /*16d30*/  IMAD.WIDE R34, R229, 0x4, R34 ;  /* 0x00000004e5227825 */ /* 0x000fc600078e0222 */
[----:B------:R4:W-:Y:S01]  /*16d40*/  STL.64 [R1+0x1dc8], R28 ;  /* 0x001dc81c01007387 */ /* 0x0009e20000100a00 */
[----:B------:R-:W-:-:S03]  /*16d50*/  IMAD.WIDE R36, R229, 0x4, R20 ;  /* 0x00000004e5247825 */ /* 0x000fc600078e0214 */
[----:B------:R-:W4:Y:S04]  /*16d60*/  LDL.LU.64 R54, [R1+0x458] ;  /* 0x0004580001367983 */ /* 0x000f280000300a00 */
[----:B------:R-:W4:Y:S04]  /*16d70*/  LDL.LU.64 R52, [R1+0x460] ;  /* 0x0004600001347983 */ /* 0x000f280000300a00 */
[----:B------:R-:W4:Y:S04]  /*16d80*/  LDL.LU.64 R50, [R1+0x468] ;  /* 0x0004680001327983 */ /* 0x000f280000300a00 */
[----:B------:R-:W4:Y:S04]  /*16d90*/  LDL.LU.64 R20, [R1+0x470] ;  /* 0x0004700001147983 */ /* 0x000f280000300a00 */
[----:B------:R-:W-:Y:S04]  /*16da0*/  STL.64 [R1+0x1dd0], R38 ;  /* 0x001dd02601007387 */ /* 0x000fe80000100a00 */
[----:B------:R-:W-:Y:S04]  /*16db0*/  STL.64 [R1+0x1dd8], R32 ;  /* 0x001dd82001007387 */ /* 0x000fe80000100a00 */
[----:B------:R-:W-:Y:S04]  /*16dc0*/  STL.64 [R1+0x1de0], R34 ;  /* 0x001de02201007387 */ /* 0x000fe80000100a00 */
[----:B------:R-:W-:Y:S04]  /*16dd0*/  STL.64 [R1+0x1de8], R36 ;  /* 0x001de82401007387 */ /* 0x000fe80000100a00 */
[----:B------:R-:W4:Y:S04]  /*16de0*/  LDL.LU.64 R78, [R1+0x478] ;  /* 0x00047800014e7983 */ /* 0x000f280000300a00 */
[----:B------:R-:W4:Y:S04]  /*16df0*/  LDL.LU.64 R70, [R1+0x480] ;  /* 0x0004800001467983 */ /* 0x000f280000300a00 */
[----:B------:R-:W-:Y:S04]  /*16e00*/  LDGSTS.E [R6+0x74000], desc[UR8][R24.64], !P3 ;  /* 0x7400000018067fae */ /* 0x000fe8000d921848 */
[----:B------:R-:W-:Y:S04]  /*16e10*/  LDGSTS.E [R6+0x78000], desc[UR8][R26.64], !P3 ;  /* 0x780000001a067fae */ /* 0x000fe8000d921848 */
[----:B------:R4:W-:Y:S01]  /*16e20*/  LDGSTS.E [R6+0x7c000], desc[UR8][R28.64], !P3 ;  /* 0x7c0000001c067fae */ /* 0x0009e2000d921848 */
[----:B------:R-:W-:-:S02]  /*16e30*/  ISETP.GE.U32.AND P3, PT, R23, 0x7ffffeee, PT ;  /* 0x7ffffeee1700780c */ /* 0x000fc40003f66070 */
[----:B-1----:R-:W-:Y:S01]  /*16e40*/  IADD3 R23, R40, -0x94, RZ ;  /* 0xffffff6c28177810 */ /* 0x002fe20007ffe0ff */
[----:B------:R-:W-:Y:S04]  /*16e50*/  LDGSTS.E [R6+0x70004], desc[UR8][R38.64], !P4 ;  /* 0x7000400026067fae */ /* 0x000fe8000e121848 */
[----:B------:R-:W-:Y:S04]  /*16e60*/  LDGSTS.E [R6+0x74004], desc[UR8][R32.64], !P4 ;  /* 0x7400400020067fae */ /* 0x000fe8000e121848 */
[----:B------:R-:W-:Y:S04]  /*16e70*/  LDGSTS.E [R6+0x78004], desc[UR8][R34.64], !P4 ;  /* 0x7800400022067fae */ /* 0x000fe8000e121848 */
[----:B------:R-:W-:Y:S01]  /*16e80*/  LDGSTS.E [R6+0x7c004], desc[UR8][R36.64], !P4 ;  /* 0x7c00400024067fae */ /* 0x000fe2000e121848 */
[----:B------:R-:W-:Y:S01]  /*16e90*/  ISETP.GE.U32.AND P4, PT, R23, 0x7ffffeed, PT ;  /* 0x7ffffeed1700780c */ /* 0x000fe20003f86070 */
[----:B------:R-:W-:-:S02]  /*16ea0*/  VIADD R23, R48, 0xffffff4f ;  /* 0xffffff4f30177836 */ /* 0x000fc40000000000 */
[----:B--2---:R-:W-:-:S04]  /*16eb0*/  IMAD.WIDE R46, R229, 0x4, R46 ;  /* 0x00000004e52e7825 */ /* 0x004fc800078e022e */
[C---:B---3--:R-:W-:Y:S01]  /*16ec0*/  IMAD.WIDE R40, R229.reuse, 0x4, R42 ;  /* 0x00000004e5287825 */ /* 0x048fe200078e022a */
[----:B------:R-:W-:Y:S03]  /*16ed0*/  LDGSTS.E [R6+0x70008], desc[UR8][R46.64], !P5 ;  /* 0x700080002e067fae */ /* 0x000fe6000e921848 */
[C---:B----4-:R-:W-:Y:S01]  /*16ee0*/  IMAD.WIDE R42, R229.reuse, 0x4, R62 ;  /* 0x00000004e52a7825 */ /* 0x050fe200078e023e */
[----:B------:R-:W-:Y:S03]  /*16ef0*/  LDGSTS.E [R6+0x74008], desc[UR8][R40.64], !P5 ;  /* 0x7400800028067fae */ /* 0x000fe6000e921848 */
[C---:B------:R-:W-:Y:S01]  /*16f00*/  IMAD.WIDE R44, R229.reuse, 0x4, R222 ;  /* 0x00000004e52c7825 */ /* 0x040fe200078e02de */
[----:B------:R-:W2:Y:S04]  /*16f10*/  LDL.LU.64 R62, [R1+0x488] ;  /* 0x00048800013e7983 */ /* 0x000ea80000300a00 */
[----:B------:R-:W3:Y:S04]  /*16f20*/  LDL.LU.64 R222, [R1+0x490] ;  /* 0x0004900001de7983 */ /* 0x000ee80000300a00 */
[----:B------:R-:W-:Y:S04]  /*16f30*/  STL.64 [R1+0x1df0], R46 ;  /* 0x001df02e01007387 */ /* 0x000fe80000100a00 */
[----:B------:R-:W-:Y:S04]  /*16f40*/  STL.64 [R1+0x1df8], R40 ;  /* 0x001df82801007387 */ /* 0x000fe80000100a00 */
[----:B------:R-:W-:Y:S04]  /*16f50*/  STL.64 [R1+0x1e00], R42 ;  /* 0x001e002a01007387 */ /* 0x000fe80000100a00 */
[----:B------:R-:W-:Y:S01]  /*16f60*/  STL.64 [R1+0x1e08], R44 ;  /* 0x001e082c01007387 */ /* 0x000fe20000100a00 */
[----:B------:R-:W-:-:S03]  /*16f70*/  IMAD.WIDE R54, R229, 0x4, R54 ;  /* 0x00000004e5367825 */ /* 0x000fc600078e0236 */
[----:B------:R-:W4:Y:S01]  /*16f80*/  LDL.LU.64 R72, [R1+0x498] ;  /* 0x0004980001487983 */ /* 0x000f220000300a00 */
[----:B------:R-:W-:-:S03]  /*16f90*/  IMAD.WIDE R48, R229, 0x4, R52 ;  /* 0x00000004e5307825 */ /* 0x000fc600078e0234 */
[----:B------:R-:W4:Y:S01]  /*16fa0*/  LDL.LU.64 R86, [R1+0x4a0] ;  /* 0x0004a00001567983 */ /* 0x000f220000300a00 */
[----:B------:R-:W-:-:S03]  /*16fb0*/  IMAD.WIDE R50, R229, 0x4, R50 ;  /* 0x00000004e5327825 */ /* 0x000fc600078e0232 */
[----:B------:R-:W-:Y:S01]  /*16fc0*/  LDGSTS.E [R6+0x78008], desc[UR8][R42.64], !P5 ;  /* 0x780080002a067fae */ /* 0x000fe2000e921848 */
[----:B------:R-:W-:-:S03]  /*16fd0*/  IMAD.WIDE R52, R229, 0x4, R20 ;  /* 0x00000004e5347825 */ /* 0x000fc600078e0214 */
[----:B------:R-:W-:Y:S04]  /*16fe0*/  LDGSTS.E [R6+0x7c008], desc[UR8][R44.64], !P5 ;  /* 0x7c0080002c067fae */ /* 0x000fe8000e921848 */
[----:B------:R-:W4:Y:S04]  /*16ff0*/  LDL.LU.64 R20, [R1+0x4a8] ;  /* 0x0004a80001147983 */ /* 0x000f280000300a00 */
[----:B------:R-:W4:Y:S04]  /*17000*/  LDL.LU.64 R60, [R1+0x4b0] ;  /* 0x0004b000013c7983 */ /* 0x000f280000300a00 */
[----:B------:R-:W-:Y:S04]  /*17010*/  STL.64 [R1+0x1e10], R54 ;  /* 0x001e103601007387 */ /* 0x000fe80000100a00 */
[----:B------:R-:W-:Y:S01]  /*17020*/  STL.64 [R1+0x1e18], R48 ;  /* 0x001e183001007387 */ /* 0x000fe20000100a00 */
[----:B------:R-:W-:-:S03]  /*17030*/  IMAD.WIDE R28, R229, 0x4, R78 ;  /* 0x00000004e51c7825 */ /* 0x000fc600078e024e */
[----:B------:R-:W-:Y:S04]  /*17040*/  STL.64 [R1+0x1e20], R50 ;  /* 0x001e203201007387 */ /* 0x000fe80000100a00 */
[----:B------:R-:W-:Y:S01]  /*17050*/  STL.64 [R1+0x1e28], R52 ;  /* 0x001e283401007387 */ /* 0x000fe20000100a00 */
[----:B------:R-:W-:-:S03]  /*17060*/  IMAD.WIDE R26, R229, 0x4, R70 ;  /* 0x00000004e51a7825 */ /* 0x000fc600078e0246 */
[----:B------:R-:W4:Y:S04]  /*17070*/  LDL.LU.64 R68, [R1+0x4b8] ;  /* 0x0004b80001447983 */ /* 0x000f280000300a00 */
[----:B------:R-:W4:Y:S04]  /*17080*/  LDL.LU.64 R64, [R1+0x4c0] ;  /* 0x0004c00001407983 */ /* 0x000f280000300a00 */
[----:B------:R-:W-:Y:S04]  /*17090*/  STL.64 [R1+0x358], R28 ;  /* 0x0003581c01007387 */ /* 0x000fe80000100a00 */
[----:B------:R-:W4:Y:S04]  /*170a0*/  LDL.LU.64 R78, [R1+0x4c8] ;  /* 0x0004c800014e7983 */ /* 0x000f280000300a00 */
[----:B------:R4:W-:Y:S04]  /*170b0*/  STL.64 [R1+0x350], R26 ;  /* 0x0003501a01007387 */ /* 0x0009e80000100a00 */
[----:B------:R-:W4:Y:S04]  /*170c0*/  LDL.LU.64 R70, [R1+0x4d0] ;  /* 0x0004d00001467983 */ /* 0x000f280000300a00 */
[----:B------:R-:W-:Y:S04]  /*170d0*/  LDGSTS.E [R6+0x7000c], desc[UR8][R54.64], !P6 ;  /* 0x7000c00036067fae */ /* 0x000fe8000f121848 */
[----:B------:R-:W-:Y:S04]  /*170e0*/  LDGSTS.E [R6+0x7400c], desc[UR8][R48.64], !P6 ;  /* 0x7400c00030067fae */ /* 0x000fe8000f121848 */
[----:B------:R-:W-:Y:S04]  /*170f0*/  LDGSTS.E [R6+0x7800c], desc[UR8][R50.64], !P6 ;  /* 0x7800c00032067fae */ /* 0x000fe8000f121848 */
[----:B------:R-:W-:Y:S04]  /*17100*/  LDGSTS.E [R6+0x7c00c], desc[UR8][R52.64], !P6 ;  /* 0x7c00c00034067fae */ /* 0x000fe8000f121848 */
[----:B------:R-:W-:Y:S04]  /*17110*/  LDGSTS.E [R12+0x40000], desc[UR8][R28.64], !P1 ;  /* 0x400000001c0c7fae */ /* 0x000fe8000c921848 */
[----:B------:R4:W-:Y:S01]  /*17120*/  LDGSTS.E [R12+0x44000], desc[UR8][R26.64], !P1 ;  /* 0x440000001a0c7fae */ /* 0x0009e2000c921848 */
[----:B--2---:R-:W-:-:S04]  /*17130*/  IMAD.WIDE R24, R229, 0x4, R62 ;  /* 0x00000004e5187825 */ /* 0x004fc800078e023e */
[C---:B---3--:R-:W-:Y:S01]  /*17140*/  IMAD.WIDE R4, R229.reuse, 0x4, R222 ;  /* 0x00000004e5047825 */ /* 0x048fe200078e02de */
[----:B------:R1:W-:Y:S04]  /*17150*/  STL.64 [R1+0x348], R24 ;  /* 0x0003481801007387 */ /* 0x0003e80000100a00 */
[----:B------:R1:W-:Y:S04]  /*17160*/  LDGSTS.E [R12+0x48000], desc[UR8][R24.64], !P1 ;  /* 0x48000000180c7fae */ /* 0x0003e8000c921848 */
[----:B------:R2:W-:Y:S04]  /*17170*/  STL.64 [R1+0x340], R4 ;  /* 0x0003400401007387 */ /* 0x0005e80000100a00 */
[----:B------:R-:W3:Y:S04]  /*17180*/  LDL.LU.64 R62, [R1+0x4d8] ;  /* 0x0004d800013e7983 */ /* 0x000ee80000300a00 */
[----:B------:R2:W-:Y:S01]  /*17190*/  LDGSTS.E [R12+0x4c000], desc[UR8][R4.64], !P1 ;  /* 0x4c000000040c7fae */ /* 0x0005e2000c921848 */
[----:B----4-:R-:W-:-:S03]  /*171a0*/  IMAD.WIDE R26, R229, 0x4, R72 ;  /* 0x00000004e51a7825 */ /* 0x010fc600078e0248 */
[----:B------:R-:W4:Y:S01]  /*171b0*/  LDL.LU.64 R222, [R1+0x4e0] ;  /* 0x0004e00001de7983 */ /* 0x000f220000300a00 */
[----:B-1----:R-:W-:-:S03]  /*171c0*/  IMAD.WIDE R24, R229, 0x4, R86 ;  /* 0x00000004e5187825 */ /* 0x002fc600078e0256 */
[----:B------:R1:W-:Y:S04]  /*171d0*/  STL.64 [R1+0x338], R26 ;  /* 0x0003381a01007387 */ /* 0x0003e80000100a00 */
[----:B------:R-:W4:Y:S04]  /*171e0*/  LDL.LU.64 R66, [R1+0x4e8] ;  /* 0x0004e80001427983 */ /* 0x000f280000300a00 */
[----:B------:R1:W-:Y:S01]  /*171f0*/  STL.64 [R1+0x330], R24 ;  /* 0x0003301801007387 */ /* 0x0003e20000100a00 */
[----:B------:R-:W-:-:S03]  /*17200*/  IMAD.WIDE R20, R229, 0x4, R20 ;  /* 0x00000004e5147825 */ /* 0x000fc600078e0214 */
[----:B------:R-:W4:Y:S01]  /*17210*/  LDL.LU.64 R72, [R1+0x4f0] ;  /* 0x0004f00001487983 */ /* 0x000f220000300a00 */
[----:B--2---:R-:W-:-:S03]  /*17220*/  IMAD.WIDE R4, R229, 0x4, R60 ;  /* 0x00000004e5047825 */ /* 0x004fc600078e023c */
[----:B------:R2:W-:Y:S04]  /*17230*/  STL.64 [R1+0x328], R20 ;  /* 0x0003281401007387 */ /* 0x0005e80000100a00 */
[----:B------:R1:W-:Y:S04]  /*17240*/  LDGSTS.E [R12+0x40004], desc[UR8][R26.64], !P0 ;  /* 0x400040001a0c7fae */ /* 0x0003e8000c121848 */
[----:B------:R2:W-:Y:S04]  /*17250*/  STL.64 [R1+0x320], R4 ;  /* 0x0003200401007387 */ /* 0x0005e80000100a00 */
[----:B------:R2:W-:Y:S04]  /*17260*/  LDGSTS.E [R12+0x44004], desc[UR8][R24.64], !P0 ;  /* 0x44004000180c7fae */ /* 0x0005e8000c121848 */
[----:B------:R-:W4:Y:S01]  /*17270*/  LDL.LU.64 R86, [R1+0x4f8] ;  /* 0x0004f80001567983 */ /* 0x000f220000300a00 */
[----:B------:R-:W-:-:S03]  /*17280*/  IMAD.WIDE R28, R229, 0x4, R68 ;  /* 0x00000004e51c7825 */ /* 0x000fc600078e0244 */
[----:B------:R-:W-:Y:S01]  /*17290*/  LDGSTS.E [R12+0x48004], desc[UR8][R20.64], !P0 ;  /* 0x48004000140c7fae */ /* 0x000fe2000c121848 */
[----:B-1----:R-:W-:-:S03]  /*172a0*/  IMAD.WIDE R26, R229, 0x4, R64 ;  /* 0x00000004e51a7825 */ /* 0x002fc600078e0240 */
[----:B------:R-:W4:Y:S04]  /*172b0*/  LDL.LU.64 R60, [R1+0x500] ;  /* 0x00050000013c7983 */ /* 0x000f280000300a00 */
[----:B------:R1:W-:Y:S01]  /*172c0*/  LDGSTS.E [R12+0x4c004], desc[UR8][R4.64], !P0 ;  /* 0x4c004000040c7fae */ /* 0x0003e2000c121848 */
[----:B--2---:R-:W-:-:S03]  /*172d0*/  IMAD.WIDE R24, R229, 0x4, R78 ;  /* 0x00000004e5187825 */ /* 0x004fc600078e024e */
[----:B------:R-:W2:Y:S04]  /*172e0*/  LDL.LU.64 R20, [R1+0x508] ;  /* 0x0005080001147983 */ /* 0x000ea80000300a00 */
[----:B------:R3:W-:Y:S04]  /*172f0*/  STL.64 [R1+0x318], R28 ;  /* 0x0003181c01007387 */ /* 0x0007e80000100a00 */
[----:B------:R4:W-:Y:S01]  /*17300*/  STL.64 [R1+0x310], R26 ;  /* 0x0003101a01007387 */ /* 0x0009e20000100a00 */
[----:B-1----:R-:W-:-:S03]  /*17310*/  IMAD.WIDE R4, R229, 0x4, R70 ;  /* 0x00000004e5047825 */ /* 0x002fc600078e0246 */
[----:B------:R1:W-:Y:S04]  /*17320*/  STL.64 [R1+0x308], R24 ;  /* 0x0003081801007387 */ /* 0x0003e80000100a00 */
[----:B------:R-:W2:Y:S04]  /*17330*/  LDL.LU.64 R70, [R1+0x510] ;  /* 0x0005100001467983 */ /* 0x000ea80000300a00 */
[----:B------:R3:W-:Y:S04]  /*17340*/  LDGSTS.E [R12+0x40008], desc[UR8][R28.64], !P3 ;  /* 0x400080001c0c7fae */ /* 0x0007e8000d921848 */
[----:B------:R4:W-:Y:S04]  /*17350*/  LDGSTS.E [R12+0x44008], desc[UR8][R26.64], !P3 ;  /* 0x440080001a0c7fae */ /* 0x0009e8000d921848 */
[----:B------:R1:W-:Y:S04]  /*17360*/  STL.64 [R1+0x300], R4 ;  /* 0x0003000401007387 */ /* 0x0003e80000100a00 */
[----:B------:R1:W-:Y:S04]  /*17370*/  LDGSTS.E [R12+0x48008], desc[UR8][R24.64], !P3 ;  /* 0x48008000180c7fae */ /* 0x0003e8000d921848 */
[----:B------:R-:W2:Y:S04]  /*17380*/  LDL.LU.64 R64, [R1+0x518] ;  /* 0x0005180001407983 */ /* 0x000ea80000300a00 */
[----:B------:R-:W2:Y:S01]  /*17390*/  LDL.LU.64 R78, [R1+0x520] ;  /* 0x00052000014e7983 */ /* 0x000ea20000300a00 */
[----:B------:R-:W-:-:S03]  /*173a0*/  ISETP.GE.U32.AND P5, PT, R23, 0x7ffffed0, PT ;  /* 0x7ffffed01700780c */ /* 0x000fc60003fa6070 */
[----:B------:R1:W-:Y:S01]  /*173b0*/  LDGSTS.E [R12+0x4c008], desc[UR8][R4.64], !P3 ;  /* 0x4c008000040c7fae */ /* 0x0003e2000d921848 */
[----:B---3--:R-:W-:-:S05]  /*173c0*/  IMAD.WIDE R28, R229, 0x4, R62 ;  /* 0x00000004e51c7825 */ /* 0x008fca00078e023e */
[----:B------:R-:W-:Y:S01]  /*173d0*/  STL.64 [R1+0x2f8], R28 ;  /* 0x0002f81c01007387 */ /* 0x000fe20000100a00 */
[----:B----4-:R-:W-:-:S03]  /*173e0*/  IMAD.WIDE R26, R229, 0x4, R222 ;  /* 0x00000004e51a7825 */ /* 0x010fc600078e02de */
[----:B------:R-:W3:Y:S04]  /*173f0*/  LDL.LU.64 R62, [R1+0x528] ;  /* 0x00052800013e7983 */ /* 0x000ee80000300a00 */
[----:B------:R-:W-:Y:S01]  /*17400*/  LDGSTS.E [R12+0x4000c], desc[UR8][R28.64], !P4 ;  /* 0x4000c0001c0c7fae */ /* 0x000fe2000e121848 */
[----:B-1----:R-:W-:-:S03]  /*17410*/  IMAD.WIDE R24, R229, 0x4, R66 ;  /* 0x00000004e5187825 */ /* 0x002fc600078e0242 */
[----:B------:R1:W-:Y:S04]  /*17420*/  STL.64 [R1+0x2f0], R26 ;  /* 0x0002f01a01007387 */ /* 0x0003e80000100a00 */
[----:B------:R1:W-:Y:S01]  /*17430*/  LDGSTS.E [R12+0x4400c], desc[UR8][R26.64], !P4 ;  /* 0x4400c0001a0c7fae */ /* 0x0003e2000e121848 */
[----:B------:R-:W-:-:S03]  /*17440*/  IMAD.WIDE R4, R229, 0x4, R72 ;  /* 0x00000004e5047825 */ /* 0x000fc600078e0248 */
[----:B------:R-:W4:Y:S04]  /*17450*/  LDL.LU.64 R222, [R1+0x530] ;  /* 0x0005300001de7983 */ /* 0x000f280000300a00 */
[----:B------:R1:W-:Y:S04]  /*17460*/  STL.64 [R1+0x2e8], R24 ;  /* 0x0002e81801007387 */ /* 0x0003e80000100a00 */
[----:B------:R1:W-:Y:S04]  /*17470*/  LDGSTS.E [R12+0x4800c], desc[UR8][R24.64], !P4 ;  /* 0x4800c000180c7fae */ /* 0x0003e8000e121848 */
[----:B------:R2:W-:Y:S04]  /*17480*/  STL.64 [R1+0x2e0], R4 ;  /* 0x0002e00401007387 */ /* 0x0005e80000100a00 */
[----:B------:R-:W4:Y:S01]  /*17490*/  LDL.LU.64 R90, [R1+0x538] ;  /* 0x00053800015a7983 */ /* 0x000f220000300a00 */
[----:B-1----:R-:W-:-:S03]  /*174a0*/  IMAD.WIDE R26, R229, 0x4, R86 ;  /* 0x00000004e51a7825 */ /* 0x002fc600078e0256 */
[----:B------:R1:W-:Y:S04]  /*174b0*/  LDGSTS.E [R12+0x4c00c], desc[UR8][R4.64], !P4 ;  /* 0x4c00c000040c7fae */ /* 0x0003e8000e121848 */
[----:B------:R-:W-:Y:S01]  /*174c0*/  STL.64 [R1+0x1d0], R26 ;  /* 0x0001d01a01007387 */ /* 0x000fe20000100a00 */
[----:B------:R-:W-:-:S03]  /*174d0*/  IMAD.WIDE R24, R229, 0x4, R60 ;  /* 0x00000004e5187825 */ /* 0x000fc600078e023c */
[----:B------:R-:W4:Y:S04]  /*174e0*/  LDL.LU.64 R68, [R1+0x540] ;  /* 0x0005400001447983 */ /* 0x000f280000300a00 */
[----:B------:R-:W-:Y:S01]  /*174f0*/  STL.64 [R1+0x1c8], R24 ;  /* 0x0001c81801007387 */ /* 0x000fe20000100a00 */
[----:B--2---:R-:W-:-:S03]  /*17500*/  IMAD.WIDE R20, R229, 0x4, R20 ;  /* 0x00000004e5147825 */ /* 0x004fc600078e0214 */
[----:B------:R-:W2:Y:S04]  /*17510*/  LDL.LU.64 R66, [R1+0x548] ;  /* 0x0005480001427983 */ /* 0x000ea80000300a00 */
[----:B------:R1:W-:Y:S04]  /*17520*/  STL.64 [R1+0x1c0], R20 ;  /* 0x0001c01401007387 */ /* 0x0003e80000100a00 */
[----:B------:R-:W2:Y:S04]  /*17530*/  LDL.LU.64 R86, [R1+0x550] ;  /* 0x0005500001567983 */ /* 0x000ea80000300a00 */
[----:B------:R1:W-:Y:S02]  /*17540*/  LDGSTS.E [R12+0x50000], desc[UR8][R26.64], !P5 ;  /* 0x500000001a0c7fae */ /* 0x0003e4000e921848 */
[----:B-1----:R-:W-:-:S02]  /*17550*/  IMAD.WIDE R4, R229, 0x4, R70 ;  /* 0x00000004e5047825 */ /* 0x002fc400078e0246 */
[----:B------:R3:W-:Y:S04]  /*17560*/  LDGSTS.E [R12+0x54000], desc[UR8][R24.64], !P5 ;  /* 0x54000000180c7fae */ /* 0x0007e8000e921848 */
[----:B------:R4:W-:Y:S04]  /*17570*/  STL.64 [R1+0x1b8], R4 ;  /* 0x0001b80401007387 */ /* 0x0009e80000100a00 */
[----:B------:R-:W2:Y:S04]  /*17580*/  LDL.LU.64 R60, [R1+0x558] ;  /* 0x00055800013c7983 */ /* 0x000ea80000300a00 */
[----:B------:R-:W2:Y:S04]  /*17590*/  LDL.LU.64 R70, [R1+0x560] ;  /* 0x0005600001467983 */ /* 0x000ea80000300a00 */
[----:B------:R-:W-:Y:S01]  /*175a0*/  LDGSTS.E [R12+0x58000], desc[UR8][R20.64], !P5 ;  /* 0x58000000140c7fae */ /* 0x000fe2000e921848 */
[----:B------:R-:W-:Y:S01]  /*175b0*/  IADD3 R23, R56, -0xb2, RZ ;  /* 0xffffff4e38177810 */ /* 0x000fe20007ffe0ff */
[----:B------:R-:W-:-:S02]  /*175c0*/  IMAD.WIDE R28, R229, 0x4, R64 ;  /* 0x00000004e51c7825 */ /* 0x000fc400078e0240 */
[----:B------:R4:W-:Y:S04]  /*175d0*/  LDGSTS.E [R12+0x5c000], desc[UR8][R4.64], !P5 ;  /* 0x5c000000040c7fae */ /* 0x0009e8000e921848 */
[----:B------:R-:W2:Y:S01]  /*175e0*/  LDL.LU.64 R20, [R1+0x568] ;  /* 0x0005680001147983 */ /* 0x000ea20000300a00 */
[----:B------:R-:W-:Y:S01]  /*175f0*/  ISETP.GE.U32.AND P6, PT, R23, 0x7ffffecf, PT ;  /* 0x7ffffecf1700780c */ /* 0x000fe20003fc6070 */
[----:B------:R-:W-:Y:S01]  /*17600*/  IMAD.WIDE R26, R229, 0x4, R78 ;  /* 0x00000004e51a7825 */ /* 0x000fe200078e024e */
[----:B------:R-:W-:Y:S01]  /*17610*/  IADD3 R23, R58, -0xb3, RZ ;  /* 0xffffff4d3a177810 */ /* 0x000fe20007ffe0ff */
[----:B------:R1:W-:Y:S01]  /*17620*/  STL.64 [R1+0x1b0], R28 ;  /* 0x0001b01c01007387 */ /* 0x0003e20000100a00 */
[----:B------:R-:W2:Y:S02]  /*17630*/  LDC R56, c[0x0][0x230] ;  /* 0x00008c00ff387b82 */ /* 0x000ea40000000800 */
[----:B------:R-:W-:Y:S01]  /*17640*/  ISETP.GE.U32.AND P1, PT, R23, 0x7ffffece, PT ;  /* 0x7ffffece1700780c */ /* 0x000fe20003f26070 */
[----:B------:R1:W-:Y:S06]  /*17650*/  STL.64 [R1+0x1a8], R26 ;  /* 0x0001a81a01007387 */ /* 0x0003ec0000100a00 */
[----:B------:R1:W-:Y:S01]  /*17660*/  LDGSTS.E [R12+0x50004], desc[UR8][R28.64], !P6 ;  /* 0x500040001c0c7fae */ /* 0x0003e2000f121848 */
[----:B------:R-:W2:Y:S03]  /*17670*/  LDC R58, c[0x0][0x230] ;  /* 0x00008c00ff3a7b82 */ /* 0x000ea60000000800 */
[----:B------:R1:W-:Y:S01]  /*17680*/  LDGSTS.E [R12+0x54004], desc[UR8][R26.64], !P6 ;  /* 0x540040001a0c7fae */ /* 0x0003e2000f121848 */
[----:B---3--:R-:W-:-:S05]  /*17690*/  IMAD.WIDE R24, R229, 0x4, R62 ;  /* 0x00000004e5187825 */ /* 0x008fca00078e023e */
[----:B------:R2:W-:Y:S04]  /*176a0*/  STL.64 [R1+0x1a0], R24 ;  /* 0x0001a01801007387 */ /* 0x0005e80000100a00 */
[----:B------:R-:W3:Y:S04]  /*176b0*/  LDL.LU.64 R72, [R1+0x570] ;  /* 0x0005700001487983 */ /* 0x000ee80000300a00 */
[----:B------:R2:W-:Y:S01]  /*176c0*/  LDGSTS.E [R12+0x58004], desc[UR8][R24.64], !P6 ;  /* 0x58004000180c7fae */ /* 0x0005e2000f121848 */
[----:B----4-:R-:W-:-:S05]  /*176d0*/  IMAD.WIDE R4, R229, 0x4, R222 ;  /* 0x00000004e5047825 */ /* 0x010fca00078e02de */
[----:B------:R4:W-:Y:S04]  /*176e0*/  STL.64 [R1+0x198], R4 ;  /* 0x0001980401007387 */ /* 0x0009e80000100a00 */
[----:B------:R-:W3:Y:S04]  /*176f0*/  LDL.LU.64 R64, [R1+0x578] ;  /* 0x0005780001407983 */ /* 0x000ee80000300a00 */
[----:B------:R-:W3:Y:S01]  /*17700*/  LDL.LU.64 R78, [R1+0x580] ;  /* 0x00058000014e7983 */ /* 0x000ee20000300a00 */
[----:B-1----:R-:W-:-:S03]  /*17710*/  IMAD.WIDE R28, R229, 0x4, R90 ;  /* 0x00000004e51c7825 */ /* 0x002fc600078e025a */
[----:B------:R4:W-:Y:S01]  /*17720*/  LDGSTS.E [R12+0x5c004], desc[UR8][R4.64], !P6 ;  /* 0x5c004000040c7fae */ /* 0x0009e2000f121848 */
[----:B------:R-:W1:Y:S03]  /*17730*/  LDC R90, c[0x0][0x230] ;  /* 0x00008c00ff5a7b82 */ /* 0x000e660000000800 */
[----:B------:R-:W3:Y:S04]  /*17740*/  LDL.LU.64 R62, [R1+0x8f8] ;  /* 0x0008f800013e7983 */ /* 0x000ee80000300a00 */
[----:B------:R-:W3:Y:S01]  /*17750*/  LDL.LU.64 R222, [R1+0x900] ;  /* 0x0009000001de7983 */ /* 0x000ee20000300a00 */
[----:B------:R-:W-:-:S03]  /*17760*/  IMAD.WIDE R26, R229, 0x4, R68 ;  /* 0x00000004e51a7825 */ /* 0x000fc600078e0244 */
[----:B------:R4:W-:Y:S04]  /*17770*/  STL.64 [R1+0x190], R28 ;  /* 0x0001901c01007387 */ /* 0x0009e80000100a00 */
[----:B------:R4:W-:Y:S01]  /*17780*/  LDGSTS.E [R12+0x50008], desc[UR8][R28.64], !P1 ;  /* 0x500080001c0c7fae */ /* 0x0009e2000c921848 */
[----:B--2---:R-:W-:-:S03]  /*17790*/  IMAD.WIDE R24, R229, 0x4, R66 ;  /* 0x00000004e5187825 */ /* 0x004fc600078e0242 */
[----:B------:R2:W-:Y:S01]  /*177a0*/  STL.64 [R1+0x188], R26 ;  /* 0x0001881a01007387 */ /* 0x0005e20000100a00 */
[----:B------:R-:W1:Y:S03]  /*177b0*/  LDC R66, c[0x0][0x230] ;  /* 0x00008c00ff427b82 */ /* 0x000e660000000800 */
[----:B------:R2:W-:Y:S01]  /*177c0*/  LDGSTS.E [R12+0x54008], desc[UR8][R26.64], !P1 ;  /* 0x540080001a0c7fae */ /* 0x0005e2000c921848 */
[----:B----4-:R-:W-:-:S03]  /*177d0*/  IMAD.WIDE R4, R229, 0x4, R86 ;  /* 0x00000004e5047825 */ /* 0x010fc600078e0256 */
[----:B------:R4:W-:Y:S04]  /*177e0*/  STL.64 [R1+0x180], R24 ;  /* 0x0001801801007387 */ /* 0x0009e80000100a00 */
[----:B------:R3:W-:Y:S04]  /*177f0*/  STL.64 [R1+0x178], R4 ;  /* 0x0001780401007387 */ /* 0x0007e80000100a00 */
[----:B------:R4:W-:Y:S04]  /*17800*/  LDGSTS.E [R12+0x58008], desc[UR8][R24.64], !P1 ;  /* 0x58008000180c7fae */ /* 0x0009e8000c921848 */
[----:B------:R-:W3:Y:S01]  /*17810*/  LDL.LU.64 R86, [R1+0x908] ;  /* 0x0009080001567983 */ /* 0x000ee20000300a00 */
[----:B------:R-:W-:-:S03]  /*17820*/  IMAD.WIDE R28, R229, 0x4, R60 ;  /* 0x00000004e51c7825 */ /* 0x000fc600078e023c */
[----:B------:R3:W-:Y:S01]  /*17830*/  LDGSTS.E [R12+0x5c008], desc[UR8][R4.64], !P1 ;  /* 0x5c008000040c7fae */ /* 0x0007e2000c921848 */
[----:B--2---:R-:W-:-:S03]  /*17840*/  IMAD.WIDE R26, R229, 0x4, R70 ;  /* 0x00000004e51a7825 */ /* 0x004fc600078e0246 */
[----:B------:R2:W-:Y:S04]  /*17850*/  STL.64 [R1+0x170], R28 ;  /* 0x0001701c01007387 */ /* 0x0005e80000100a00 */
[----:B------:R-:W2:Y:S04]  /*17860*/  LDL.LU.64 R60, [R1+0x910] ;  /* 0x00091000013c7983 */ /* 0x000ea80000300a00 */
[----:B------:R1:W-:Y:S04]  /*17870*/  STL.64 [R1+0x168], R26 ;  /* 0x0001681a01007387 */ /* 0x0003e80000100a00 */
[----:B------:R-:W2:Y:S01]  /*17880*/  LDL.LU.64 R70, [R1+0x918] ;  /* 0x0009180001467983 */ /* 0x000ea20000300a00 */
[----:B----4-:R-:W-:-:S05]  /*17890*/  IMAD.WIDE R24, R229, 0x4, R20 ;  /* 0x00000004e5187825 */ /* 0x010fca00078e0214 */
[----:B------:R4:W-:Y:S04]  /*178a0*/  STL.64 [R1+0x160], R24 ;  /* 0x0001601801007387 */ /* 0x0009e80000100a00 */
[----:B------:R-:W4:Y:S01]  /*178b0*/  LDL.LU.64 R20, [R1+0x920] ;  /* 0x0009200001147983 */ /* 0x000f220000300a00 */
[----:B------:R-:W-:Y:S02]  /*178c0*/  VIADD R23, R57, 0xffffff4c ;  /* 0xffffff4c39177836 */ /* 0x000fe40000000000 */
[----:B------:R-:W1:Y:S03]  /*178d0*/  LDC R57, c[0x0][0x230] ;  /* 0x00008c00ff397b82 */ /* 0x000e660000000800 */
[----:B------:R-:W-:-:S02]  /*178e0*/  ISETP.GE.U32.AND P0, PT, R23, 0x7ffffecd, PT ;  /* 0x7ffffecd1700780c */ /* 0x000fc40003f06070 */
[----:B------:R-:W-:-:S03]  /*178f0*/  IADD3 R23, R56, -0xd1, RZ ;  /* 0xffffff2f38177810 */ /* 0x000fc60007ffe0ff */
[----:B------:R-:W1:Y:S01]  /*17900*/  LDC R56, c[0x0][0x230] ;  /* 0x00008c00ff387b82 */ /* 0x000e620000000800 */
[----:B------:R-:W-:Y:S02]  /*17910*/  ISETP.GE.U32.AND P3, PT, R23, 0x7ffffeb0, PT ;  /* 0x7ffffeb01700780c */ /* 0x000fe40003f66070 */
[----:B------:R-:W-:-:S05]  /*17920*/  IADD3 R23, R58, -0xd2, RZ ;  /* 0xffffff2e3a177810 */ /* 0x000fca0007ffe0ff */
[----:B------:R-:W1:Y:S01]  /*17930*/  LDC R58, c[0x0][0x230] ;  /* 0x00008c00ff3a7b82 */ /* 0x000e620000000800 */
[----:B------:R-:W-:Y:S01]  /*17940*/  ISETP.GE.U32.AND P4, PT, R23, 0x7ffffeaf, PT ;  /* 0x7ffffeaf1700780c */ /* 0x000fe20003f86070 */
[----:B------:R4:W-:Y:S04]  /*17950*/  LDGSTS.E [R12+0x5000c], desc[UR8][R28.64], !P0 ;  /* 0x5000c0001c0c7fae */ /* 0x0009e8000c121848 */
[----:B------:R4:W-:Y:S01]  /*17960*/  LDGSTS.E [R12+0x5400c], desc[UR8][R26.64], !P0 ;  /* 0x5400c0001a0c7fae */ /* 0x0009e2000c121848 */
[----:B-1----:R-:W-:Y:S02]  /*17970*/  VIADD R23, R57, 0xffffff2d ;  /* 0xffffff2d39177836 */ /* 0x002fe40000000000 */
[----:B------:R-:W1:Y:S01]  /*17980*/  LDC R57, c[0x0][0x230] ;  /* 0x00008c00ff397b82 */ /* 0x000e620000000800 */
[----:B------:R4:W-:Y:S02]  /*17990*/  LDGSTS.E [R12+0x5800c], desc[UR8][R24.64], !P0 ;  /* 0x5800c000180c7fae */ /* 0x0009e4000c121848 */
[----:B------:R-:W-:-:S02]  /*179a0*/  ISETP.GE.U32.AND P5, PT, R23, 0x7ffffeae, PT ;  /* 0x7ffffeae1700780c */ /* 0x000fc40003fa6070 */
[----:B------:R-:W-:-:S03]  /*179b0*/  IADD3 R23, R56, -0xd4, RZ ;  /* 0xffffff2c38177810 */ /* 0x000fc60007ffe0ff */
[----:B------:R-:W3:Y:S01]  /*179c0*/  LDC R56, c[0x0][0x230] ;  /* 0x00008c00ff387b82 */ /* 0x000ee20000000800 */
[----:B------:R-:W-:Y:S02]  /*179d0*/  ISETP.GE.U32.AND P6, PT, R23, 0x7ffffead, PT ;  /* 0x7ffffead1700780c */ /* 0x000fe40003fc6070 */
[----:B------:R-:W-:-:S05]  /*179e0*/  IADD3 R23, R58, -0xf1, RZ ;  /* 0xffffff0f3a177810 */ /* 0x000fca0007ffe0ff */
[----:B------:R-:W4:Y:S01]  /*179f0*/  LDC R58, c[0x0][0x230] ;  /* 0x00008c00ff3a7b82 */ /* 0x000f220000000800 */
[----:B------:R-:W-:Y:S01]  /*17a00*/  ISETP.GE.U32.AND P1, PT, R23, 0x7ffffe90, PT ;  /* 0x7ffffe901700780c */ /* 0x000fe20003f26070 */
[----:B-1----:R-:W-:Y:S02]  /*17a10*/  VIADD R23, R57, 0xffffff0e ;  /* 0xffffff0e39177836 */ /* 0x002fe40000000000 */
[----:B---3--:R-:W-:-:S05]  /*17a20*/  IMAD.WIDE R4, R229, 0x4, R72 ;  /* 0x00000004e5047825 */ /* 0x008fca00078e0248 */
[----:B------:R1:W-:Y:S04]  /*17a30*/  STL.64 [R1+0x158], R4 ;  /* 0x0001580401007387 */ /* 0x0003e80000100a00 */
[----:B------:R1:W-:Y:S01]  /*17a40*/  LDGSTS.E [R12+0x5c00c], desc[UR8][R4.64], !P0 ;  /* 0x5c00c000040c7fae */ /* 0x0003e2000c121848 */
[----:B------:R-:W-:-:S03]  /*17a50*/  IMAD.WIDE R240, R229, 0x4, R64 ;  /* 0x00000004e5f07825 */ /* 0x000fc600078e0240 */
[----:B------:R-:W3:Y:S01]  /*17a60*/  LDL.LU.64 R64, [R1+0x928] ;  /* 0x0009280001407983 */ /* 0x000ee20000300a00 */
[----:B------:R-:W-:-:S03]  /*17a70*/  IMAD.WIDE R238, R229, 0x4, R78 ;  /* 0x00000004e5ee7825 */ /* 0x000fc600078e024e */
[----:B------:R-:W3:Y:S01]  /*17a80*/  LDL.LU.64 R78, [R1+0x930] ;  /* 0x00093000014e7983 */ /* 0x000ee20000300a00 */
[----:B------:R-:W-:-:S04]  /*17a90*/  IMAD.WIDE R236, R229, 0x4, R62 ;  /* 0x00000004e5ec7825 */ /* 0x000fc800078e023e */
[----:B------:R-:W-:Y:S01]  /*17aa0*/  IMAD.WIDE R234, R229, 0x4, R222 ;  /* 0x00000004e5ea7825 */ /* 0x000fe200078e02de */
[----:B------:R-:W3:Y:S04]  /*17ab0*/  LDL.LU.64 R62, [R1+0x938] ;  /* 0x00093800013e7983 */ /* 0x000ee80000300a00 */
[----:B------:R-:W3:Y:S04]  /*17ac0*/  LDL.LU.64 R222, [R1+0x940] ;  /* 0x0009400001de7983 */ /* 0x000ee80000300a00 */
[----:B------:R-:W-:Y:S01]  /*17ad0*/  STL.64 [R1+0x1e30], R240 ;  /* 0x001e30f001007387 */ /* 0x000fe20000100a00 */
[----:B------:R-:W-:-:S03]  /*17ae0*/  ISETP.GE.U32.AND P0, PT, R23, 0x7ffffe8f, PT ;  /* 0x7ffffe8f1700780c */ /* 0x000fc60003f06070 */
[----:B------:R-:W-:Y:S01]  /*17af0*/  STL.64 [R1+0x1e38], R238 ;  /* 0x001e38ee01007387 */ /* 0x000fe20000100a00 */
[----:B------:R-:W-:-:S03]  /*17b00*/  IADD3 R23, R56, -0xf3, RZ ;  /* 0xffffff0d38177810 */ /* 0x000fc60007ffe0ff */
[----:B------:R-:W-:Y:S04]  /*17b10*/  STL.64 [R1+0x1e40], R236 ;  /* 0x001e40ec01007387 */ /* 0x000fe80000100a00 */
[----:B------:R-:W-:Y:S04]  /*17b20*/  STL.64 [R1+0x1e48], R234 ;  /* 0x001e48ea01007387 */ /* 0x000fe80000100a00 */
[----:B------:R-:W3:Y:S04]  /*17b30*/  LDL.LU.64 R72, [R1+0x948] ;  /* 0x0009480001487983 */ /* 0x000ee80000300a00 */
[----:B------:R-:W-:Y:S01]  /*17b40*/  LDGSTS.E [R12+0x60000], desc[UR8][R240.64], !P3 ;  /* 0x60000000f00c7fae */ /* 0x000fe2000d921848 */
[----:B------:R-:W-:-:S03]  /*17b50*/  IMAD.WIDE R232, R229, 0x4, R86 ;  /* 0x00000004e5e87825 */ /* 0x000fc600078e0256 */
[----:B------:R-:W-:Y:S04]  /*17b60*/  LDGSTS.E [R12+0x64000], desc[UR8][R238.64], !P3 ;  /* 0x64000000ee0c7fae */ /* 0x000fe8000d921848 */
[----:B------:R-:W3:Y:S04]  /*17b70*/  LDL.LU.64 R86, [R1+0x950] ;  /* 0x0009500001567983 */ /* 0x000ee80000300a00 */
[----:B------:R-:W-:Y:S01]  /*17b80*/  LDGSTS.E [R12+0x68000], desc[UR8][R236.64], !P3 ;  /* 0x68000000ec0c7fae */ /* 0x000fe2000d921848 */
[----:B--2---:R-:W-:-:S03]  /*17b90*/  IMAD.WIDE R230, R229, 0x4, R60 ;  /* 0x00000004e5e67825 */ /* 0x004fc600078e023c */
[----:B------:R-:W-:Y:S01]  /*17ba0*/  LDGSTS.E [R12+0x6c000], desc[UR8][R234.64], !P3 ;  /* 0x6c000000ea0c7fae */ /* 0x000fe2000d921848 */
[----:B------:R-:W-:-:S04]  /*17bb0*/  IMAD.WIDE R226, R229, 0x4, R70 ;  /* 0x00000004e5e27825 */ /* 0x000fc800078e0246 */
[----:B----4-:R-:W-:Y:S01]  /*17bc0*/  IMAD.WIDE R56, R229, 0x4, R20 ;  /* 0x00000004e5387825 */ /* 0x010fe200078e0214 */
[----:B------:R-:W2:Y:S04]  /*17bd0*/  LDL.LU.64 R70, [R1+0x958] ;  /* 0x0009580001467983 */ /* 0x000ea80000300a00 */
[----:B------:R-:W4:Y:S01]  /*17be0*/  LDL.LU.64 R20, [R1+0x968] ;  /* 0x0009680001147983 */ /* 0x000f220000300a00 */
[----:B------:R-:W-:-:S03]  /*17bf0*/  ISETP.GE.U32.AND P3, PT, R23, 0x7ffffe8e, PT ;  /* 0x7ffffe8e1700780c */ /* 0x000fc60003f66070 */
[----:B------:R-:W-:Y:S01]  /*17c00*/  STL.64 [R1+0x1e50], R232 ;  /* 0x001e50e801007387 */ /* 0x000fe20000100a00 */
[----:B------:R-:W-:-:S03]  /*17c10*/  IADD3 R23, R58, -0xf4, RZ ;  /* 0xffffff0c3a177810 */ /* 0x000fc60007ffe0ff */
[----:B------:R-:W-:Y:S04]  /*17c20*/  STL.64 [R1+0x1e58], R230 ;  /* 0x001e58e601007387 */ /* 0x000fe80000100a00 */
[----:B------:R-:W-:Y:S04]  /*17c30*/  STL.64 [R1+0x1e60], R226 ;  /* 0x001e60e201007387 */ /* 0x000fe80000100a00 */
[----:B------:R-:W-:Y:S04]  /*17c40*/  STL.64 [R1+0x1e68], R56 ;  /* 0x001e683801007387 */ /* 0x000fe80000100a00 */
[----:B------:R-:W2:Y:S04]  /*17c50*/  LDL.LU.64 R76, [R1+0x970] ;  /* 0x00097000014c7983 */ /* 0x000ea80000300a00 */
[----:B------:R-:W2:Y:S04]  /*17c60*/  LDL.LU.64 R80, [R1+0x978] ;  /* 0x0009780001507983 */ /* 0x000ea80000300a00 */
[----:B------:R-:W-:Y:S04]  /*17c70*/  LDGSTS.E [R12+0x60004], desc[UR8][R232.64], !P4 ;  /* 0x60004000e80c7fae */ /* 0x000fe8000e121848 */
[----:B------:R-:W-:Y:S04]  /*17c80*/  LDGSTS.E [R12+0x64004], desc[UR8][R230.64], !P4 ;  /* 0x64004000e60c7fae */ /* 0x000fe8000e121848 */
[----:B------:R-:W-:Y:S04]  /*17c90*/  LDGSTS.E [R12+0x68004], desc[UR8][R226.64], !P4 ;  /* 0x68004000e20c7fae */ /* 0x000fe8000e121848 */
[----:B------:R-:W-:Y:S01]  /*17ca0*/  LDGSTS.E [R12+0x6c004], desc[UR8][R56.64], !P4 ;  /* 0x6c004000380c7fae */ /* 0x000fe2000e121848 */
[----:B------:R-:W-:Y:S01]  /*17cb0*/  ISETP.GE.U32.AND P4, PT, R23, 0x7ffffe8d, PT ;  /* 0x7ffffe8d1700780c */ /* 0x000fe20003f86070 */
[----:B------:R-:W-:-:S02]  /*17cc0*/  VIADD R23, R66, 0xffffff6b ;  /* 0xffffff6b42177836 */ /* 0x000fc40000000000 */
[----:B---3--:R-:W-:-:S04]  /*17cd0*/  IMAD.WIDE R58, R229, 0x4, R64 ;  /* 0x00000004e53a7825 */ /* 0x008fc800078e0240 */
[C---:B------:R-:W-:Y:S01]  /*17ce0*/  IMAD.WIDE R60, R229.reuse, 0x4, R78 ;  /* 0x00000004e53c7825 */ /* 0x040fe200078e024e */
[----:B------:R-:W-:Y:S04]  /*17cf0*/  LDGSTS.E [R12+0x60008], desc[UR8][R58.64], !P5 ;  /* 0x600080003a0c7fae */ /* 0x000fe8000e921848 */
[----:B------:R-:W3:Y:S04]  /*17d00*/  LDL.LU.64 R78, [R1+0x988] ;  /* 0x00098800014e7983 */ /* 0x000ee80000300a00 */
[----:B------:R-:W-:Y:S01]  /*17d10*/  LDGSTS.E [R12+0x64008], desc[UR8][R60.64], !P5 ;  /* 0x640080003c0c7fae */ /* 0x000fe2000e921848 */
[----:B------:R-:W-:-:S04]  /*17d20*/  IMAD.WIDE R62, R229, 0x4, R62 ;  /* 0x00000004e53e7825 */ /* 0x000fc800078e023e */
[C---:B------:R-:W-:Y:S01]  /*17d30*/  IMAD.WIDE R64, R229.reuse, 0x4, R222 ;  /* 0x00000004e5407825 */ /* 0x040fe200078e02de */
[----:B------:R-:W-:Y:S04]  /*17d40*/  LDGSTS.E [R12+0x68008], desc[UR8][R62.64], !P5 ;  /* 0x680080003e0c7fae */ /* 0x000fe8000e921848 */
[----:B------:R-:W3:Y:S04]  /*17d50*/  LDL.LU.64 R222, [R1+0x990] ;  /* 0x0009900001de7983 */ /* 0x000ee80000300a00 */
[----:B------:R-:W-:Y:S04]  /*17d60*/  STL.64 [R1+0x1e70], R58 ;  /* 0x001e703a01007387 */ /* 0x000fe80000100a00 */
[----:B------:R-:W-:Y:S04]  /*17d70*/  STL.64 [R1+0x1e78], R60 ;  /* 0x001e783c01007387 */ /* 0x000fe80000100a00 */
[----:B------:R-:W-:Y:S04]  /*17d80*/  STL.64 [R1+0x1e80], R62 ;  /* 0x001e803e01007387 */ /* 0x000fe80000100a00 */
[----:B------:R-:W-:Y:S01]  /*17d90*/  STL.64 [R1+0x1e88], R64 ;  /* 0x001e884001007387 */ /* 0x000fe20000100a00 */
[----:B------:R-:W-:-:S03]  /*17da0*/  IMAD.WIDE R66, R229, 0x4, R72 ;  /* 0x00000004e5427825 */ /* 0x000fc600078e0248 */
[----:B------:R-:W3:Y:S04]  /*17db0*/  LDL.LU.64 R84, [R1+0x998] ;  /* 0x0009980001547983 */ /* 0x000ee80000300a00 */
[----:B------:R-:W3:Y:S01]  /*17dc0*/  LDL.LU.64 R88, [R1+0x9a8] ;  /* 0x0009a80001587983 */ /* 0x000ee20000300a00 */
[----:B------:R-:W-:-:S03]  /*17dd0*/  IMAD.WIDE R68, R229, 0x4, R86 ;  /* 0x00000004e5447825 */ /* 0x000fc600078e0256 */
[----:B------:R-:W-:Y:S04]  /*17de0*/  LDGSTS.E [R12+0x6c008], desc[UR8][R64.64], !P5 ;  /* 0x6c008000400c7fae */ /* 0x000fe8000e921848 */
[----:B------:R-:W3:Y:S01]  /*17df0*/  LDL.LU.64 R86, [R1+0x9b0] ;  /* 0x0009b00001567983 */ /* 0x000ee20000300a00 */
[----:B----4-:R-:W-:-:S04]  /*17e00*/  IMAD.WIDE R72, R229, 0x4, R20 ;  /* 0x00000004e5487825 */ /* 0x010fc800078e0214 */
[----:B--2---:R-:W-:Y:S01]  /*17e10*/  IMAD.WIDE R70, R229, 0x4, R70 ;  /* 0x00000004e5467825 */ /* 0x004fe200078e0246 */
[----:B------:R-:W2:Y:S01]  /*17e20*/  LDL.LU.64 R20, [R1+0x9b8] ;  /* 0x0009b80001147983 */ /* 0x000ea20000300a00 */
[----:B------:R-:W-:-:S03]  /*17e30*/  ISETP.GE.U32.AND P5, PT, R23, 0x7ffffeec, PT ;  /* 0x7ffffeec1700780c */ /* 0x000fc60003fa6070 */
[----:B------:R-:W-:Y:S01]  /*17e40*/  STL.64 [R1+0x1e90], R66 ;  /* 0x001e904201007387 */ /* 0x000fe20000100a00 */
[----:B------:R-:W-:-:S03]  /*17e50*/  IADD3 R23, R74, -0x96, RZ ;  /* 0xffffff6a4a177810 */ /* 0x000fc60007ffe0ff */
[----:B------:R-:W-:Y:S04]  /*17e60*/  STL.64 [R1+0x1e98], R68 ;  /* 0x001e984401007387 */ /* 0x000fe80000100a00 */
[----:B------:R-:W-:Y:S01]  /*17e70*/  STL.64 [R1+0x1ea0], R70 ;  /* 0x001ea04601007387 */ /* 0x000fe20000100a00 */
[----:B------:R-:W-:-:S03]  /*17e80*/  IMAD.WIDE R74, R229, 0x4, R76 ;  /* 0x00000004e54a7825 */ /* 0x000fc600078e024c */
[----:B------:R-:W-:Y:S01]  /*17e90*/  STL.64 [R1+0x1ea8], R72 ;  /* 0x001ea84801007387 */ /* 0x000fe20000100a00 */
[----:B------:R-:W-:-:S03]  /*17ea0*/  IMAD.WIDE R76, R229, 0x4, R80 ;  /* 0x00000004e54c7825 */ /* 0x000fc600078e0250 */
[----:B------:R-:W4:Y:S04]  /*17eb0*/  LDL.LU.64 R94, [R1+0x9c8] ;  /* 0x0009c800015e7983 */ /* 0x000f280000300a00 */
[----:B------:R-:W-:Y:S04]  /*17ec0*/  LDGSTS.E [R12+0x6000c], desc[UR8][R66.64], !P6 ;  /* 0x6000c000420c7fae */ /* 0x000fe8000f121848 */
[----:B------:R-:W4:Y:S04]  /*17ed0*/  LDL.LU.64 R92, [R1+0x9d0] ;  /* 0x0009d000015c7983 */ /* 0x000f280000300a00 */
[----:B------:R-:W-:Y:S04]  /*17ee0*/  LDGSTS.E [R12+0x6400c], desc[UR8][R68.64], !P6 ;  /* 0x6400c000440c7fae */ /* 0x000fe8000f121848 */
[----:B------:R-:W4:Y:S04]  /*17ef0*/  LDL.LU.64 R110, [R1+0x9e0] ;  /* 0x0009e000016e7983 */ /* 0x000f280000300a00 */
[----:B------:R-:W-:Y:S04]  /*17f00*/  LDGSTS.E [R12+0x6800c], desc[UR8][R70.64], !P6 ;  /* 0x6800c000460c7fae */ /* 0x000fe8000f121848 */
[----:B------:R-:W-:Y:S01]  /*17f10*/  LDGSTS.E [R12+0x6c00c], desc[UR8][R72.64], !P6 ;  /* 0x6c00c000480c7fae */ /* 0x000fe2000f121848 */
[----:B------:R-:W-:-:S02]  /*17f20*/  ISETP.GE.U32.AND P6, PT, R23, 0x7ffffeeb, PT ;  /* 0x7ffffeeb1700780c */ /* 0x000fc40003fc6070 */
[----:B------:R-:W-:Y:S01]  /*17f30*/  IADD3 R23, R82, -0x97, RZ ;  /* 0xffffff6952177810 */ /* 0x000fe20007ffe0ff */
[----:B------:R-:W-:Y:S04]  /*17f40*/  LDGSTS.E [R12+0x70000], desc[UR8][R74.64], !P1 ;  /* 0x700000004a0c7fae */ /* 0x000fe8000c921848 */
[----:B------:R-:W-:Y:S01]  /*17f50*/  LDGSTS.E [R12+0x74000], desc[UR8][R76.64], !P1 ;  /* 0x740000004c0c7fae */ /* 0x000fe2000c921848 */
[----:B---3--:R-:W-:-:S05]  /*17f60*/  IMAD.WIDE R78, R229, 0x4, R78 ;  /* 0x00000004e54e7825 */ /* 0x008fca00078e024e */
[----:B------:R-:W-:Y:S01]  /*17f70*/  LDGSTS.E [R12+0x78000], desc[UR8][R78.64], !P1 ;  /* 0x780000004e0c7fae */ /* 0x000fe2000c921848 */
[----:B------:R-:W-:-:S03]  /*17f80*/  IMAD.WIDE R80, R229, 0x4, R222 ;  /* 0x00000004e5507825 */ /* 0x000fc600078e02de */
[----:B------:R-:W3:Y:S04]  /*17f90*/  LDL.LU.64 R222, [R1+0x9e8] ;  /* 0x0009e80001de7983 */ /* 0x000ee80000300a00 */
[----:B------:R-:W-:Y:S04]  /*17fa0*/  STL.64 [R1+0x1eb0], R74 ;  /* 0x001eb04a01007387 */ /* 0x000fe80000100a00 */
[----:B------:R-:W-:Y:S04]  /*17fb0*/  STL.64 [R1+0x1eb8], R76 ;  /* 0x001eb84c01007387 */ /* 0x000fe80000100a00 */
[----:B------:R-:W-:Y:S04]  /*17fc0*/  STL.64 [R1+0x1ec0], R78 ;  /* 0x001ec04e01007387 */ /* 0x000fe80000100a00 */
[----:B------:R-:W-:Y:S01]  /*17fd0*/  STL.64 [R1+0x1ec8], R80 ;  /* 0x001ec85001007387 */ /* 0x000fe20000100a00 */
[----:B------:R-:W-:-:S03]  /*17fe0*/  IMAD.WIDE R82, R229, 0x4, R84 ;  /* 0x00000004e5527825 */ /* 0x000fc600078e0254 */
[----:B------:R-:W3:Y:S01]  /*17ff0*/  LDL.LU.64 R102, [R1+0x9f0] ;  /* 0x0009f00001667983 */ /* 0x000ee20000300a00 */
[----:B------:R-:W-:-:S03]  /*18000*/  IMAD.WIDE R84, R229, 0x4, R88 ;  /* 0x00000004e5547825 */ /* 0x000fc600078e0258 */
[----:B------:R-:W3:Y:S04]  /*18010*/  LDL.LU.64 R100, [R1+0xa00] ;  /* 0x000a000001647983 */ /* 0x000ee80000300a00 */
[----:B------:R-:W3:Y:S01]  /*18020*/  LDL.LU.64 R104, [R1+0xa08] ;  /* 0x000a080001687983 */ /* 0x000ee20000300a00 */
[----:B------:R-:W-:-:S03]  /*18030*/  IMAD.WIDE R86, R229, 0x4, R86 ;  /* 0x00000004e5567825 */ /* 0x000fc600078e0256 */
[----:B------:R-:W-:Y:S01]  /*18040*/  LDGSTS.E [R12+0x7c000], desc[UR8][R80.64], !P1 ;  /* 0x7c000000500c7fae */ /* 0x000fe2000c921848 */
[----:B--2---:R-:W-:Y:S01]  /*18050*/  IMAD.WIDE R88, R229, 0x4, R20 ;  /* 0x00000004e5587825 */ /* 0x004fe200078e0214 */
[----:B------:R-:W-:Y:S02]  /*18060*/  ISETP.GE.U32.AND P1, PT, R23, 0x7ffffeea, PT ;  /* 0x7ffffeea1700780c */ /* 0x000fe40003f26070 */
[----:B------:R-:W2:Y:S04]  /*18070*/  LDL.LU.64 R20, [R1+0xa18] ;  /* 0x000a180001147983 */ /* 0x000ea80000300a00 */
[----:B------:R-:W-:Y:S04]  /*18080*/  STL.64 [R1+0x1ed0], R82 ;  /* 0x001ed05201007387 */ /* 0x000fe80000100a00 */
[----:B------:R-:W-:Y:S04]  /*18090*/  STL.64 [R1+0x1ed8], R84 ;  /* 0x001ed85401007387 */ /* 0x000fe80000100a00 */
[----:B------:R-:W-:Y:S04]  /*180a0*/  STL.64 [R1+0x1ee0], R86 ;  /* 0x001ee05601007387 */ /* 0x000fe80000100a00 */
[----:B------:R-:W-:Y:S04]  /*180b0*/  STL.64 [R1+0x1ee8], R88 ;  /* 0x001ee85801007387 */ /* 0x000fe80000100a00 */
[----:B------:R-:W2:Y:S04]  /*180c0*/  LDL.LU.64 R126, [R1+0xa20] ;  /* 0x000a2000017e7983 */ /* 0x000ea80000300a00 */
[----:B------:R-:W2:Y:S01]  /*180d0*/  LDL.LU.64 R118, [R1+0xa28] ;  /* 0x000a280001767983 */ /* 0x000ea20000300a00 */
[----:B------:R-:W-:-:S02]  /*180e0*/  VIADD R23, R90, 0xffffff68 ;  /* 0xffffff685a177836 */ /* 0x000fc40000000000 */
[C---:B----4-:R-:W-:Y:S01]  /*180f0*/  IMAD.WIDE R90, R229.reuse, 0x4, R94 ;  /* 0x00000004e55a7825 */ /* 0x050fe200078e025e */
[----:B------:R-:W-:Y:S03]  /*18100*/  LDGSTS.E [R12+0x70004], desc[UR8][R82.64], !P0 ;  /* 0x70004000520c7fae */ /* 0x000fe6000c121848 */
[C---:B------:R-:W-:Y:S01]  /*18110*/  IMAD.WIDE R92, R229.reuse, 0x4, R92 ;  /* 0x00000004e55c7825 */ /* 0x040fe200078e025c */
[----:B------:R-:W-:Y:S03]  /*18120*/  LDGSTS.E [R12+0x74004], desc[UR8][R84.64], !P0 ;  /* 0x74004000540c7fae */ /* 0x000fe6000c121848 */
[----:B------:R-:W-:Y:S01]  /*18130*/  IMAD.WIDE R94, R229, 0x4, R110 ;  /* 0x00000004e55e7825 */ /* 0x000fe200078e026e */
[----:B------:R-:W-:Y:S04]  /*18140*/  LDGSTS.E [R12+0x78004], desc[UR8][R86.64], !P0 ;  /* 0x78004000560c7fae */ /* 0x000fe8000c121848 */
[----:B------:R-:W4:Y:S04]  /*18150*/  LDL.LU.64 R110, [R1+0xa38] ;  /* 0x000a3800016e7983 */ /* 0x000f280000300a00 */
[----:B------:R-:W-:Y:S01]  /*18160*/  LDGSTS.E [R12+0x7c004], desc[UR8][R88.64], !P0 ;  /* 0x7c004000580c7fae */ /* 0x000fe2000c121848 */
[----:B------:R-:W-:-:S02]  /*18170*/  ISETP.GE.U32.AND P0, PT, R23, 0x7ffffee9, PT ;  /* 0x7ffffee91700780c */ /* 0x000fc40003f06070 */
[----:B------:R-:W-:Y:S01]  /*18180*/  IADD3 R23, R98, -0xb5, RZ ;  /* 0xffffff4b62177810 */ /* 0x000fe20007ffe0ff */
[----:B------:R-:W-:Y:S04]  /*18190*/  LDGSTS.E [R12+0x70008], desc[UR8][R90.64], !P3 ;  /* 0x700080005a0c7fae */ /* 0x000fe8000d921848 */
[----:B------:R-:W-:Y:S04]  /*181a0*/  LDGSTS.E [R12+0x74008], desc[UR8][R92.64], !P3 ;  /* 0x740080005c0c7fae */ /* 0x000fe8000d921848 */
[----:B------:R-:W-:Y:S01]  /*181b0*/  LDGSTS.E [R12+0x78008], desc[UR8][R94.64], !P3 ;  /* 0x780080005e0c7fae */ /* 0x000fe2000d921848 */
[----:B---3--:R-:W-:-:S03]  /*181c0*/  IMAD.WIDE R96, R229, 0x4, R222 ;  /* 0x00000004e5607825 */ /* 0x008fc600078e02de */
[----:B------:R-:W1:Y:S04]  /*181d0*/  LDL.LU.64 R222, [R1+0xa40] ;  /* 0x000a400001de7983 */ /* 0x000e680000300a00 */
[----:B------:R-:W-:Y:S04]  /*181e0*/  STL.64 [R1+0x1ef0], R90 ;  /* 0x001ef05a01007387 */ /* 0x000fe80000100a00 */
[----:B------:R-:W-:Y:S04]  /*181f0*/  STL.64 [R1+0x1ef8], R92 ;  /* 0x001ef85c01007387 */ /* 0x000fe80000100a00 */
[----:B------:R-:W-:Y:S04]  /*18200*/  STL.64 [R1+0x1f00], R94 ;  /* 0x001f005e01007387 */ /* 0x000fe80000100a00 */
[----:B------:R-:W-:Y:S01]  /*18210*/  STL.64 [R1+0x1f08], R96 ;  /* 0x001f086001007387 */ /* 0x000fe20000100a00 */
[----:B------:R-:W-:-:S03]  /*18220*/  IMAD.WIDE R98, R229, 0x4, R102 ;  /* 0x00000004e5627825 */ /* 0x000fc600078e0266 */
[----:B------:R-:W3:Y:S01]  /*18230*/  LDL.LU.64 R114, [R1+0xa50] ;  /* 0x000a500001727983 */ /* 0x000ee20000300a00 */
[----:B------:R-:W-:-:S03]  /*18240*/  IMAD.WIDE R100, R229, 0x4, R100 ;  /* 0x00000004e5647825 */ /* 0x000fc600078e0264 */
[----:B------:R-:W3:Y:S01]  /*18250*/  LDL.LU.64 R120, [R1+0xa58] ;  /* 0x000a580001787983 */ /* 0x000ee20000300a00 */
[----:B------:R-:W-:-:S03]  /*18260*/  IMAD.WIDE R102, R229, 0x4, R104 ;  /* 0x00000004e5667825 */ /* 0x000fc600078e0268 */
[----:B------:R-:W-:Y:S04]  /*18270*/  LDGSTS.E [R12+0x7c008], desc[UR8][R96.64], !P3 ;  /* 0x7c008000600c7fae */ /* 0x000fe8000d921848 */
[----:B------:R-:W-:Y:S04]  /*18280*/  LDGSTS.E [R12+0x7000c], desc[UR8][R98.64], !P4 ;  /* 0x7000c000620c7fae */ /* 0x000fe8000e121848 */
[----:B------:R-:W-:Y:S04]  /*18290*/  LDGSTS.E [R12+0x7400c], desc[UR8][R100.64], !P4 ;  /* 0x7400c000640c7fae */ /* 0x000fe8000e121848 */
[----:B------:R-:W-:Y:S01]  /*182a0*/  LDGSTS.E [R12+0x7800c], desc[UR8][R102.64], !P4 ;  /* 0x7800c000660c7fae */ /* 0x000fe2000e121848 */
[----:B--2---:R-:W-:-:S03]  /*182b0*/  IMAD.WIDE R104, R229, 0x4, R20 ;  /* 0x00000004e5687825 */ /* 0x004fc600078e0214 */
[----:B------:R-:W2:Y:S04]  /*182c0*/  LDL.LU.64 R20, [R1+0xa60] ;  /* 0x000a600001147983 */ /* 0x000ea80000300a00 */
[----:B------:R-:W2:Y:S04]  /*182d0*/  LDL.LU.64 R134, [R1+0xa70] ;  /* 0x000a700001867983 */ /* 0x000ea80000300a00 */
[----:B------:R-:W-:Y:S04]  /*182e0*/  STL.64 [R1+0x1f10], R98 ;  /* 0x001f106201007387 */ /* 0x000fe80000100a00 */
[----:B------:R-:W-:Y:S04]  /*182f0*/  STL.64 [R1+0x1f18], R100 ;  /* 0x001f186401007387 */ /* 0x000fe80000100a00 */
[----:B------:R-:W-:Y:S01]  /*18300*/  STL.64 [R1+0x1f20], R102 ;  /* 0x001f206601007387 */ /* 0x000fe20000100a00 */
[----:B------:R-:W-:-:S03]  /*18310*/  IMAD.WIDE R28, R229, 0x4, R126 ;  /* 0x00000004e51c7825 */ /* 0x000fc600078e027e */
[----:B------:R-:W-:Y:S01]  /*18320*/  STL.64 [R1+0x1f28], R104 ;  /* 0x001f286801007387 */ /* 0x000fe20000100a00 */
[----:B------:R-:W-:-:S03]  /*18330*/  IMAD.WIDE R26, R229, 0x4, R118 ;  /* 0x00000004e51a7825 */ /* 0x000fc600078e0276 */
[----:B------:R-:W2:Y:S04]  /*18340*/  LDL.LU.64 R142, [R1+0xa78] ;  /* 0x000a7800018e7983 */ /* 0x000ea80000300a00 */
[----:B------:R-:W2:Y:S04]  /*18350*/  LDL.LU.64 R112, [R1+0xa88] ;  /* 0x000a880001707983 */ /* 0x000ea80000300a00 */
[----:B------:R-:W-:Y:S04]  /*18360*/  STL.64 [R1+0x2d8], R28 ;  /* 0x0002d81c01007387 */ /* 0x000fe80000100a00 */
[----:B------:R-:W2:Y:S04]  /*18370*/  LDL.LU.64 R126, [R1+0xa90] ;  /* 0x000a9000017e7983 */ /* 0x000ea80000300a00 */
[----:B------:R3:W-:Y:S04]  /*18380*/  STL.64 [R1+0x2d0], R26 ;  /* 0x0002d01a01007387 */ /* 0x0007e80000100a00 */
[----:B------:R-:W2:Y:S01]  /*18390*/  LDL.LU.64 R118, [R1+0xa98] ;  /* 0x000a980001767983 */ /* 0x000ea20000300a00 */
[----:B----4-:R-:W-:-:S03]  /*183a0*/  IMAD.WIDE R24, R229, 0x4, R110 ;  /* 0x00000004e5187825 */ /* 0x010fc600078e026e */
[----:B------:R-:W-:Y:S04]  /*183b0*/  LDGSTS.E [R12+0x7c00c], desc[UR8][R104.64], !P4 ;  /* 0x7c00c000680c7fae */ /* 0x000fe8000e121848 */
[----:B------:R-:W-:Y:S04]  /*183c0*/  LDGSTS.E [R13+0x40000], desc[UR8][R28.64], !P5 ;  /* 0x400000001c0d7fae */ /* 0x000fe8000e921848 */
[----:B------:R3:W-:Y:S04]  /*183d0*/  LDGSTS.E [R13+0x44000], desc[UR8][R26.64], !P5 ;  /* 0x440000001a0d7fae */ /* 0x0007e8000e921848 */
[----:B------:R4:W-:Y:S04]  /*183e0*/  STL.64 [R1+0x2c8], R24 ;  /* 0x0002c81801007387 */ /* 0x0009e80000100a00 */
[----:B------:R4:W-:Y:S01]  /*183f0*/  LDGSTS.E [R13+0x48000], desc[UR8][R24.64], !P5 ;  /* 0x48000000180d7fae */ /* 0x0009e2000e921848 */
[----:B-1----:R-:W-:-:S05]  /*18400*/  IMAD.WIDE R4, R229, 0x4, R222 ;  /* 0x00000004e5047825 */ /* 0x002fca00078e02de */
[----:B------:R1:W-:Y:S04]  /*18410*/  STL.64 [R1+0x2c0], R4 ;  /* 0x0002c00401007387 */ /* 0x0003e80000100a00 */
[----:B------:R-:W2:Y:S04]  /*18420*/  LDL.LU.64 R110, [R1+0xaa8] ;  /* 0x000aa800016e7983 */ /* 0x000ea80000300a00 */
[----:B------:R1:W-:Y:S04]  /*18430*/  LDGSTS.E [R13+0x4c000], desc[UR8][R4.64], !P5 ;  /* 0x4c000000040d7fae */ /* 0x0003e8000e921848 */
[----:B------:R-:W2:Y:S01]  /*18440*/  LDL.LU.64 R222, [R1+0xab0] ;  /* 0x000ab00001de7983 */ /* 0x000ea20000300a00 */
[----:B---3--:R-:W-:-:S04]  /*18450*/  IMAD.WIDE R26, R229, 0x4, R114 ;  /* 0x00000004e51a7825 */ /* 0x008fc800078e0272 */
[C---:B----4-:R-:W-:Y:S01]  /*18460*/  IMAD.WIDE R24, R229.reuse, 0x4, R120 ;  /* 0x00000004e5187825 */ /* 0x050fe200078e0278 */
[----:B------:R3:W-:Y:S04]  /*18470*/  STL.64 [R1+0x2b8], R26 ;  /* 0x0002b81a01007387 */ /* 0x0007e80000100a00 */
[----:B------:R-:W4:Y:S04]  /*18480*/  LDL.LU.64 R116, [R1+0xac0] ;  /* 0x000ac00001747983 */ /* 0x000f280000300a00 */
[----:B------:R-:W-:Y:S04]  /*18490*/  STL.64 [R1+0x2b0], R24 ;  /* 0x0002b01801007387 */ /* 0x000fe80000100a00 */
[----:B------:R-:W4:Y:S04]  /*184a0*/  LDL.LU.64 R114, [R1+0xac8] ;  /* 0x000ac80001727983 */ /* 0x000f280000300a00 */
[----:B------:R3:W-:Y:S04]  /*184b0*/  LDGSTS.E [R13+0x40004], desc[UR8][R26.64], !P6 ;  /* 0x400040001a0d7fae */ /* 0x0007e8000f121848 */
[----:B------:R3:W-:Y:S01]  /*184c0*/  LDGSTS.E [R13+0x44004], desc[UR8][R24.64], !P6 ;  /* 0x44004000180d7fae */ /* 0x0007e2000f121848 */
[----:B--2---:R-:W-:-:S04]  /*184d0*/  IMAD.WIDE R20, R229, 0x4, R20 ;  /* 0x00000004e5147825 */ /* 0x004fc800078e0214 */
[C---:B-1----:R-:W-:Y:S01]  /*184e0*/  IMAD.WIDE R4, R229.reuse, 0x4, R134 ;  /* 0x00000004e5047825 */ /* 0x042fe200078e0286 */
[----:B------:R1:W-:Y:S04]  /*184f0*/  STL.64 [R1+0x2a8], R20 ;  /* 0x0002a81401007387 */ /* 0x0003e80000100a00 */
[----:B------:R2:W-:Y:S04]  /*18500*/  STL.64 [R1+0x2a0], R4 ;  /* 0x0002a00401007387 */ /* 0x0005e80000100a00 */
[----:B------:R-:W4:Y:S04]  /*18510*/  LDL.LU.64 R120, [R1+0xad0] ;  /* 0x000ad00001787983 */ /* 0x000f280000300a00 */
[----:B------:R-:W-:Y:S04]  /*18520*/  LDGSTS.E [R13+0x48004], desc[UR8][R20.64], !P6 ;  /* 0x48004000140d7fae */ /* 0x000fe8000f121848 */
[----:B------:R-:W4:Y:S01]  /*18530*/  LDL.LU.64 R134, [R1+0xae0] ;  /* 0x000ae00001867983 */ /* 0x000f220000300a00 */
[----:B------:R-:W-:-:S03]  /*18540*/  IMAD.WIDE R28, R229, 0x4, R142 ;  /* 0x00000004e51c7825 */ /* 0x000fc600078e028e */
[----:B------:R2:W-:Y:S01]  /*18550*/  LDGSTS.E [R13+0x4c004], desc[UR8][R4.64], !P6 ;  /* 0x4c004000040d7fae */ /* 0x0005e2000f121848 */
[----:B---3--:R-:W-:-:S03]  /*18560*/  IMAD.WIDE R26, R229, 0x4, R112 ;  /* 0x00000004e51a7825 */ /* 0x008fc600078e0270 */
[----:B-1----:R-:W3:Y:S04]  /*18570*/  LDL.LU.64 R20, [R1+0xae8] ;  /* 0x000ae80001147983 */ /* 0x002ee80000300a00 */
[----:B------:R1:W-:Y:S01]  /*18580*/  STL.64 [R1+0x298], R28 ;  /* 0x0002981c01007387 */ /* 0x0003e20000100a00 */
[----:B------:R-:W-:-:S03]  /*18590*/  IMAD.WIDE R24, R229, 0x4, R126 ;  /* 0x00000004e5187825 */ /* 0x000fc600078e027e */
[----:B------:R1:W-:Y:S04]  /*185a0*/  STL.64 [R1+0x290], R26 ;  /* 0x0002901a01007387 */ /* 0x0003e80000100a00 */
[----:B------:R4:W-:Y:S01]  /*185b0*/  STL.64 [R1+0x288], R24 ;  /* 0x0002881801007387 */ /* 0x0009e20000100a00 */
[----:B--2---:R-:W-:-:S03]  /*185c0*/  IMAD.WIDE R4, R229, 0x4, R118 ;  /* 0x00000004e5047825 */ /* 0x004fc600078e0276 */
[----:B------:R1:W-:Y:S04]  /*185d0*/  LDGSTS.E [R13+0x40008], desc[UR8][R28.64], !P1 ;  /* 0x400080001c0d7fae */ /* 0x0003e8000c921848 */
[----:B------:R-:W2:Y:S04]  /*185e0*/  LDL.LU.64 R118, [R1+0xaf8] ;  /* 0x000af80001767983 */ /* 0x000ea80000300a00 */
[----:B------:R1:W-:Y:S04]  /*185f0*/  LDGSTS.E [R13+0x44008], desc[UR8][R26.64], !P1 ;  /* 0x440080001a0d7fae */ /* 0x0003e8000c921848 */
[----:B------:R4:W-:Y:S04]  /*18600*/  STL.64 [R1+0x280], R4 ;  /* 0x0002800401007387 */ /* 0x0009e80000100a00 */
[----:B------:R4:W-:Y:S04]  /*18610*/  LDGSTS.E [R13+0x48008], desc[UR8][R24.64], !P1 ;  /* 0x48008000180d7fae */ /* 0x0009e8000c921848 */
[----:B------:R-:W2:Y:S04]  /*18620*/  LDL.LU.64 R112, [R1+0xb00] ;  /* 0x000b000001707983 */ /* 0x000ea80000300a00 */
[----:B------:R-:W2:Y:S01]  /*18630*/  LDL.LU.64 R126, [R1+0xb08] ;  /* 0x000b0800017e7983 */ /* 0x000ea20000300a00 */
[----:B------:R-:W-:-:S03]  /*18640*/  ISETP.GE.U32.AND P3, PT, R23, 0x7ffffecc, PT ;  /* 0x7ffffecc1700780c */ /* 0x000fc60003f66070 */
[----:B------:R4:W-:Y:S01]  /*18650*/  LDGSTS.E [R13+0x4c008], desc[UR8][R4.64], !P1 ;  /* 0x4c008000040d7fae */ /* 0x0009e2000c921848 */
[----:B-1----:R-:W-:-:S05]  /*18660*/  IMAD.WIDE R28, R229, 0x4, R110 ;  /* 0x00000004e51c7825 */ /* 0x002fca00078e026e */
[----:B------:R-:W-:Y:S01]  /*18670*/  STL.64 [R1+0x278], R28 ;  /* 0x0002781c01007387 */ /* 0x000fe20000100a00 */
[----:B------:R-:W-:-:S03]  /*18680*/  IMAD.WIDE R26, R229, 0x4, R222 ;  /* 0x00000004e51a7825 */ /* 0x000fc600078e02de */
[----:B------:R-:W2:Y:S04]  /*18690*/  LDL.LU.64 R110, [R1+0xb18] ;  /* 0x000b1800016e7983 */ /* 0x000ea80000300a00 */
[----:B------:R-:W-:Y:S04]  /*186a0*/  LDGSTS.E [R13+0x4000c], desc[UR8][R28.64], !P0 ;  /* 0x4000c0001c0d7fae */ /* 0x000fe8000c121848 */
[----:B------:R1:W-:Y:S01]  /*186b0*/  STL.64 [R1+0x270], R26 ;  /* 0x0002701a01007387 */ /* 0x0003e20000100a00 */
[----:B----4-:R-:W-:-:S03]  /*186c0*/  IMAD.WIDE R24, R229, 0x4, R116 ;  /* 0x00000004e5187825 */ /* 0x010fc600078e0274 */
[----:B------:R1:W-:Y:S04]  /*186d0*/  LDGSTS.E [R13+0x4400c], desc[UR8][R26.64], !P0 ;  /* 0x4400c0001a0d7fae */ /* 0x0003e8000c121848 */
[----:B------:R-:W4:Y:S01]  /*186e0*/  LDL.LU.64 R222, [R1+0xb20] ;  /* 0x000b200001de7983 */ /* 0x000f220000300a00 */
[----:B------:R-:W-:-:S03]  /*186f0*/  IMAD.WIDE R4, R229, 0x4, R114 ;  /* 0x00000004e5047825 */ /* 0x000fc600078e0272 */
[----:B------:R1:W-:Y:S01]  /*18700*/  STL.64 [R1+0x268], R24 ;  /* 0x0002681801007387 */ /* 0x0003e20000100a00 */
[----:B---3--:R-:W-:-:S03]  /*18710*/  IMAD.WIDE R20, R229, 0x4, R20 ;  /* 0x00000004e5147825 */ /* 0x008fc600078e0214 */
[----:B------:R3:W-:Y:S01]  /*18720*/  LDGSTS.E [R13+0x4800c], desc[UR8][R24.64], !P0 ;  /* 0x4800c000180d7fae */ /* 0x0007e2000c121848 */
[----:B------:R-:W-:Y:S01]  /*18730*/  IADD3 R23, R106, -0xb6, RZ ;  /* 0xffffff4a6a177810 */ /* 0x000fe20007ffe0ff */
[----:B------:R-:W4:Y:S01]  /*18740*/  LDC R114, c[0x0][0x230] ;  /* 0x00008c00ff727b82 */ /* 0x000f220000000800 */
[C---:B-1----:R-:W-:Y:S01]  /*18750*/  IMAD.WIDE R26, R229.reuse, 0x4, R120 ;  /* 0x00000004e51a7825 */ /* 0x042fe200078e0278 */
[----:B------:R2:W-:Y:S04]  /*18760*/  STL.64 [R1+0x260], R4 ;  /* 0x0002600401007387 */ /* 0x0005e80000100a00 */
[----:B------:R-:W4:Y:S02]  /*18770*/  LDL.LU.64 R122, [R1+0xb30] ;  /* 0x000b3000017a7983 */ /* 0x000f240000300a00 */
[----:B------:R-:W1:Y:S01]  /*18780*/  LDC R106, c[0x0][0x230] ;  /* 0x00008c00ff6a7b82 */ /* 0x000e620000000800 */
[C---:B---3--:R-:W-:Y:S01]  /*18790*/  IMAD.WIDE R24, R229.reuse, 0x4, R134 ;  /* 0x00000004e5187825 */ /* 0x048fe200078e0286 */
[----:B------:R2:W-:Y:S04]  /*187a0*/  LDGSTS.E [R13+0x4c00c], desc[UR8][R4.64], !P0 ;  /* 0x4c00c000040d7fae */ /* 0x0005e8000c121848 */
[----:B------:R-:W-:Y:S04]  /*187b0*/  STL.64 [R1+0x150], R26 ;  /* 0x0001501a01007387 */ /* 0x000fe80000100a00 */
[----:B------:R-:W3:Y:S01]  /*187c0*/  LDL.LU.64 R128, [R1+0xb38] ;  /* 0x000b380001807983 */ /* 0x000ee20000300a00 */
[----:B--2---:R-:W-:-:S03]  /*187d0*/  IMAD.WIDE R4, R229, 0x4, R118 ;  /* 0x00000004e5047825 */ /* 0x004fc600078e0276 */
[----:B------:R-:W-:Y:S04]  /*187e0*/  STL.64 [R1+0x148], R24 ;  /* 0x0001481801007387 */ /* 0x000fe80000100a00 */
[----:B------:R-:W2:Y:S04]  /*187f0*/  LDL.LU.64 R142, [R1+0xb40] ;  /* 0x000b4000018e7983 */ /* 0x000ea80000300a00 */
[----:B------:R1:W-:Y:S04]  /*18800*/  STL.64 [R1+0x140], R20 ;  /* 0x0001401401007387 */ /* 0x0003e80000100a00 */
[----:B------:R-:W2:Y:S04]  /*18810*/  LDL.LU.64 R120, [R1+0xb48] ;  /* 0x000b480001787983 */ /* 0x000ea80000300a00 */
[----:B------:R4:W-:Y:S04]  /*18820*/  STL.64 [R1+0x138], R4 ;  /* 0x0001380401007387 */ /* 0x0009e80000100a00 */
[----:B------:R-:W2:Y:S04]  /*18830*/  LDL.LU.64 R134, [R1+0xb50] ;  /* 0x000b500001867983 */ /* 0x000ea80000300a00 */
[----:B------:R1:W-:Y:S04]  /*18840*/  LDGSTS.E [R13+0x50000], desc[UR8][R26.64], !P3 ;  /* 0x500000001a0d7fae */ /* 0x0003e8000d921848 */
[----:B------:R1:W-:Y:S04]  /*18850*/  LDGSTS.E [R13+0x54000], desc[UR8][R24.64], !P3 ;  /* 0x54000000180d7fae */ /* 0x0003e8000d921848 */
[----:B------:R-:W2:Y:S04]  /*18860*/  LDL.LU.64 R118, [R1+0xb58] ;  /* 0x000b580001767983 */ /* 0x000ea80000300a00 */
[----:B------:R-:W-:Y:S01]  /*18870*/  LDGSTS.E [R13+0x58000], desc[UR8][R20.64], !P3 ;  /* 0x58000000140d7fae */ /* 0x000fe2000d921848 */
[----:B------:R-:W-:-:S03]  /*18880*/  ISETP.GE.U32.AND P4, PT, R23, 0x7ffffecb, PT ;  /* 0x7ffffecb1700780c */ /* 0x000fc60003f86070 */
[----:B-1----:R-:W2:Y:S01]  /*18890*/  LDL.LU.64 R20, [R1+0xb60] ;  /* 0x000b600001147983 */ /* 0x002ea20000300a00 */
[----:B------:R-:W-:Y:S02]  /*188a0*/  VIADD R23, R108, 0xffffff49 ;  /* 0xffffff496c177836 */ /* 0x000fe40000000000 */
[----:B------:R-:W-:Y:S01]  /*188b0*/  IMAD.WIDE R28, R229, 0x4, R112 ;  /* 0x00000004e51c7825 */ /* 0x000fe200078e0270 */
[----:B------:R4:W-:Y:S01]  /*188c0*/  LDGSTS.E [R13+0x5c000], desc[UR8][R4.64], !P3 ;  /* 0x5c000000040d7fae */ /* 0x0009e2000d921848 */
[----:B------:R-:W1:Y:S01]  /*188d0*/  LDC R108, c[0x0][0x230] ;  /* 0x00008c00ff6c7b82 */ /* 0x000e620000000800 */
[----:B------:R-:W-:Y:S01]  /*188e0*/  ISETP.GE.U32.AND P5, PT, R23, 0x7ffffeca, PT ;  /* 0x7ffffeca1700780c */ /* 0x000fe20003fa6070 */
[C---:B------:R-:W-:Y:S01]  /*188f0*/  IMAD.WIDE R26, R229.reuse, 0x4, R126 ;  /* 0x00000004e51a7825 */ /* 0x040fe200078e027e */
[----:B------:R1:W-:Y:S04]  /*18900*/  STL.64 [R1+0x130], R28 ;  /* 0x0001301c01007387 */ /* 0x0003e80000100a00 */
[----:B------:R3:W-:Y:S04]  /*18910*/  STL.64 [R1+0x128], R26 ;  /* 0x0001281a01007387 */ /* 0x0007e80000100a00 */
[----:B------:R1:W-:Y:S04]  /*18920*/  LDGSTS.E [R13+0x50004], desc[UR8][R28.64], !P4 ;  /* 0x500040001c0d7fae */ /* 0x0003e8000e121848 */
[----:B------:R3:W-:Y:S01]  /*18930*/  LDGSTS.E [R13+0x54004], desc[UR8][R26.64], !P4 ;  /* 0x540040001a0d7fae */ /* 0x0007e2000e121848 */
[----:B------:R-:W-:-:S05]  /*18940*/  IMAD.WIDE R24, R229, 0x4, R110 ;  /* 0x00000004e5187825 */ /* 0x000fca00078e026e */
[----:B------:R2:W-:Y:S04]  /*18950*/  STL.64 [R1+0x120], R24 ;  /* 0x0001201801007387 */ /* 0x0005e80000100a00 */
[----:B------:R-:W2:Y:S04]  /*18960*/  LDL.LU.64 R116, [R1+0xb68] ;  /* 0x000b680001747983 */ /* 0x000ea80000300a00 */
[----:B------:R2:W-:Y:S01]  /*18970*/  LDGSTS.E [R13+0x58004], desc[UR8][R24.64], !P4 ;  /* 0x58004000180d7fae */ /* 0x0005e2000e121848 */
[----:B----4-:R-:W-:-:S05]  /*18980*/  IMAD.WIDE R4, R229, 0x4, R222 ;  /* 0x00000004e5047825 */ /* 0x010fca00078e02de */
[----:B------:R4:W-:Y:S04]  /*18990*/  STL.64 [R1+0x118], R4 ;  /* 0x0001180401007387 */ /* 0x0009e80000100a00 */
[----:B------:R-:W4:Y:S04]  /*189a0*/  LDL.LU.64 R112, [R1+0xb70] ;  /* 0x000b700001707983 */ /* 0x000f280000300a00 */
[----:B------:R-:W4:Y:S04]  /*189b0*/  LDL.LU.64 R126, [R1+0xb78] ;  /* 0x000b7800017e7983 */ /* 0x000f280000300a00 */
[----:B------:R4:W-:Y:S04]  /*189c0*/  LDGSTS.E [R13+0x5c004], desc[UR8][R4.64], !P4 ;  /* 0x5c004000040d7fae */ /* 0x0009e8000e121848 */
[----:B------:R-:W4:Y:S04]  /*189d0*/  LDL.LU.64 R110, [R1+0xb80] ;  /* 0x000b8000016e7983 */ /* 0x000f280000300a00 */
[----:B------:R-:W4:Y:S01]  /*189e0*/  LDL.LU.64 R222, [R1+0xb88] ;  /* 0x000b880001de7983 */ /* 0x000f220000300a00 */
[----:B-1----:R-:W-:Y:S01]  /*189f0*/  IMAD.WIDE R28, R229, 0x4, R122 ;  /* 0x00000004e51c7825 */ /* 0x002fe200078e027a */
[----:B------:R-:W-:Y:S01]  /*18a00*/  IADD3 R23, R107, -0xb8, RZ ;  /* 0xffffff486b177810 */ /* 0x000fe20007ffe0ff */
[----:B------:R-:W1:Y:S03]  /*18a10*/  LDC R122, c[0x0][0x230] ;  /* 0x00008c00ff7a7b82 */ /* 0x000e660000000800 */
[----:B------:R4:W-:Y:S04]  /*18a20*/  STL.64 [R1+0x110], R28 ;  /* 0x0001101c01007387 */ /* 0x0009e80000100a00 */
[----:B------:R4:W-:Y:S01]  /*18a30*/  LDGSTS.E [R13+0x50008], desc[UR8][R28.64], !P5 ;  /* 0x500080001c0d7fae */ /* 0x0009e2000e921848 */
[----:B------:R-:W1:Y:S01]  /*18a40*/  LDC R107, c[0x0][0x230] ;  /* 0x00008c00ff6b7b82 */ /* 0x000e620000000800 */
[----:B---3--:R-:W-:-:S05]  /*18a50*/  IMAD.WIDE R26, R229, 0x4, R128 ;  /* 0x00000004e51a7825 */ /* 0x008fca00078e0280 */
[----:B------:R3:W-:Y:S01]  /*18a60*/  STL.64 [R1+0x108], R26 ;  /* 0x0001081a01007387 */ /* 0x0007e20000100a00 */
[----:B--2---:R-:W-:-:S03]  /*18a70*/  IMAD.WIDE R24, R229, 0x4, R142 ;  /* 0x00000004e5187825 */ /* 0x004fc600078e028e */
[----:B------:R3:W-:Y:S01]  /*18a80*/  LDGSTS.E [R13+0x54008], desc[UR8][R26.64], !P5 ;  /* 0x540080001a0d7fae */ /* 0x0007e2000e921848 */
[----:B----4-:R-:W-:-:S03]  /*18a90*/  IMAD.WIDE R4, R229, 0x4, R120 ;  /* 0x00000004e5047825 */ /* 0x010fc600078e0278 */
[----:B------:R2:W-:Y:S04]  /*18aa0*/  STL.64 [R1+0x100], R24 ;  /* 0x0001001801007387 */ /* 0x0005e80000100a00 */
[----:B------:R-:W-:Y:S01]  /*18ab0*/  STL.64 [R1+0xf8], R4 ;  /* 0x0000f80401007387 */ /* 0x000fe20000100a00 */
[----:B------:R-:W-:-:S03]  /*18ac0*/  IMAD.WIDE R28, R229, 0x4, R134 ;  /* 0x00000004e51c7825 */ /* 0x000fc600078e0286 */
[----:B------:R2:W-:Y:S04]  /*18ad0*/  LDGSTS.E [R13+0x58008], desc[UR8][R24.64], !P5 ;  /* 0x58008000180d7fae */ /* 0x0005e8000e921848 */
[----:B------:R-:W4:Y:S04]  /*18ae0*/  LDL.LU.64 R120, [R1+0xb90] ;  /* 0x000b900001787983 */ /* 0x000f280000300a00 */
[----:B------:R1:W-:Y:S01]  /*18af0*/  STL.64 [R1+0xf0], R28 ;  /* 0x0000f01c01007387 */ /* 0x0003e20000100a00 */
[----:B---3--:R-:W-:-:S03]  /*18b00*/  IMAD.WIDE R26, R229, 0x4, R118 ;  /* 0x00000004e51a7825 */ /* 0x008fc600078e0276 */
[----:B------:R-:W3:Y:S04]  /*18b10*/  LDL.LU.64 R134, [R1+0xb98] ;  /* 0x000b980001867983 */ /* 0x000ee80000300a00 */
[----:B------:R3:W-:Y:S04]  /*18b20*/  STL.64 [R1+0xe8], R26 ;  /* 0x0000e81a01007387 */ /* 0x0007e80000100a00 */
[----:B------:R-:W3:Y:S01]  /*18b30*/  LDL.LU.64 R118, [R1+0xba0] ;  /* 0x000ba00001767983 */ /* 0x000ee20000300a00 */
[----:B------:R-:W-:Y:S01]  /*18b40*/  ISETP.GE.U32.AND P6, PT, R23, 0x7ffffec9, PT ;  /* 0x7ffffec91700780c */ /* 0x000fe20003fc6070 */
[----:B--2---:R-:W-:-:S02]  /*18b50*/  IMAD.WIDE R24, R229, 0x4, R20 ;  /* 0x00000004e5187825 */ /* 0x004fc400078e0214 */
[----:B------:R-:W-:Y:S04]  /*18b60*/  LDGSTS.E [R13+0x5c008], desc[UR8][R4.64], !P5 ;  /* 0x5c008000040d7fae */ /* 0x000fe8000e921848 */
[----:B------:R2:W-:Y:S04]  /*18b70*/  STL.64 [R1+0xe0], R24 ;  /* 0x0000e01801007387 */ /* 0x0005e80000100a00 */
[----:B------:R-:W2:Y:S01]  /*18b80*/  LDL.LU.64 R20, [R1+0xba8] ;  /* 0x000ba80001147983 */ /* 0x000ea20000300a00 */
[----:B------:R-:W-:Y:S02]  /*18b90*/  IADD3 R23, R106, -0xd5, RZ ;  /* 0xffffff2b6a177810 */ /* 0x000fe40007ffe0ff */
[----:B------:R-:W1:Y:S01]  /*18ba0*/  LDC R106, c[0x0][0x230] ;  /* 0x00008c00ff6a7b82 */ /* 0x000e620000000800 */
[----:B------:R1:W-:Y:S01]  /*18bb0*/  LDGSTS.E [R13+0x5000c], desc[UR8][R28.64], !P6 ;  /* 0x5000c0001c0d7fae */ /* 0x0003e2000f121848 */
[----:B------:R-:W-:Y:S01]  /*18bc0*/  ISETP.GE.U32.AND P1, PT, R23, 0x7ffffeac, PT ;  /* 0x7ffffeac1700780c */ /* 0x000fe20003f26070 */
[----:B------:R-:W-:-:S02]  /*18bd0*/  VIADD R23, R108, 0xffffff2a ;  /* 0xffffff2a6c177836 */ /* 0x000fc40000000000 */
[----:B------:R2:W-:Y:S03]  /*18be0*/  LDGSTS.E [R13+0x5400c], desc[UR8][R26.64], !P6 ;  /* 0x5400c0001a0d7fae */ /* 0x0005e6000f121848 */
[----:B------:R-:W1:Y:S01]  /*18bf0*/  LDC R108, c[0x0][0x230] ;  /* 0x00008c00ff6c7b82 */ /* 0x000e620000000800 */
[----:B------:R-:W-:Y:S01]  /*18c00*/  ISETP.GE.U32.AND P0, PT, R23, 0x7ffffeab, PT ;  /* 0x7ffffeab1700780c */ /* 0x000fe20003f06070 */
[----:B------:R2:W-:Y:S01]  /*18c10*/  LDGSTS.E [R13+0x5800c], desc[UR8][R24.64], !P6 ;  /* 0x5800c000180d7fae */ /* 0x0005e2000f121848 */
[----:B-1----:R-:W-:-:S05]  /*18c20*/  IADD3 R23, R107, -0xd7, RZ ;  /* 0xffffff296b177810 */ /* 0x002fca0007ffe0ff */
[----:B------:R-:W1:Y:S01]  /*18c30*/  LDC R107, c[0x0][0x230] ;  /* 0x00008c00ff6b7b82 */ /* 0x000e620000000800 */
[----:B------:R-:W-:Y:S02]  /*18c40*/  ISETP.GE.U32.AND P3, PT, R23, 0x7ffffeaa, PT ;  /* 0x7ffffeaa1700780c */ /* 0x000fe40003f66070 */
[----:B------:R-:W-:-:S05]  /*18c50*/  IADD3 R23, R106, -0xd8, RZ ;  /* 0xffffff286a177810 */ /* 0x000fca0007ffe0ff */
[----:B------:R-:W2:Y:S01]  /*18c60*/  LDC R29, c[0x0][0x230] ;  /* 0x00008c00ff1d7b82 */ /* 0x000ea20000000800 */
[----:B------:R-:W-:Y:S01]  /*18c70*/  ISETP.GE.U32.AND P4, PT, R23, 0x7ffffea9, PT ;  /* 0x7ffffea91700780c */ /* 0x000fe20003f86070 */
[----:B------:R-:W-:-:S06]  /*18c80*/  VIADD R23, R108, 0xffffff0b ;  /* 0xffffff0b6c177836 */ /* 0x000fcc0000000000 */
[----:B------:R-:W2:Y:S01]  /*18c90*/  LDC R28, c[0x0][0x230] ;  /* 0x00008c00ff1c7b82 */ /* 0x000ea20000000800 */
[----:B------:R-:W-:Y:S02]  /*18ca0*/  ISETP.GE.U32.AND P5, PT, R23, 0x7ffffe8c, PT ;  /* 0x7ffffe8c1700780c */ /* 0x000fe40003fa6070 */
[----:B-1----:R-:W-:Y:S01]  /*18cb0*/  IADD3 R23, R107, -0xf6, RZ ;  /* 0xffffff0a6b177810 */ /* 0x002fe20007ffe0ff */
[----:B------:R-:W-:-:S05]  /*18cc0*/  IMAD.WIDE R4, R229, 0x4, R116 ;  /* 0x00000004e5047825 */ /* 0x000fca00078e0274 */
[----:B------:R-:W-:Y:S04]  /*18cd0*/  STL.64 [R1+0xd8], R4 ;  /* 0x0000d80401007387 */ /* 0x000fe80000100a00 */
[----:B------:R-:W2:Y:S04]  /*18ce0*/  LDL.LU.64 R128, [R1+0xbb0] ;  /* 0x000bb00001807983 */ /* 0x000ea80000300a00 */
[----:B------:R-:W2:Y:S01]  /*18cf0*/  LDL.LU.64 R142, [R1+0xbb8] ;  /* 0x000bb800018e7983 */ /* 0x000ea20000300a00 */
[----:B------:R-:W-:-:S03]  /*18d00*/  IMAD.WIDE R106, R229, 0x4, R112 ;  /* 0x00000004e56a7825 */ /* 0x000fc600078e0270 */
[----:B------:R-:W-:Y:S01]  /*18d10*/  LDGSTS.E [R13+0x5c00c], desc[UR8][R4.64], !P6 ;  /* 0x5c00c000040d7fae */ /* 0x000fe2000f121848 */
[----:B------:R-:W-:Y:S01]  /*18d20*/  IMAD.WIDE R108, R229, 0x4, R126 ;  /* 0x00000004e56c7825 */ /* 0x000fe200078e027e */
[----:B------:R-:W-:Y:S02]  /*18d30*/  ISETP.GE.U32.AND P6, PT, R23, 0x7ffffe8b, PT ;  /* 0x7ffffe8b1700780c */ /* 0x000fe40003fc6070 */
[----:B------:R-:W2:Y:S01]  /*18d40*/  LDL.LU.64 R126, [R1+0xbc0] ;  /* 0x000bc000017e7983 */ /* 0x000ea20000300a00 */
[----:B------:R-:W-:-:S04]  /*18d50*/  IMAD.WIDE R110, R229, 0x4, R110 ;  /* 0x00000004e56e7825 */ /* 0x000fc800078e026e */
[----:B------:R-:W-:Y:S01]  /*18d60*/  IMAD.WIDE R112, R229, 0x4, R222 ;  /* 0x00000004e5707825 */ /* 0x000fe200078e02de */
[----:B------:R-:W-:Y:S04]  /*18d70*/  LDGSTS.E [R13+0x60000], desc[UR8][R106.64], !P1 ;  /* 0x600000006a0d7fae */ /* 0x000fe8000c921848 */
[----:B------:R-:W2:Y:S04]  /*18d80*/  LDL.LU.64 R222, [R1+0xbc8] ;  /* 0x000bc80001de7983 */ /* 0x000ea80000300a00 */
        /* <DEDUP_REMOVED lines=9> */
[----:B------:R-:W-:Y:S01]  /*18e20*/  LDGSTS.E [R13+0x6c000], desc[UR8][R112.64], !P1 ;  /* 0x6c000000700d7fae */ /* 0x000fe2000c921848 */
[----:B----4-:R-:W-:-:S04]  /*18e30*/  IMAD.WIDE R114, R229, 0x4, R120 ;  /* 0x00000004e5727825 */ /* 0x010fc800078e0278 */
[----:B---3--:R-:W-:Y:S01]  /*18e40*/  IMAD.WIDE R116, R229, 0x4, R134 ;  /* 0x00000004e5747825 */ /* 0x008fe200078e0286 */
[----:B------:R-:W-:Y:S01]  /*18e50*/  ISETP.GE.U32.AND P1, PT, R23, 0x7ffffe8a, PT ;  /* 0x7ffffe8a1700780c */ /* 0x000fe20003f26070 */
[----:B------:R-:W3:Y:S02]  /*18e60*/  LDL.LU.64 R134, [R1+0xbe0] ;  /* 0x000be00001867983 */ /* 0x000ee40000300a00 */
[C---:B--2---:R-:W-:Y:S02]  /*18e70*/  IMAD.WIDE R120, R229.reuse, 0x4, R20 ;  /* 0x00000004e5787825 */ /* 0x044fe400078e0214 */
[----:B------:R-:W-:Y:S04]  /*18e80*/  LDGSTS.E [R13+0x60004], desc[UR8][R114.64], !P0 ;  /* 0x60004000720d7fae */ /* 0x000fe8000c121848 */
[----:B------:R-:W2:Y:S01]  /*18e90*/  LDL.LU.64 R20, [R1+0xbe8] ;  /* 0x000be80001147983 */ /* 0x000ea20000300a00 */
[----:B------:R-:W-:-:S03]  /*18ea0*/  IMAD.WIDE R118, R229, 0x4, R118 ;  /* 0x00000004e5767825 */ /* 0x000fc600078e0276 */
[----:B------:R-:W-:Y:S01]  /*18eb0*/  STL.64 [R1+0x1f50], R114 ;  /* 0x001f507201007387 */ /* 0x000fe20000100a00 */
[----:B------:R-:W-:-:S03]  /*18ec0*/  VIADD R23, R122, 0xffffff08 ;  /* 0xffffff087a177836 */ /* 0x000fc60000000000 */
[----:B------:R-:W-:Y:S04]  /*18ed0*/  STL.64 [R1+0x1f60], R116 ;  /* 0x001f607401007387 */ /* 0x000fe80000100a00 */
[----:B------:R-:W-:Y:S04]  /*18ee0*/  STL.64 [R1+0x1f68], R118 ;  /* 0x001f687601007387 */ /* 0x000fe80000100a00 */
[----:B------:R-:W-:Y:S04]  /*18ef0*/  STL.64 [R1+0x1f70], R120 ;  /* 0x001f707801007387 */ /* 0x000fe80000100a00 */
[----:B------:R-:W4:Y:S04]  /*18f00*/  LDL.LU.64 R140, [R1+0xbf0] ;  /* 0x000bf000018c7983 */ /* 0x000f280000300a00 */
[----:B------:R-:W4:Y:S04]  /*18f10*/  LDL.LU.64 R144, [R1+0xbf8] ;  /* 0x000bf80001907983 */ /* 0x000f280000300a00 */
[----:B------:R-:W-:Y:S04]  /*18f20*/  LDGSTS.E [R13+0x64004], desc[UR8][R116.64], !P0 ;  /* 0x64004000740d7fae */ /* 0x000fe8000c121848 */
[----:B------:R-:W-:Y:S04]  /*18f30*/  LDGSTS.E [R13+0x68004], desc[UR8][R118.64], !P0 ;  /* 0x68004000760d7fae */ /* 0x000fe8000c121848 */
[----:B------:R-:W-:Y:S01]  /*18f40*/  LDGSTS.E [R13+0x6c004], desc[UR8][R120.64], !P0 ;  /* 0x6c004000780d7fae */ /* 0x000fe2000c121848 */
[----:B------:R-:W-:-:S02]  /*18f50*/  ISETP.GE.U32.AND P0, PT, R23, 0x7ffffe89, PT ;  /* 0x7ffffe891700780c */ /* 0x000fc40003f06070 */
[----:B------:R-:W-:Y:S01]  /*18f60*/  IADD3 R23, R130, -0x99, RZ ;  /* 0xffffff6782177810 */ /* 0x000fe20007ffe0ff */
[----:B------:R-:W-:-:S04]  /*18f70*/  IMAD.WIDE R122, R229, 0x4, R128 ;  /* 0x00000004e57a7825 */ /* 0x000fc800078e0280 */
[C---:B------:R-:W-:Y:S01]  /*18f80*/  IMAD.WIDE R124, R229.reuse, 0x4, R142 ;  /* 0x00000004e57c7825 */ /* 0x040fe200078e028e */
[----:B------:R-:W-:Y:S04]  /*18f90*/  LDGSTS.E [R13+0x60008], desc[UR8][R122.64], !P3 ;  /* 0x600080007a0d7fae */ /* 0x000fe8000d921848 */
[----:B------:R-:W4:Y:S01]  /*18fa0*/  LDL.LU.64 R142, [R1+0xc00] ;  /* 0x000c0000018e7983 */ /* 0x000f220000300a00 */
[----:B------:R-:W-:-:S03]  /*18fb0*/  IMAD.WIDE R126, R229, 0x4, R126 ;  /* 0x00000004e57e7825 */ /* 0x000fc600078e027e */
[----:B------:R-:W-:Y:S04]  /*18fc0*/  LDGSTS.E [R13+0x64008], desc[UR8][R124.64], !P3 ;  /* 0x640080007c0d7fae */ /* 0x000fe8000d921848 */
[----:B------:R-:W-:Y:S01]  /*18fd0*/  LDGSTS.E [R13+0x68008], desc[UR8][R126.64], !P3 ;  /* 0x680080007e0d7fae */ /* 0x000fe2000d921848 */
[----:B------:R-:W-:-:S03]  /*18fe0*/  IMAD.WIDE R128, R229, 0x4, R222 ;  /* 0x00000004e5807825 */ /* 0x000fc600078e02de */
[----:B------:R-:W4:Y:S04]  /*18ff0*/  LDL.LU.64 R222, [R1+0xc08] ;  /* 0x000c080001de7983 */ /* 0x000f280000300a00 */
[----:B------:R-:W-:Y:S04]  /*19000*/  STL.64 [R1+0x1f78], R122 ;  /* 0x001f787a01007387 */ /* 0x000fe80000100a00 */
[----:B------:R-:W-:Y:S04]  /*19010*/  STL.64 [R1+0x1f80], R124 ;  /* 0x001f807c01007387 */ /* 0x000fe80000100a00 */
[----:B------:R-:W-:Y:S04]  /*19020*/  STL.64 [R1+0x1f88], R126 ;  /* 0x001f887e01007387 */ /* 0x000fe80000100a00 */
[----:B------:R-:W-:Y:S01]  /*19030*/  STL.64 [R1+0x1f90], R128 ;  /* 0x001f908001007387 */ /* 0x000fe20000100a00 */
[----:B------:R-:W-:-:S03]  /*19040*/  IMAD.WIDE R130, R229, 0x4, R136 ;  /* 0x00000004e5827825 */ /* 0x000fc600078e0288 */
[----:B------:R-:W4:Y:S01]  /*19050*/  LDL.LU.64 R148, [R1+0xc10] ;  /* 0x000c100001947983 */ /* 0x000f220000300a00 */
[----:B------:R-:W-:-:S03]  /*19060*/  IMAD.WIDE R132, R229, 0x4, R150 ;  /* 0x00000004e5847825 */ /* 0x000fc600078e0296 */
[----:B------:R-:W4:Y:S04]  /*19070*/  LDL.LU.64 R152, [R1+0xc18] ;  /* 0x000c180001987983 */ /* 0x000f280000300a00 */
[----:B------:R-:W4:Y:S04]  /*19080*/  LDL.LU.64 R150, [R1+0xc20] ;  /* 0x000c200001967983 */ /* 0x000f280000300a00 */
[----:B------:R-:W-:Y:S01]  /*19090*/  LDGSTS.E [R13+0x6c008], desc[UR8][R128.64], !P3 ;  /* 0x6c008000800d7fae */ /* 0x000fe2000d921848 */
[----:B--2---:R-:W-:-:S04]  /*190a0*/  IMAD.WIDE R136, R229, 0x4, R20 ;  /* 0x00000004e5887825 */ /* 0x004fc800078e0214 */
[----:B---3--:R-:W-:Y:S01]  /*190b0*/  IMAD.WIDE R134, R229, 0x4, R134 ;  /* 0x00000004e5867825 */ /* 0x008fe200078e0286 */
[----:B------:R-:W2:Y:S01]  /*190c0*/  LDL.LU.64 R20, [R1+0xc28] ;  /* 0x000c280001147983 */ /* 0x000ea20000300a00 */
[----:B------:R-:W-:-:S03]  /*190d0*/  ISETP.GE.U32.AND P3, PT, R23, 0x7ffffee8, PT ;  /* 0x7ffffee81700780c */ /* 0x000fc60003f66070 */
[----:B------:R-:W-:Y:S01]  /*190e0*/  STL.64 [R1+0x1f98], R130 ;  /* 0x001f988201007387 */ /* 0x000fe20000100a00 */
[----:B------:R-:W-:-:S03]  /*190f0*/  IADD3 R23, R138, -0x9a, RZ ;  /* 0xffffff668a177810 */ /* 0x000fc60007ffe0ff */
[----:B------:R-:W-:Y:S04]  /*19100*/  STL.64 [R1+0x1fa0], R132 ;  /* 0x001fa08401007387 */ /* 0x000fe80000100a00 */
[----:B------:R-:W-:Y:S01]  /*19110*/  STL.64 [R1+0x1fa8], R134 ;  /* 0x001fa88601007387 */ /* 0x000fe20000100a00 */
[----:B----4-:R-:W-:-:S03]  /*19120*/  IMAD.WIDE R138, R229, 0x4, R140 ;  /* 0x00000004e58a7825 */ /* 0x010fc600078e028c */
[----:B------:R-:W-:Y:S01]  /*19130*/  STL.64 [R1+0x1fb0], R136 ;  /* 0x001fb08801007387 */ /* 0x000fe20000100a00 */
[----:B------:R-:W-:-:S03]  /*19140*/  IMAD.WIDE R140, R229, 0x4, R144 ;  /* 0x00000004e58c7825 */ /* 0x000fc600078e0290 */
[----:B------:R-:W3:Y:S04]  /*19150*/  LDL.LU.64 R158, [R1+0xc30] ;  /* 0x000c3000019e7983 */ /* 0x000ee80000300a00 */
[----:B------:R-:W4:Y:S04]  /*19160*/  LDL.LU.64 R156, [R1+0xc38] ;  /* 0x000c3800019c7983 */ /* 0x000f280000300a00 */
[----:B------:R-:W-:Y:S04]  /*19170*/  LDGSTS.E [R13+0x6000c], desc[UR8][R130.64], !P4 ;  /* 0x6000c000820d7fae */ /* 0x000fe8000e121848 */
[----:B------:R-:W4:Y:S04]  /*19180*/  LDL.LU.64 R174, [R1+0xc40] ;  /* 0x000c400001ae7983 */ /* 0x000f280000300a00 */
[----:B------:R-:W-:Y:S04]  /*19190*/  LDGSTS.E [R13+0x6400c], desc[UR8][R132.64], !P4 ;  /* 0x6400c000840d7fae */ /* 0x000fe8000e121848 */
[----:B------:R-:W-:Y:S04]  /*191a0*/  LDGSTS.E [R13+0x6800c], desc[UR8][R134.64], !P4 ;  /* 0x6800c000860d7fae */ /* 0x000fe8000e121848 */
[----:B------:R-:W-:Y:S01]  /*191b0*/  LDGSTS.E [R13+0x6c00c], desc[UR8][R136.64], !P4 ;  /* 0x6c00c000880d7fae */ /* 0x000fe2000e121848 */
[----:B------:R-:W-:Y:S01]  /*191c0*/  ISETP.GE.U32.AND P4, PT, R23, 0x7ffffee7, PT ;  /* 0x7ffffee71700780c */ /* 0x000fe20003f86070 */
[----:B------:R-:W-:-:S02]  /*191d0*/  VIADD R23, R146, 0xffffff65 ;  /* 0xffffff6592177836 */ /* 0x000fc40000000000 */
[----:B------:R-:W-:Y:S04]  /*191e0*/  LDGSTS.E [R13+0x70000], desc[UR8][R138.64], !P5 ;  /* 0x700000008a0d7fae */ /* 0x000fe8000e921848 */
[----:B------:R-:W-:Y:S01]  /*191f0*/  LDGSTS.E [R13+0x74000], desc[UR8][R140.64], !P5 ;  /* 0x740000008c0d7fae */ /* 0x000fe2000e921848 */
[----:B------:R-:W-:-:S05]  /*19200*/  IMAD.WIDE R142, R229, 0x4, R142 ;  /* 0x00000004e58e7825 */ /* 0x000fca00078e028e */
        /* <DEDUP_REMOVED lines=12> */
[----:B------:R-:W4:Y:S04]  /*192d0*/  LDL.LU.64 R168, [R1+0xc60] ;  /* 0x000c600001a87983 */ /* 0x000f280000300a00 */
        /* <DEDUP_REMOVED lines=10> */
[----:B------:R-:W-:Y:S01]  /*19380*/  IADD3 R23, R154, -0x9c, RZ ;  /* 0xffffff649a177810 */ /* 0x000fe20007ffe0ff */
[----:B---3--:R-:W-:-:S02]  /*19390*/  IMAD.WIDE R154, R229, 0x4, R158 ;  /* 0x00000004e59a7825 */ /* 0x008fc400078e029e */
[----:B------:R-:W-:Y:S02]  /*193a0*/  LDGSTS.E [R13+0x70004], desc[UR8][R146.64], !P6 ;  /* 0x70004000920d7fae */ /* 0x000fe4000f121848 */
[C---:B----4-:R-:W-:Y:S02]  /*193b0*/  IMAD.WIDE R156, R229.reuse, 0x4, R156 ;  /* 0x00000004e59c7825 */ /* 0x050fe400078e029c */
[----:B------:R-:W-:Y:S02]  /*193c0*/  LDGSTS.E [R13+0x74004], desc[UR8][R148.64], !P6 ;  /* 0x74004000940d7fae */ /* 0x000fe4000f121848 */
[----:B------:R-:W-:Y:S02]  /*193d0*/  IMAD.WIDE R158, R229, 0x4, R174 ;  /* 0x00000004e59e7825 */ /* 0x000fe400078e02ae */
[----:B------:R-:W-:Y:S04]  /*193e0*/  LDGSTS.E [R13+0x78004], desc[UR8][R150.64], !P6 ;  /* 0x78004000960d7fae */ /* 0x000fe8000f121848 */
[----:B------:R-:W3:Y:S04]  /*193f0*/  LDL.LU.64 R174, [R1+0xc80] ;  /* 0x000c800001ae7983 */ /* 0x000ee80000300a00 */
[----:B------:R-:W-:Y:S01]  /*19400*/  LDGSTS.E [R13+0x7c004], desc[UR8][R152.64], !P6 ;  /* 0x7c004000980d7fae */ /* 0x000fe2000f121848 */
[----:B------:R-:W-:-:S02]  /*19410*/  ISETP.GE.U32.AND P6, PT, R23, 0x7ffffee5, PT ;  /* 0x7ffffee51700780c */ /* 0x000fc40003fc6070 */
[----:B------:R-:W-:Y:S01]  /*19420*/  IADD3 R23, R162, -0xb9, RZ ;  /* 0xffffff47a2177810 */ /* 0x000fe20007ffe0ff */
[----:B------:R-:W-:Y:S04]  /*19430*/  LDGSTS.E [R13+0x70008], desc[UR8][R154.64], !P1 ;  /* 0x700080009a0d7fae */ /* 0x000fe8000c921848 */
        /* <DEDUP_REMOVED lines=11> */
[----:B------:R-:W-:Y:S01]  /*194f0*/  LDGSTS.E [R13+0x7c008], desc[UR8][R160.64], !P1 ;  /* 0x7c008000a00d7fae */ /* 0x000fe2000c921848 */
[----:B------:R-:W-:-:S03]  /*19500*/  IMAD.WIDE R166, R229, 0x4, R168 ;  /* 0x00000004e5a67825 */ /* 0x000fc600078e02a8 */
[----:B------:R-:W-:Y:S04]  /*19510*/  LDGSTS.E [R13+0x7000c], desc[UR8][R162.64], !P0 ;  /* 0x7000c000a20d7fae */ /* 0x000fe8000c121848 */
[----:B------:R-:W-:Y:S04]  /*19520*/  LDGSTS.E [R13+0x7400c], desc[UR8][R164.64], !P0 ;  /* 0x7400c000a40d7fae */ /* 0x000fe8000c121848 */
[----:B------:R-:W-:Y:S01]  /*19530*/  LDGSTS.E [R13+0x7800c], desc[UR8][R166.64], !P0 ;  /* 0x7800c000a60d7fae */ /* 0x000fe2000c121848 */
[----:B--2---:R-:W-:-:S03]  /*19540*/  IMAD.WIDE R168, R229, 0x4, R20 ;  /* 0x00000004e5a87825 */ /* 0x004fc600078e0214 */
[----:B------:R-:W2:Y:S04]  /*19550*/  LDL.LU.64 R20, [R1+0xc98] ;  /* 0x000c980001147983 */ /* 0x000ea80000300a00 */
[----:B------:R-:W2:Y:S04]  /*19560*/  LDL.LU.64 R184, [R1+0xca0] ;  /* 0x000ca00001b87983 */ /* 0x000ea80000300a00 */
[----:B------:R-:W2:Y:S04]  /*19570*/  LDL.LU.64 R198, [R1+0xca8] ;  /* 0x000ca80001c67983 */ /* 0x000ea80000300a00 */
[----:B------:R-:W-:Y:S04]  /*19580*/  STL.64 [R1+0x2018], R162 ;  /* 0x002018a201007387 */ /* 0x000fe80000100a00 */
[----:B------:R-:W-:Y:S01]  /*19590*/  STL.64 [R1+0x2028], R164 ;  /* 0x002028a401007387 */ /* 0x000fe20000100a00 */
[----:B------:R-:W-:-:S03]  /*195a0*/  IMAD.WIDE R26, R229, 0x4, R190 ;  /* 0x00000004e51a7825 */ /* 0x000fc600078e02be */
[----:B------:R-:W-:Y:S04]  /*195b0*/  STL.64 [R1+0x2030], R166 ;  /* 0x002030a601007387 */ /* 0x000fe80000100a00 */
[----:B------:R3:W-:Y:S01]  /*195c0*/  STL.64 [R1+0x2040], R12 ;  /* 0x0020400c01007387 */ /* 0x0007e20000100a00 */
[----:B------:R-:W-:-:S03]  /*195d0*/  IMAD.WIDE R24, R229, 0x4, R182 ;  /* 0x00000004e5187825 */ /* 0x000fc600078e02b6 */
[----:B------:R-:W-:Y:S04]  /*195e0*/  STL.64 [R1+0x2038], R168 ;  /* 0x002038a801007387 */ /* 0x000fe80000100a00 */
[----:B------:R-:W2:Y:S04]  /*195f0*/  LDL.LU.64 R206, [R1+0xcb0] ;  /* 0x000cb00001ce7983 */ /* 0x000ea80000300a00 */
[----:B------:R-:W2:Y:S04]  /*19600*/  LDL.LU.64 R176, [R1+0xcb8] ;  /* 0x000cb80001b07983 */ /* 0x000ea80000300a00 */
[----:B------:R-:W-:Y:S04]  /*19610*/  STL.64 [R1+0x258], R26 ;  /* 0x0002581a01007387 */ /* 0x000fe80000100a00 */
[----:B------:R-:W2:Y:S04]  /*19620*/  LDL.LU.64 R190, [R1+0xcc0] ;  /* 0x000cc00001be7983 */ /* 0x000ea80000300a00 */
[----:B------:R1:W-:Y:S04]  /*19630*/  STL.64 [R1+0x250], R24 ;  /* 0x0002501801007387 */ /* 0x0003e80000100a00 */
[----:B------:R-:W2:Y:S04]  /*19640*/  LDL.LU.64 R182, [R1+0xcc8] ;  /* 0x000cc80001b67983 */ /* 0x000ea80000300a00 */
[----:B------:R3:W-:Y:S04]  /*19650*/  LDGSTS.E [R13+0x7c00c], desc[UR8][R168.64], !P0 ;  /* 0x7c00c000a80d7fae */ /* 0x0007e8000c121848 */
[----:B------:R-:W-:Y:S04]  /*19660*/  LDGSTS.E [R14+0x40000], desc[UR8][R26.64], !P3 ;  /* 0x400000001a0e7fae */ /* 0x000fe8000d921848 */
[----:B------:R1:W-:Y:S01]  /*19670*/  LDGSTS.E [R14+0x44000], desc[UR8][R24.64], !P3 ;  /* 0x44000000180e7fae */ /* 0x0003e2000d921848 */
[----:B---3--:R-:W-:-:S05]  /*19680*/  IMAD.WIDE R12, R229, 0x4, R174 ;  /* 0x00000004e50c7825 */ /* 0x008fca00078e02ae */
[----:B------:R3:W-:Y:S04]  /*19690*/  STL.64 [R1+0x248], R12 ;  /* 0x0002480c01007387 */ /* 0x0007e80000100a00 */
[----:B------:R3:W-:Y:S01]  /*196a0*/  LDGSTS.E [R14+0x48000], desc[UR8][R12.64], !P3 ;  /* 0x480000000c0e7fae */ /* 0x0007e2000d921848 */
[----:B----4-:R-:W-:-:S05]  /*196b0*/  IMAD.WIDE R4, R229, 0x4, R222 ;  /* 0x00000004e5047825 */ /* 0x010fca00078e02de */
[----:B------:R4:W-:Y:S04]  /*196c0*/  STL.64 [R1+0x240], R4 ;  /* 0x0002400401007387 */ /* 0x0009e80000100a00 */
[----:B------:R-:W4:Y:S04]  /*196d0*/  LDL.LU.64 R174, [R1+0xcd0] ;  /* 0x000cd00001ae7983 */ /* 0x000f280000300a00 */
[----:B------:R4:W-:Y:S04]  /*196e0*/  LDGSTS.E [R14+0x4c000], desc[UR8][R4.64], !P3 ;  /* 0x4c000000040e7fae */ /* 0x0009e8000d921848 */
[----:B------:R-:W4:Y:S01]  /*196f0*/  LDL.LU.64 R222, [R1+0xcd8] ;  /* 0x000cd80001de7983 */ /* 0x000f220000300a00 */
[----:B-1----:R-:W-:-:S05]  /*19700*/  IMAD.WIDE R24, R229, 0x4, R178 ;  /* 0x00000004e5187825 */ /* 0x002fca00078e02b2 */
[----:B------:R-:W-:Y:S04]  /*19710*/  STL.64 [R1+0x238], R24 ;  /* 0x0002381801007387 */ /* 0x000fe80000100a00 */
[----:B------:R-:W4:Y:S04]  /*19720*/  LDL.LU.64 R180, [R1+0xce0] ;  /* 0x000ce00001b47983 */ /* 0x000f280000300a00 */
[----:B------:R1:W-:Y:S01]  /*19730*/  LDGSTS.E [R14+0x40004], desc[UR8][R24.64], !P4 ;  /* 0x40004000180e7fae */ /* 0x0003e2000e121848 */
[----:B--2---:R-:W-:-:S04]  /*19740*/  IMAD.WIDE R20, R229, 0x4, R20 ;  /* 0x00000004e5147825 */ /* 0x004fc800078e0214 */
[C---:B---3--:R-:W-:Y:S01]  /*19750*/  IMAD.WIDE R12, R229.reuse, 0x4, R184 ;  /* 0x00000004e50c7825 */ /* 0x048fe200078e02b8 */
[----:B------:R2:W-:Y:S03]  /*19760*/  STL.64 [R1+0x230], R20 ;  /* 0x0002301401007387 */ /* 0x0005e60000100a00 */
[C---:B----4-:R-:W-:Y:S01]  /*19770*/  IMAD.WIDE R4, R229.reuse, 0x4, R198 ;  /* 0x00000004e5047825 */ /* 0x050fe200078e02c6 */
[----:B------:R-:W3:Y:S04]  /*19780*/  LDL.LU.64 R178, [R1+0xce8] ;  /* 0x000ce80001b27983 */ /* 0x000ee80000300a00 */
[----:B------:R4:W-:Y:S04]  /*19790*/  STL.64 [R1+0x228], R12 ;  /* 0x0002280c01007387 */ /* 0x0009e80000100a00 */
[----:B------:R-:W-:Y:S04]  /*197a0*/  LDGSTS.E [R14+0x44004], desc[UR8][R20.64], !P4 ;  /* 0x44004000140e7fae */ /* 0x000fe8000e121848 */
[----:B------:R4:W-:Y:S04]  /*197b0*/  STL.64 [R1+0x220], R4 ;  /* 0x0002200401007387 */ /* 0x0009e80000100a00 */
[----:B------:R4:W-:Y:S04]  /*197c0*/  LDGSTS.E [R14+0x48004], desc[UR8][R12.64], !P4 ;  /* 0x480040000c0e7fae */ /* 0x0009e8000e121848 */
[----:B------:R-:W3:Y:S01]  /*197d0*/  LDL.LU.64 R184, [R1+0xcf0] ;  /* 0x000cf00001b87983 */ /* 0x000ee20000300a00 */
[----:B------:R-:W-:-:S03]  /*197e0*/  IMAD.WIDE R26, R229, 0x4, R206 ;  /* 0x00000004e51a7825 */ /* 0x000fc600078e02ce */
[----:B--2---:R-:W2:Y:S01]  /*197f0*/  LDL.LU.64 R20, [R1+0xcf8] ;  /* 0x000cf80001147983 */ /* 0x004ea20000300a00 */
[----:B-1----:R-:W-:-:S03]  /*19800*/  IMAD.WIDE R24, R229, 0x4, R176 ;  /* 0x00000004e5187825 */ /* 0x002fc600078e02b0 */
[----:B------:R-:W2:Y:S04]  /*19810*/  LDL.LU.64 R198, [R1+0xd00] ;  /* 0x000d000001c67983 */ /* 0x000ea80000300a00 */
[----:B------:R1:W-:Y:S01]  /*19820*/  STL.64 [R1+0x218], R26 ;  /* 0x0002181a01007387 */ /* 0x0003e20000100a00 */
[----:B----4-:R-:W-:-:S03]  /*19830*/  IMAD.WIDE R12, R229, 0x4, R190 ;  /* 0x00000004e50c7825 */ /* 0x010fc600078e02be */
[----:B------:R4:W-:Y:S04]  /*19840*/  LDGSTS.E [R14+0x4c004], desc[UR8][R4.64], !P4 ;  /* 0x4c004000040e7fae */ /* 0x0009e8000e121848 */
[----:B------:R1:W-:Y:S04]  /*19850*/  STL.64 [R1+0x210], R24 ;  /* 0x0002101801007387 */ /* 0x0003e80000100a00 */
[----:B------:R1:W-:Y:S01]  /*19860*/  STL.64 [R1+0x208], R12 ;  /* 0x0002080c01007387 */ /* 0x0003e20000100a00 */
[----:B----4-:R-:W-:-:S03]  /*19870*/  IMAD.WIDE R4, R229, 0x4, R182 ;  /* 0x00000004e5047825 */ /* 0x010fc600078e02b6 */
[----:B------:R1:W-:Y:S04]  /*19880*/  LDGSTS.E [R14+0x40008], desc[UR8][R26.64], !P5 ;  /* 0x400080001a0e7fae */ /* 0x0003e8000e921848 */
[----:B------:R-:W4:Y:S04]  /*19890*/  LDL.LU.64 R182, [R1+0xd08] ;  /* 0x000d080001b67983 */ /* 0x000f280000300a00 */
[----:B------:R1:W-:Y:S04]  /*198a0*/  LDGSTS.E [R14+0x44008], desc[UR8][R24.64], !P5 ;  /* 0x44008000180e7fae */ /* 0x0003e8000e921848 */
[----:B------:R3:W-:Y:S04]  /*198b0*/  STL.64 [R1+0x200], R4 ;  /* 0x0002000401007387 */ /* 0x0007e80000100a00 */
[----:B------:R-:W4:Y:S04]  /*198c0*/  LDL.LU.64 R176, [R1+0xd10] ;  /* 0x000d100001b07983 */ /* 0x000f280000300a00 */
[----:B------:R1:W-:Y:S04]  /*198d0*/  LDGSTS.E [R14+0x48008], desc[UR8][R12.64], !P5 ;  /* 0x480080000c0e7fae */ /* 0x0003e8000e921848 */
[----:B------:R-:W4:Y:S04]  /*198e0*/  LDL.LU.64 R190, [R1+0xd18] ;  /* 0x000d180001be7983 */ /* 0x000f280000300a00 */
[----:B------:R3:W-:Y:S01]  /*198f0*/  LDGSTS.E [R14+0x4c008], desc[UR8][R4.64], !P5 ;  /* 0x4c008000040e7fae */ /* 0x0007e2000e921848 */
[----:B------:R-:W-:Y:S01]  /*19900*/  ISETP.GE.U32.AND P1, PT, R23, 0x7ffffec8, PT ;  /* 0x7ffffec81700780c */ /* 0x000fe20003f26070 */
[----:B-1----:R-:W-:-:S05]  /*19910*/  IMAD.WIDE R26, R229, 0x4, R174 ;  /* 0x00000004e51a7825 */ /* 0x002fca00078e02ae */
[----:B------:R-:W-:Y:S01]  /*19920*/  STL.64 [R1+0x1f8], R26 ;  /* 0x0001f81a01007387 */ /* 0x000fe20000100a00 */
[----:B------:R-:W-:-:S03]  /*19930*/  IMAD.WIDE R24, R229, 0x4, R222 ;  /* 0x00000004e5187825 */ /* 0x000fc600078e02de */
[----:B------:R-:W4:Y:S04]  /*19940*/  LDL.LU.64 R174, [R1+0xd20] ;  /* 0x000d200001ae7983 */ /* 0x000f280000300a00 */
[----:B------:R-:W-:Y:S04]  /*19950*/  LDGSTS.E [R14+0x4000c], desc[UR8][R26.64], !P6 ;  /* 0x4000c0001a0e7fae */ /* 0x000fe8000f121848 */
[----:B------:R1:W-:Y:S01]  /*19960*/  STL.64 [R1+0x1f0], R24 ;  /* 0x0001f01801007387 */ /* 0x0003e20000100a00 */
[----:B------:R-:W-:-:S03]  /*19970*/  IMAD.WIDE R12, R229, 0x4, R180 ;  /* 0x00000004e50c7825 */ /* 0x000fc600078e02b4 */
[----:B------:R1:W-:Y:S04]  /*19980*/  LDGSTS.E [R14+0x4400c], desc[UR8][R24.64], !P6 ;  /* 0x4400c000180e7fae */ /* 0x0003e8000f121848 */
[----:B------:R-:W4:Y:S04]  /*19990*/  LDL.LU.64 R222, [R1+0xd28] ;  /* 0x000d280001de7983 */ /* 0x000f280000300a00 */
[----:B------:R2:W-:Y:S04]  /*199a0*/  STL.64 [R1+0x1e8], R12 ;  /* 0x0001e80c01007387 */ /* 0x0005e80000100a00 */
[----:B------:R2:W-:Y:S01]  /*199b0*/  LDGSTS.E [R14+0x4800c], desc[UR8][R12.64], !P6 ;  /* 0x4800c0000c0e7fae */ /* 0x0005e2000f121848 */
[----:B---3--:R-:W-:-:S02]  /*199c0*/  IMAD.WIDE R4, R229, 0x4, R178 ;  /* 0x00000004e5047825 */ /* 0x008fc400078e02b2 */
[----:B------:R-:W3:Y:S03]  /*199d0*/  LDC R178, c[0x0][0x230] ;  /* 0x00008c00ffb27b82 */ /* 0x000ee60000000800 */
[----:B------:R4:W-:Y:S04]  /*199e0*/  STL.64 [R1+0x1e0], R4 ;  /* 0x0001e00401007387 */ /* 0x0009e80000100a00 */
[----:B------:R-:W3:Y:S04]  /*199f0*/  LDL.LU.64 R186, [R1+0xd30] ;  /* 0x000d300001ba7983 */ /* 0x000ee80000300a00 */
[----:B------:R4:W-:Y:S01]  /*19a00*/  LDGSTS.E [R14+0x4c00c], desc[UR8][R4.64], !P6 ;  /* 0x4c00c000040e7fae */ /* 0x0009e2000f121848 */
[----:B-1----:R-:W-:-:S04]  /*19a10*/  IMAD.WIDE R24, R229, 0x4, R184 ;  /* 0x00000004e5187825 */ /* 0x002fc800078e02b8 */
[C---:B--2---:R-:W-:Y:S01]  /*19a20*/  IMAD.WIDE R20, R229.reuse, 0x4, R20 ;  /* 0x00000004e5147825 */ /* 0x044fe200078e0214 */
[----:B------:R-:W-:Y:S03]  /*19a30*/  STL.64 [R1+0xd0], R24 ;  /* 0x0000d01801007387 */ /* 0x000fe60000100a00 */
[C---:B------:R-:W-:Y:S01]  /*19a40*/  IMAD.WIDE R12, R229.reuse, 0x4, R198 ;  /* 0x00000004e50c7825 */ /* 0x040fe200078e02c6 */
[----:B------:R-:W2:Y:S04]  /*19a50*/  LDL.LU.64 R192, [R1+0xd38] ;  /* 0x000d380001c07983 */ /* 0x000ea80000300a00 */
[----:B------:R1:W-:Y:S04]  /*19a60*/  STL.64 [R1+0xc8], R20 ;  /* 0x0000c81401007387 */ /* 0x0003e80000100a00 */
[----:B------:R-:W2:Y:S04]  /*19a70*/  LDL.LU.64 R206, [R1+0xd40] ;  /* 0x000d400001ce7983 */ /* 0x000ea80000300a00 */
[----:B------:R1:W-:Y:S04]  /*19a80*/  STL.64 [R1+0xc0], R12 ;  /* 0x0000c00c01007387 */ /* 0x0003e80000100a00 */
[----:B------:R-:W2:Y:S04]  /*19a90*/  LDL.LU.64 R184, [R1+0xd48] ;  /* 0x000d480001b87983 */ /* 0x000ea80000300a00 */
[----:B------:R1:W-:Y:S01]  /*19aa0*/  LDGSTS.E [R14+0x50000], desc[UR8][R24.64], !P1 ;  /* 0x50000000180e7fae */ /* 0x0003e2000c921848 */
[----:B----4-:R-:W-:-:S03]  /*19ab0*/  IMAD.WIDE R4, R229, 0x4, R182 ;  /* 0x00000004e5047825 */ /* 0x010fc600078e02b6 */
[----:B------:R-:W-:Y:S04]  /*19ac0*/  LDGSTS.E [R14+0x54000], desc[UR8][R20.64], !P1 ;  /* 0x54000000140e7fae */ /* 0x000fe8000c921848 */
[----:B------:R4:W-:Y:S04]  /*19ad0*/  STL.64 [R1+0xb8], R4 ;  /* 0x0000b80401007387 */ /* 0x0009e80000100a00 */
[----:B------:R-:W2:Y:S04]  /*19ae0*/  LDL.LU.64 R198, [R1+0xd50] ;  /* 0x000d500001c67983 */ /* 0x000ea80000300a00 */
[----:B------:R-:W2:Y:S04]  /*19af0*/  LDL.LU.64 R182, [R1+0xd58] ;  /* 0x000d580001b67983 */ /* 0x000ea80000300a00 */
[----:B-1----:R-:W2:Y:S01]  /*19b00*/  LDL.LU.64 R20, [R1+0xd60] ;  /* 0x000d600001147983 */ /* 0x002ea20000300a00 */
[----:B------:R-:W-:-:S02]  /*19b10*/  VIADD R23, R170, 0xffffff46 ;  /* 0xffffff46aa177836 */ /* 0x000fc40000000000 */
[----:B------:R-:W-:Y:S01]  /*19b20*/  IMAD.WIDE R26, R229, 0x4, R176 ;  /* 0x00000004e51a7825 */ /* 0x000fe200078e02b0 */
[----:B------:R1:W-:Y:S01]  /*19b30*/  LDGSTS.E [R14+0x58000], desc[UR8][R12.64], !P1 ;  /* 0x580000000c0e7fae */ /* 0x0003e2000c921848 */
[----:B------:R-:W2:Y:S01]  /*19b40*/  LDC R170, c[0x0][0x230] ;  /* 0x00008c00ffaa7b82 */ /* 0x000ea20000000800 */
[----:B------:R-:W-:Y:S02]  /*19b50*/  ISETP.GE.U32.AND P0, PT, R23, 0x7ffffec7, PT ;  /* 0x7ffffec71700780c */ /* 0x000fe40003f06070 */
[----:B------:R-:W-:Y:S01]  /*19b60*/  IADD3 R23, R172, -0xbb, RZ ;  /* 0xffffff45ac177810 */ /* 0x000fe20007ffe0ff */
[----:B------:R-:W-:Y:S01]  /*19b70*/  IMAD.WIDE R24, R229, 0x4, R190 ;  /* 0x00000004e5187825 */ /* 0x000fe200078e02be */
[----:B------:R4:W-:Y:S02]  /*19b80*/  LDGSTS.E [R14+0x5c000], desc[UR8][R4.64], !P1 ;  /* 0x5c000000040e7fae */ /* 0x0009e4000c921848 */
[----:B------:R-:W-:Y:S01]  /*19b90*/  ISETP.GE.U32.AND P3, PT, R23, 0x7ffffec6, PT ;  /* 0x7ffffec61700780c */ /* 0x000fe20003f66070 */
[----:B------:R-:W2:Y:S01]  /*19ba0*/  LDC R172, c[0x0][0x230] ;  /* 0x00008c00ffac7b82 */ /* 0x000ea20000000800 */
[----:B------:R3:W-:Y:S04]  /*19bb0*/  STL.64 [R1+0xb0], R26 ;  /* 0x0000b01a01007387 */ /* 0x0007e80000100a00 */
[----:B------:R2:W-:Y:S04]  /*19bc0*/  STL.64 [R1+0xa8], R24 ;  /* 0x0000a81801007387 */ /* 0x0005e80000100a00 */
[----:B------:R3:W-:Y:S04]  /*19bd0*/  LDGSTS.E [R14+0x50004], desc[UR8][R26.64], !P0 ;  /* 0x500040001a0e7fae */ /* 0x0007e8000c121848 */
[----:B------:R2:W-:Y:S01]  /*19be0*/  LDGSTS.E [R14+0x54004], desc[UR8][R24.64], !P0 ;  /* 0x54004000180e7fae */ /* 0x0005e2000c121848 */
[----:B-1----:R-:W-:-:S05]  /*19bf0*/  IMAD.WIDE R12, R229, 0x4, R174 ;  /* 0x00000004e50c7825 */ /* 0x002fca00078e02ae */
        /* <DEDUP_REMOVED lines=10> */
[----:B---3--:R-:W-:Y:S01]  /*19ca0*/  IMAD.WIDE R26, R229, 0x4, R186 ;  /* 0x00000004e51a7825 */ /* 0x008fe200078e02ba */
[----:B------:R-:W-:Y:S01]  /*19cb0*/  IADD3 R23, R171, -0xbc, RZ ;  /* 0xffffff44ab177810 */ /* 0x000fe20007ffe0ff */
[----:B------:R-:W3:Y:S03]  /*19cc0*/  LDC R186, c[0x0][0x230] ;  /* 0x00008c00ffba7b82 */ /* 0x000ee60000000800 */
[----:B------:R4:W-:Y:S04]  /*19cd0*/  STL.64 [R1+0x90], R26 ;  /* 0x0000901a01007387 */ /* 0x0009e80000100a00 */
[----:B------:R4:W-:Y:S01]  /*19ce0*/  LDGSTS.E [R14+0x50008], desc[UR8][R26.64], !P3 ;  /* 0x500080001a0e7fae */ /* 0x0009e2000d921848 */
[----:B------:R-:W3:Y:S01]  /*19cf0*/  LDC R171, c[0x0][0x230] ;  /* 0x00008c00ffab7b82 */ /* 0x000ee20000000800 */
[----:B--2---:R-:W-:-:S04]  /*19d00*/  IMAD.WIDE R24, R229, 0x4, R192 ;  /* 0x00000004e5187825 */ /* 0x004fc800078e02c0 */
[C---:B-1----:R-:W-:Y:S01]  /*19d10*/  IMAD.WIDE R12, R229.reuse, 0x4, R206 ;  /* 0x00000004e50c7825 */ /* 0x042fe200078e02ce */
[----:B------:R1:W-:Y:S04]  /*19d20*/  STL.64 [R1+0x88], R24 ;  /* 0x0000881801007387 */ /* 0x0003e80000100a00 */
[----:B------:R1:W-:Y:S01]  /*19d30*/  LDGSTS.E [R14+0x54008], desc[UR8][R24.64], !P3 ;  /* 0x54008000180e7fae */ /* 0x0003e2000d921848 */
[----:B----4-:R-:W-:-:S03]  /*19d40*/  IMAD.WIDE R4, R229, 0x4, R184 ;  /* 0x00000004e5047825 */ /* 0x010fc600078e02b8 */
[----:B------:R2:W-:Y:S04]  /*19d50*/  STL.64 [R1+0x80], R12 ;  /* 0x0000800c01007387 */ /* 0x0005e80000100a00 */
[----:B------:R4:W-:Y:S04]  /*19d60*/  STL.64 [R1+0x78], R4 ;  /* 0x0000780401007387 */ /* 0x0009e80000100a00 */
[----:B------:R2:W-:Y:S04]  /*19d70*/  LDGSTS.E [R14+0x58008], desc[UR8][R12.64], !P3 ;  /* 0x580080000c0e7fae */ /* 0x0005e8000d921848 */
[----:B------:R-:W4:Y:S01]  /*19d80*/  LDL.LU.64 R184, [R1+0xd98] ;  /* 0x000d980001b87983 */ /* 0x000f220000300a00 */
[----:B------:R-:W-:Y:S01]  /*19d90*/  IMAD.WIDE R26, R229, 0x4, R198 ;  /* 0x00000004e51a7825 */ /* 0x000fe200078e02c6 */
[----:B------:R-:W-:-:S02]  /*19da0*/  ISETP.GE.U32.AND P4, PT, R23, 0x7ffffec5, PT ;  /* 0x7ffffec51700780c */ /* 0x000fc40003f86070 */
[----:B------:R4:W-:Y:S01]  /*19db0*/  LDGSTS.E [R14+0x5c008], desc[UR8][R4.64], !P3 ;  /* 0x5c008000040e7fae */ /* 0x0009e2000d921848 */
[----:B-1----:R-:W-:-:S03]  /*19dc0*/  IMAD.WIDE R24, R229, 0x4, R182 ;  /* 0x00000004e5187825 */ /* 0x002fc600078e02b6 */
[----:B------:R-:W-:Y:S01]  /*19dd0*/  STL.64 [R1+0x70], R26 ;  /* 0x0000701a01007387 */ /* 0x000fe20000100a00 */
[----:B--2---:R-:W-:-:S03]  /*19de0*/  IMAD.WIDE R12, R229, 0x4, R20 ;  /* 0x00000004e50c7825 */ /* 0x004fc600078e0214 */
[----:B------:R-:W2:Y:S04]  /*19df0*/  LDL.LU.64 R198, [R1+0xda8] ;  /* 0x000da80001c67983 */ /* 0x000ea80000300a00 */
[----:B------:R-:W-:Y:S04]  /*19e00*/  STL.64 [R1+0x68], R24 ;  /* 0x0000681801007387 */ /* 0x000fe80000100a00 */
[----:B------:R-:W2:Y:S04]  /*19e10*/  LDL.LU.64 R182, [R1+0xdb8] ;  /* 0x000db80001b67983 */ /* 0x000ea80000300a00 */
[----:B------:R-:W-:Y:S04]  /*19e20*/  STL.64 [R1+0x60], R12 ;  /* 0x0000600c01007387 */ /* 0x000fe80000100a00 */
[----:B------:R-:W2:Y:S01]  /*19e30*/  LDL.LU.64 R20, [R1+0xdc8] ;  /* 0x000dc80001147983 */ /* 0x000ea20000300a00 */
[----:B------:R-:W-:-:S02]  /*19e40*/  VIADD R23, R170, 0xffffff27 ;  /* 0xffffff27aa177836 */ /* 0x000fc40000000000 */
[----:B------:R-:W1:Y:S01]  /*19e50*/  LDC R170, c[0x0][0x230] ;  /* 0x00008c00ffaa7b82 */ /* 0x000e620000000800 */
[----:B------:R-:W-:Y:S02]  /*19e60*/  LDGSTS.E [R14+0x5000c], desc[UR8][R26.64], !P4 ;  /* 0x5000c0001a0e7fae */ /* 0x000fe4000e121848 */
[----:B------:R-:W-:Y:S02]  /*19e70*/  ISETP.GE.U32.AND P5, PT, R23, 0x7ffffea8, PT ;  /* 0x7ffffea81700780c */ /* 0x000fe40003fa6070 */
[----:B------:R-:W-:Y:S01]  /*19e80*/  IADD3 R23, R172, -0xda, RZ ;  /* 0xffffff26ac177810 */ /* 0x000fe20007ffe0ff */
[----:B------:R-:W-:Y:S02]  /*19e90*/  LDGSTS.E [R14+0x5400c], desc[UR8][R24.64], !P4 ;  /* 0x5400c000180e7fae */ /* 0x000fe4000e121848 */
[----:B------:R-:W1:Y:S01]  /*19ea0*/  LDC R172, c[0x0][0x230] ;  /* 0x00008c00ffac7b82 */ /* 0x000e620000000800 */
[----:B------:R-:W-:Y:S01]  /*19eb0*/  ISETP.GE.U32.AND P6, PT, R23, 0x7ffffea7, PT ;  /* 0x7ffffea71700780c */ /* 0x000fe20003fc6070 */
[----:B------:R2:W-:Y:S01]  /*19ec0*/  LDGSTS.E [R14+0x5800c], desc[UR8][R12.64], !P4 ;  /* 0x5800c0000c0e7fae */ /* 0x0005e2000e121848 */
[----:B---3--:R-:W-:-:S05]  /*19ed0*/  IADD3 R23, R171, -0xdb, RZ ;  /* 0xffffff25ab177810 */ /* 0x008fca0007ffe0ff */
[----:B------:R-:W3:Y:S01]  /*19ee0*/  LDC R171, c[0x0][0x230] ;  /* 0x00008c00ffab7b82 */ /* 0x000ee20000000800 */
[----:B------:R-:W-:Y:S01]  /*19ef0*/  ISETP.GE.U32.AND P1, PT, R23, 0x7ffffea6, PT ;  /* 0x7ffffea61700780c */ /* 0x000fe20003f26070 */
[----:B-1----:R-:W-:-:S05]  /*19f00*/  VIADD R23, R170, 0xffffff24 ;  /* 0xffffff24aa177836 */ /* 0x002fca0000000000 */
[----:B------:R-:W-:Y:S02]  /*19f10*/  ISETP.GE.U32.AND P0, PT, R23, 0x7ffffea5, PT ;  /* 0x7ffffea51700780c */ /* 0x000fe40003f06070 */
[----:B------:R-:W-:-:S04]  /*19f20*/  IADD3 R23, R172, -0xf9, RZ ;  /* 0xffffff07ac177810 */ /* 0x000fc80007ffe0ff */
[----:B------:R-:W-:Y:S02]  /*19f30*/  ISETP.GE.U32.AND P3, PT, R23, 0x7ffffe88, PT ;  /* 0x7ffffe881700780c */ /* 0x000fe40003f66070 */
[----:B---3--:R-:W-:Y:S01]  /*19f40*/  IADD3 R23, R171, -0xfa, RZ ;  /* 0xffffff06ab177810 */ /* 0x008fe20007ffe0ff */
[----:B----4-:R-:W-:-:S05]  /*19f50*/  IMAD.WIDE R4, R229, 0x4, R180 ;  /* 0x00000004e5047825 */ /* 0x010fca00078e02b4 */
[----:B------:R1:W-:Y:S04]  /*19f60*/  STL.64 [R1+0x58], R4 ;  /* 0x0000580401007387 */ /* 0x0003e80000100a00 */
[----:B------:R-:W3:Y:S04]  /*19f70*/  LDL.LU.64 R192, [R1+0xdd8] ;  /* 0x000dd80001c07983 */ /* 0x000ee80000300a00 */
[----:B------:R-:W4:Y:S01]  /*19f80*/  LDL.LU.64 R206, [R1+0xdf0] ;  /* 0x000df00001ce7983 */ /* 0x000f220000300a00 */
[----:B------:R-:W-:-:S03]  /*19f90*/  IMAD.WIDE R170, R229, 0x4, R176 ;  /* 0x00000004e5aa7825 */ /* 0x000fc600078e02b0 */
[----:B------:R1:W-:Y:S01]  /*19fa0*/  LDGSTS.E [R14+0x5c00c], desc[UR8][R4.64], !P4 ;  /* 0x5c00c000040e7fae */ /* 0x0003e2000e121848 */
[----:B------:R-:W-:Y:S01]  /*19fb0*/  IMAD.WIDE R172, R229, 0x4, R190 ;  /* 0x00000004e5ac7825 */ /* 0x000fe200078e02be */
[----:B------:R-:W-:Y:S02]  /*19fc0*/  ISETP.GE.U32.AND P4, PT, R23, 0x7ffffe87, PT ;  /* 0x7ffffe871700780c */ /* 0x000fe40003f86070 */
[----:B------:R-:W4:Y:S01]  /*19fd0*/  LDL.LU.64 R190, [R1+0xe00] ;  /* 0x000e000001be7983 */ /* 0x000f220000300a00 */
[----:B------:R-:W-:-:S03]  /*19fe0*/  IMAD.WIDE R174, R229, 0x4, R174 ;  /* 0x00000004e5ae7825 */ /* 0x000fc600078e02ae */
[----:B------:R-:W-:Y:S01]  /*19ff0*/  LDGSTS.E [R14+0x60000], desc[UR8][R170.64], !P5 ;  /* 0x60000000aa0e7fae */ /* 0x000fe2000e921848 */
[----:B------:R-:W-:-:S03]  /*1a000*/  IMAD.WIDE R176, R229, 0x4, R222 ;  /* 0x00000004e5b07825 */ /* 0x000fc600078e02de */
[----:B------:R-:W-:Y:S04]  /*1a010*/  LDGSTS.E [R14+0x64000], desc[UR8][R172.64], !P5 ;  /* 0x64000000ac0e7fae */ /* 0x000fe8000e921848 */
[----:B------:R-:W4:Y:S04]  /*1a020*/  LDL.LU.64 R222, [R1+0xe10] ;  /* 0x000e100001de7983 */ /* 0x000f280000300a00 */
        /* <DEDUP_REMOVED lines=8> */
[----:B------:R-:W-:Y:S01]  /*1a0b0*/  LDGSTS.E [R14+0x6c000], desc[UR8][R176.64], !P5 ;  /* 0x6c000000b00e7fae */ /* 0x000fe2000e921848 */
[----:B------:R-:W-:-:S04]  /*1a0c0*/  IMAD.WIDE R178, R229, 0x4, R184 ;  /* 0x00000004e5b27825 */ /* 0x000fc800078e02b8 */
[----:B--2---:R-:W-:Y:S01]  /*1a0d0*/  IMAD.WIDE R180, R229, 0x4, R198 ;  /* 0x00000004e5b47825 */ /* 0x004fe200078e02c6 */
[----:B------:R-:W-:Y:S01]  /*1a0e0*/  ISETP.GE.U32.AND P5, PT, R23, 0x7ffffe86, PT ;  /* 0x7ffffe861700780c */ /* 0x000fe20003fa6070 */
[----:B------:R-:W2:Y:S02]  /*1a0f0*/  LDL.LU.64 R198, [R1+0xe40] ;  /* 0x000e400001c67983 */ /* 0x000ea40000300a00 */
[C---:B------:R-:W-:Y:S02]  /*1a100*/  IMAD.WIDE R184, R229.reuse, 0x4, R20 ;  /* 0x00000004e5b87825 */ /* 0x040fe400078e0214 */
[----:B------:R-:W-:Y:S04]  /*1a110*/  LDGSTS.E [R14+0x60004], desc[UR8][R178.64], !P6 ;  /* 0x60004000b20e7fae */ /* 0x000fe8000f121848 */
[----:B------:R-:W2:Y:S01]  /*1a120*/  LDL.LU.64 R20, [R1+0xe50] ;  /* 0x000e500001147983 */ /* 0x000ea20000300a00 */
[----:B------:R-:W-:Y:S01]  /*1a130*/  IMAD.WIDE R182, R229, 0x4, R182 ;  /* 0x00000004e5b67825 */ /* 0x000fe200078e02b6 */
[----:B------:R-:W-:-:S02]  /*1a140*/  IADD3 R23, R186, -0xfc, RZ ;  /* 0xffffff04ba177810 */ /* 0x000fc40007ffe0ff */
[----:B------:R-:W-:Y:S04]  /*1a150*/  STL.64 [R1+0x2068], R178 ;  /* 0x002068b201007387 */ /* 0x000fe80000100a00 */
        /* <DEDUP_REMOVED lines=8> */
[----:B------:R-:W-:-:S02]  /*1a1e0*/  ISETP.GE.U32.AND P6, PT, R23, 0x7ffffe85, PT ;  /* 0x7ffffe851700780c */ /* 0x000fc40003fc6070 */
[----:B------:R-:W-:Y:S01]  /*1a1f0*/  IADD3 R23, R194, -0x9d, RZ ;  /* 0xffffff63c2177810 */ /* 0x000fe20007ffe0ff */
[----:B---3--:R-:W-:-:S04]  /*1a200*/  IMAD.WIDE R186, R229, 0x4, R192 ;  /* 0x00000004e5ba7825 */ /* 0x008fc800078e02c0 */
[C---:B----4-:R-:W-:Y:S01]  /*1a210*/  IMAD.WIDE R188, R229.reuse, 0x4, R206 ;  /* 0x00000004e5bc7825 */ /* 0x050fe200078e02ce */
[----:B------:R-:W-:Y:S04]  /*1a220*/  LDGSTS.E [R14+0x60008], desc[UR8][R186.64], !P1 ;  /* 0x60008000ba0e7fae */ /* 0x000fe8000c921848 */
[----:B------:R-:W3:Y:S01]  /*1a230*/  LDL.LU.64 R206, [R1+0xe80] ;  /* 0x000e800001ce7983 */ /* 0x000ee20000300a00 */
        /* <DEDUP_REMOVED lines=16> */
[----:B------:R-:W-:Y:S01]  /*1a340*/  IMAD.WIDE R198, R229, 0x4, R198 ;  /* 0x00000004e5c67825 */ /* 0x000fe200078e02c6 */
[----:B------:R-:W2:Y:S04]  /*1a350*/  LDL.LU.64 R20, [R1+0xed0] ;  /* 0x000ed00001147983 */ /* 0x000ea80000300a00 */
[----:B------:R-:W-:Y:S04]  /*1a360*/  STL.64 [R1+0x20a8], R194 ;  /* 0x0020a8c201007387 */ /* 0x000fe80000100a00 */
[----:B------:R-:W-:Y:S04]  /*1a370*/  STL.64 [R1+0x20b0], R196 ;  /* 0x0020b0c401007387 */ /* 0x000fe80000100a00 */
[----:B------:R-:W-:Y:S04]  /*1a380*/  STL.64 [R1+0x20b8], R198 ;  /* 0x0020b8c601007387 */ /* 0x000fe80000100a00 */
[----:B------:R-:W-:Y:S04]  /*1a390*/  STL.64 [R1+0x20c0], R200 ;  /* 0x0020c0c801007387 */ /* 0x000fe80000100a00 */
[----:B------:R-:W2:Y:S01]  /*1a3a0*/  LDL.LU.64 R250, [R1+0xee0] ;  /* 0x000ee00001fa7983 */ /* 0x000ea20000300a00 */
[----:B------:R-:W-:Y:S01]  /*1a3b0*/  ISETP.GE.U32.AND P1, PT, R23, 0x7ffffee4, PT ;  /* 0x7ffffee41700780c */ /* 0x000fe20003f26070 */
[----:B------:R-:W-:-:S02]  /*1a3c0*/  VIADD R23, R202, 0xffffff62 ;  /* 0xffffff62ca177836 */ /* 0x000fc40000000000 */
[C---:B------:R-:W-:Y:S01]  /*1a3d0*/  IMAD.WIDE R202, R229.reuse, 0x4, R204 ;  /* 0x00000004e5ca7825 */ /* 0x040fe200078e02cc */
[----:B------:R-:W-:Y:S03]  /*1a3e0*/  LDGSTS.E [R14+0x6000c], desc[UR8][R194.64], !P0 ;  /* 0x6000c000c20e7fae */ /* 0x000fe6000c121848 */
[----:B------:R-:W-:Y:S01]  /*1a3f0*/  IMAD.WIDE R204, R229, 0x4, R208 ;  /* 0x00000004e5cc7825 */ /* 0x000fe200078e02d0 */
[----:B------:R-:W2:Y:S04]  /*1a400*/  LDL.LU.64 R220, [R1+0xef0] ;  /* 0x000ef00001dc7983 */ /* 0x000ea80000300a00 */
[----:B------:R-:W-:Y:S04]  /*1a410*/  LDGSTS.E [R14+0x6400c], desc[UR8][R196.64], !P0 ;  /* 0x6400c000c40e7fae */ /* 0x000fe8000c121848 */
        /* <DEDUP_REMOVED lines=8> */
[----:B----4-:R-:W-:-:S03]  /*1a4a0*/  IMAD.WIDE R208, R229, 0x4, R222 ;  /* 0x00000004e5d07825 */ /* 0x010fc600078e02de */
[----:B------:R-:W3:Y:S04]  /*1a4b0*/  LDL.LU.64 R222, [R1+0xf00] ;  /* 0x000f000001de7983 */ /* 0x000ee80000300a00 */
[----:B------:R-:W4:Y:S04]  /*1a4c0*/  LDL.LU.64 R224, [R1+0xf10] ;  /* 0x000f100001e07983 */ /* 0x000f280000300a00 */
[----:B------:R-:W-:Y:S04]  /*1a4d0*/  STL.64 [R1+0x20c8], R202 ;  /* 0x0020c8ca01007387 */ /* 0x000fe80000100a00 */
[----:B------:R-:W-:Y:S04]  /*1a4e0*/  STL.64 [R1+0x20d0], R204 ;  /* 0x0020d0cc01007387 */ /* 0x000fe80000100a00 */
[----:B------:R-:W-:Y:S01]  /*1a4f0*/  STL.64 [R1+0x20d8], R206 ;  /* 0x0020d8ce01007387 */ /* 0x000fe20000100a00 */
[----:B------:R-:W-:-:S03]  /*1a500*/  IMAD.WIDE R210, R229, 0x4, R212 ;  /* 0x00000004e5d27825 */ /* 0x000fc600078e02d4 */
[----:B------:R-:W-:Y:S01]  /*1a510*/  STL.64 [R1+0x20e0], R208 ;  /* 0x0020e0d001007387 */ /* 0x000fe20000100a00 */
[----:B------:R-:W-:-:S03]  /*1a520*/  IMAD.WIDE R212, R229, 0x4, R216 ;  /* 0x00000004e5d47825 */ /* 0x000fc600078e02d8 */
[----:B------:R-:W4:Y:S01]  /*1a530*/  LDL.LU.64 R242, [R1+0xf20] ;  /* 0x000f200001f27983 */ /* 0x000f220000300a00 */
[----:B------:R-:W-:-:S03]  /*1a540*/  IMAD.WIDE R214, R229, 0x4, R214 ;  /* 0x00000004e5d67825 */ /* 0x000fc600078e02d6 */
[----:B------:R-:W-:Y:S01]  /*1a550*/  LDGSTS.E [R14+0x7c000], desc[UR8][R208.64], !P3 ;  /* 0x7c000000d00e7fae */ /* 0x000fe2000d921848 */
[----:B------:R-:W-:Y:S02]  /*1a560*/  ISETP.GE.U32.AND P3, PT, R23, 0x7ffffee2, PT ;  /* 0x7ffffee21700780c */ /* 0x000fe40003f66070 */
[----:B------:R-:W-:Y:S01]  /*1a570*/  IADD3 R23, R218, -0xa0, RZ ;  /* 0xffffff60da177810 */ /* 0x000fe20007ffe0ff */
[----:B------:R-:W-:Y:S04]  /*1a580*/  LDGSTS.E [R14+0x70004], desc[UR8][R210.64], !P4 ;  /* 0x70004000d20e7fae */ /* 0x000fe8000e121848 */
[----:B------:R-:W-:Y:S04]  /*1a590*/  LDGSTS.E [R14+0x74004], desc[UR8][R212.64], !P4 ;  /* 0x74004000d40e7fae */ /* 0x000fe8000e121848 */
[----:B------:R-:W-:Y:S01]  /*1a5a0*/  LDGSTS.E [R14+0x78004], desc[UR8][R214.64], !P4 ;  /* 0x78004000d60e7fae */ /* 0x000fe2000e121848 */
[----:B--2---:R-:W-:-:S03]  /*1a5b0*/  IMAD.WIDE R216, R229, 0x4, R20 ;  /* 0x00000004e5d87825 */ /* 0x004fc600078e0214 */
[----:B------:R-:W2:Y:S04]  /*1a5c0*/  LDL.LU.64 R20, [R1+0xf30] ;  /* 0x000f300001147983 */ /* 0x000ea80000300a00 */
[----:B------:R-:W2:Y:S04]  /*1a5d0*/  LDL.LU.64 R244, [R1+0xf40] ;  /* 0x000f400001f47983 */ /* 0x000ea80000300a00 */
[----:B-1----:R-:W2:Y:S04]  /*1a5e0*/  LDL.LU.64 R4, [R1+0xf50] ;  /* 0x000f500001047983 */ /* 0x002ea80000300a00 */
[----:B------:R-:W-:Y:S04]  /*1a5f0*/  STL.64 [R1+0x20e8], R210 ;  /* 0x0020e8d201007387 */ /* 0x000fe80000100a00 */
[----:B------:R-:W-:Y:S04]  /*1a600*/  STL.64 [R1+0x20f0], R212 ;  /* 0x0020f0d401007387 */ /* 0x000fe80000100a00 */
[----:B------:R-:W-:Y:S01]  /*1a610*/  STL.64 [R1+0x20f8], R214 ;  /* 0x0020f8d601007387 */ /* 0x000fe20000100a00 */
[----:B------:R-:W-:-:S03]  /*1a620*/  IMAD.WIDE R218, R229, 0x4, R250 ;  /* 0x00000004e5da7825 */ /* 0x000fc600078e02fa */
[----:B------:R-:W-:Y:S04]  /*1a630*/  STL.64 [R1+0x2100], R216 ;  /* 0x002100d801007387 */ /* 0x000fe80000100a00 */
[----:B------:R-:W2:Y:S04]  /*1a640*/  LDL.LU.64 R30, [R1+0xf58] ;  /* 0x000f5800011e7983 */ /* 0x000ea80000300a00 */
[----:B------:R-:W2:Y:S04]  /*1a650*/  LDL.LU.64 R246, [R1+0xf68] ;  /* 0x000f680001f67983 */ /* 0x000ea80000300a00 */
[----:B------:R-:W2:Y:S01]  /*1a660*/  LDL.LU.64 R250, [R1+0xf78] ;  /* 0x000f780001fa7983 */ /* 0x000ea20000300a00 */
[----:B------:R-:W-:-:S03]  /*1a670*/  IMAD.WIDE R220, R229, 0x4, R220 ;  /* 0x00000004e5dc7825 */ /* 0x000fc600078e02dc */
[----:B------:R-:W2:Y:S04]  /*1a680*/  LDL.LU.64 R248, [R1+0xf88] ;  /* 0x000f880001f87983 */ /* 0x000ea80000300a00 */
[----:B------:R-:W-:Y:S04]  /*1a690*/  STL.64 [R1+0x2108], R218 ;  /* 0x002108da01007387 */ /* 0x000fe80000100a00 */
[----:B------:R-:W-:Y:S04]  /*1a6a0*/  STL.64 [R1+0x2110], R220 ;  /* 0x002110dc01007387 */ /* 0x000fe80000100a00 */
[----:B------:R-:W-:Y:S04]  /*1a6b0*/  LDGSTS.E [R14+0x7c004], desc[UR8][R216.64], !P4 ;  /* 0x7c004000d80e7fae */ /* 0x000fe8000e121848 */
[----:B------:R-:W-:Y:S04]  /*1a6c0*/  LDGSTS.E [R14+0x70008], desc[UR8][R218.64], !P5 ;  /* 0x70008000da0e7fae */ /* 0x000fe8000e921848 */
[----:B------:R-:W-:Y:S01]  /*1a6d0*/  LDGSTS.E [R14+0x74008], desc[UR8][R220.64], !P5 ;  /* 0x74008000dc0e7fae */ /* 0x000fe2000e921848 */
[----:B---3--:R-:W-:-:S04]  /*1a6e0*/  IMAD.WIDE R222, R229, 0x4, R222 ;  /* 0x00000004e5de7825 */ /* 0x008fc800078e02de */
[C---:B----4-:R-:W-:Y:S01]  /*1a6f0*/  IMAD.WIDE R224, R229.reuse, 0x4, R224 ;  /* 0x00000004e5e07825 */ /* 0x050fe200078e02e0 */
[----:B------:R-:W-:Y:S04]  /*1a700*/  STL.64 [R1+0x2118], R222 ;  /* 0x002118de01007387 */ /* 0x000fe80000100a00 */
[----:B------:R-:W-:Y:S04]  /*1a710*/  STL.64 [R1+0x2128], R224 ;  /* 0x002128e001007387 */ /* 0x000fe80000100a00 */
[----:B------:R-:W-:Y:S04]  /*1a720*/  LDGSTS.E [R14+0x78008], desc[UR8][R222.64], !P5 ;  /* 0x78008000de0e7fae */ /* 0x000fe8000e921848 */
[----:B------:R-:W-:Y:S01]  /*1a730*/  LDGSTS.E [R14+0x7c008], desc[UR8][R224.64], !P5 ;  /* 0x7c008000e00e7fae */ /* 0x000fe2000e921848 */
[----:B------:R-:W-:-:S05]  /*1a740*/  IMAD.WIDE R34, R229, 0x4, R242 ;  /* 0x00000004e5227825 */ /* 0x000fca00078e02f2 */
[----:B------:R1:W-:Y:S01]  /*1a750*/  LDGSTS.E [R14+0x7000c], desc[UR8][R34.64], !P6 ;  /* 0x7000c000220e7fae */ /* 0x0003e2000f121848 */
[----:B--2---:R-:W-:-:S03]  /*1a760*/  IMAD.WIDE R32, R229, 0x4, R20 ;  /* 0x00000004e5207825 */ /* 0x004fc600078e0214 */
[----:B------:R-:W2:Y:S04]  /*1a770*/  LDL.LU.64 R20, [R1+0xf98] ;  /* 0x000f980001147983 */ /* 0x000ea80000300a00 */
[----:B------:R-:W3:Y:S04]  /*1a780*/  LDL.LU.64 R26, [R1+0xfa8] ;  /* 0x000fa800011a7983 */ /* 0x000ee80000300a00 */
[----:B------:R-:W-:Y:S04]  /*1a790*/  STL.64 [R1+0x368], R34 ;  /* 0x0003682201007387 */ /* 0x000fe80000100a00 */
[----:B------:R-:W4:Y:S01]  /*1a7a0*/  LDL.LU.64 R24, [R1+0xfb8] ;  /* 0x000fb80001187983 */ /* 0x000f220000300a00 */
[----:B------:R-:W-:-:S03]  /*1a7b0*/  IMAD.WIDE R12, R229, 0x4, R244 ;  /* 0x00000004e50c7825 */ /* 0x000fc600078e02f4 */
[----:B------:R-:W-:Y:S01]  /*1a7c0*/  STL.64 [R1+0x378], R32 ;  /* 0x0003782001007387 */ /* 0x000fe20000100a00 */
[----:B------:R-:W-:-:S03]  /*1a7d0*/  IMAD.WIDE R4, R229, 0x4, R4 ;  /* 0x00000004e5047825 */ /* 0x000fc600078e0204 */
[----:B------:R-:W4:Y:S04]  /*1a7e0*/  LDL.LU.64 R242, [R1+0xfc8] ;  /* 0x000fc80001f27983 */ /* 0x000f280000300a00 */
[----:B------:R1:W-:Y:S04]  /*1a7f0*/  LDGSTS.E [R14+0x7400c], desc[UR8][R32.64], !P6 ;  /* 0x7400c000200e7fae */ /* 0x0003e8000f121848 */
[----:B------:R-:W-:Y:S04]  /*1a800*/  STL.64 [R1+0x388], R12 ;  /* 0x0003880c01007387 */ /* 0x000fe80000100a00 */
[----:B------:R1:W-:Y:S04]  /*1a810*/  LDGSTS.E [R14+0x7800c], desc[UR8][R12.64], !P6 ;  /* 0x7800c0000c0e7fae */ /* 0x0003e8000f121848 */
[----:B------:R1:W-:Y:S04]  /*1a820*/  STL.64 [R1+0x398], R4 ;  /* 0x0003980401007387 */ /* 0x0003e80000100a00 */
[----:B------:R-:W-:Y:S04]  /*1a830*/  LDGSTS.E [R14+0x7c00c], desc[UR8][R4.64], !P6 ;  /* 0x7c00c000040e7fae */ /* 0x000fe8000f121848 */
[----:B-1----:R-:W4:Y:S01]  /*1a840*/  LDL.LU.64 R4, [R1+0xfd8] ;  /* 0x000fd80001047983 */ /* 0x002f220000300a00 */
[----:B------:R-:W-:-:S03]  /*1a850*/  IMAD.WIDE R34, R229, 0x4, R30 ;  /* 0x00000004e5227825 */ /* 0x000fc600078e021e */
[----:B------:R-:W4:Y:S01]  /*1a860*/  LDL.LU.64 R244, [R1+0xfe8] ;  /* 0x000fe80001f47983 */ /* 0x000f220000300a00 */
[----:B------:R-:W-:-:S03]  /*1a870*/  IMAD.WIDE R30, R229, 0x4, R250 ;  /* 0x00000004e51e7825 */ /* 0x000fc600078e02fa */
[----:B------:R-:W4:Y:S01]  /*1a880*/  LDL.LU.64 R250, [R1+0xff8] ;  /* 0x000ff80001fa7983 */ /* 0x000f220000300a00 */
[----:B------:R-:W-:Y:S01]  /*1a890*/  IMAD.WIDE R32, R229, 0x4, R246 ;  /* 0x00000004e5207825 */ /* 0x000fe200078e02f6 */
[----:B------:R-:W-:Y:S02]  /*1a8a0*/  ISETP.GE.U32.AND P4, PT, R23, 0x7ffffee1, PT ;  /* 0x7ffffee11700780c */ /* 0x000fe40003f86070 */
[----:B------:R-:W-:Y:S01]  /*1a8b0*/  STL.64 [R1+0x3a8], R34 ;  /* 0x0003a82201007387 */ /* 0x000fe20000100a00 */
[----:B------:R-:W-:-:S03]  /*1a8c0*/  IMAD.WIDE R12, R229, 0x4, R248 ;  /* 0x00000004e50c7825 */ /* 0x000fc600078e02f8 */
[----:B------:R-:W-:Y:S01]  /*1a8d0*/  STL.64 [R1+0x3b8], R32 ;  /* 0x0003b82001007387 */ /* 0x000fe20000100a00 */
[----:B------:R-:W-:Y:S02]  /*1a8e0*/  VIADD R23, R252, 0xffffff43 ;  /* 0xffffff43fc177836 */ /* 0x000fe40000000000 */
[----:B------:R-:W1:Y:S01]  /*1a8f0*/  LDC R252, c[0x0][0x230] ;  /* 0x00008c00fffc7b82 */ /* 0x000e620000000800 */
[----:B------:R1:W-:Y:S04]  /*1a900*/  STL.64 [R1+0x3c8], R30 ;  /* 0x0003c81e01007387 */ /* 0x0003e80000100a00 */
[----:B------:R-:W-:Y:S04]  /*1a910*/  LDGSTS.E [R15+0x40000], desc[UR8][R34.64], !P1 ;  /* 0x40000000220f7fae */ /* 0x000fe8000c921848 */
[----:B------:R-:W4:Y:S04]  /*1a920*/  LDL.LU.64 R38, [R1+0x1008] ;  /* 0x0010080001267983 */ /* 0x000f280000300a00 */
[----:B------:R-:W-:Y:S04]  /*1a930*/  LDGSTS.E [R15+0x44000], desc[UR8][R32.64], !P1 ;  /* 0x44000000200f7fae */ /* 0x000fe8000c921848 */
[----:B------:R4:W-:Y:S04]  /*1a940*/  STL.64 [R1+0x3d8], R12 ;  /* 0x0003d80c01007387 */ /* 0x0009e80000100a00 */
[----:B------:R-:W-:Y:S01]  /*1a950*/  LDGSTS.E [R15+0x48000], desc[UR8][R30.64], !P1 ;  /* 0x480000001e0f7fae */ /* 0x000fe2000c921848 */
[----:B------:R-:W-:-:S02]  /*1a960*/  ISETP.GE.U32.AND P5, PT, R23, 0x7ffffec4, PT ;  /* 0x7ffffec41700780c */ /* 0x000fc40003fa6070 */
[----:B------:R-:W-:Y:S01]  /*1a970*/  IADD3 R23, R228, -0xbe, RZ ;  /* 0xffffff42e4177810 */ /* 0x000fe20007ffe0ff */
[----:B------:R4:W-:Y:S01]  /*1a980*/  LDGSTS.E [R15+0x4c000], desc[UR8][R12.64], !P1 ;  /* 0x4c0000000c0f7fae */ /* 0x0009e2000c921848 */
[----:B------:R-:W4:Y:S03]  /*1a990*/  LDC R228, c[0x0][0x230] ;  /* 0x00008c00ffe47b82 */ /* 0x000f260000000800 */
[----:B-1----:R-:W4:Y:S04]  /*1a9a0*/  LDL.LU.64 R30, [R1+0x1018] ;  /* 0x00101800011e7983 */ /* 0x002f280000300a00 */
[----:B------:R-:W4:Y:S04]  /*1a9b0*/  LDL.LU.64 R246, [R1+0x1028] ;  /* 0x0010280001f67983 */ /* 0x000f280000300a00 */
[----:B------:R-:W4:Y:S01]  /*1a9c0*/  LDL.LU.64 R248, [R1+0x1038] ;  /* 0x0010380001f87983 */ /* 0x000f220000300a00 */
[----:B------:R-:W-:-:S02]  /*1a9d0*/  ISETP.GE.U32.AND P6, PT, R23, 0x7ffffec3, PT ;  /* 0x7ffffec31700780c */ /* 0x000fc40003fc6070 */
[----:B------:R-:W-:-:S04]  /*1a9e0*/  IADD3 R23, R29, -0xbf, RZ ;  /* 0xffffff411d177810 */ /* 0x000fc80007ffe0ff */
[----:B------:R-:W-:Y:S01]  /*1a9f0*/  ISETP.GE.U32.AND P1, PT, R23, 0x7ffffec2, PT ;  /* 0x7ffffec21700780c */ /* 0x000fe20003f26070 */
[----:B------:R-:W-:Y:S02]  /*1aa00*/  VIADD R23, R28, 0xffffff40 ;  /* 0xffffff401c177836 */ /* 0x000fe40000000000 */
[----:B--2---:R-:W-:-:S04]  /*1aa10*/  IMAD.WIDE R20, R229, 0x4, R20 ;  /* 0x00000004e5147825 */ /* 0x004fc800078e0214 */
[C---:B---3--:R-:W-:Y:S01]  /*1aa20*/  IMAD.WIDE R26, R229.reuse, 0x4, R26 ;  /* 0x00000004e51a7825 */ /* 0x048fe200078e021a */
[----:B------:R1:W-:Y:S03]  /*1aa30*/  STL.64 [R1+0x3e8], R20 ;  /* 0x0003e81401007387 */ /* 0x0003e60000100a00 */
[C---:B----4-:R-:W-:Y:S01]  /*1aa40*/  IMAD.WIDE R24, R229.reuse, 0x4, R24 ;  /* 0x00000004e5187825 */ /* 0x050fe200078e0218 */
[----:B------:R2:W-:Y:S04]  /*1aa50*/  STL.64 [R1+0x8f8], R26 ;  /* 0x0008f81a01007387 */ /* 0x0005e80000100a00 */
[----:B------:R-:W-:Y:S04]  /*1aa60*/  LDGSTS.E [R15+0x40004], desc[UR8][R20.64], !P0 ;  /* 0x40004000140f7fae */ /* 0x000fe8000c121848 */
[----:B------:R3:W-:Y:S01]  /*1aa70*/  STL.64 [R1+0x900], R24 ;  /* 0x0009001801007387 */ /* 0x0007e20000100a00 */
[----:B------:R-:W-:-:S03]  /*1aa80*/  IMAD.WIDE R12, R229, 0x4, R242 ;  /* 0x00000004e50c7825 */ /* 0x000fc600078e02f2 */
[----:B------:R2:W-:Y:S04]  /*1aa90*/  LDGSTS.E [R15+0x44004], desc[UR8][R26.64], !P0 ;  /* 0x440040001a0f7fae */ /* 0x0005e8000c121848 */
[----:B-1----:R-:W4:Y:S04]  /*1aaa0*/  LDL.LU.64 R20, [R1+0x1048] ;  /* 0x0010480001147983 */ /* 0x002f280000300a00 */
[----:B------:R1:W-:Y:S04]  /*1aab0*/  STL.64 [R1+0x908], R12 ;  /* 0x0009080c01007387 */ /* 0x0003e80000100a00 */
[----:B------:R3:W-:Y:S04]  /*1aac0*/  LDGSTS.E [R15+0x48004], desc[UR8][R24.64], !P0 ;  /* 0x48004000180f7fae */ /* 0x0007e8000c121848 */
[----:B------:R1:W-:Y:S01]  /*1aad0*/  LDGSTS.E [R15+0x4c004], desc[UR8][R12.64], !P0 ;  /* 0x4c0040000c0f7fae */ /* 0x0003e2000c121848 */
[----:B------:R-:W-:-:S03]  /*1aae0*/  IMAD.WIDE R28, R229, 0x4, R4 ;  /* 0x00000004e51c7825 */ /* 0x000fc600078e0204 */
[----:B------:R-:W4:Y:S01]  /*1aaf0*/  LDL.LU.64 R4, [R1+0x1058] ;  /* 0x0010580001047983 */ /* 0x000f220000300a00 */
[----:B--2---:R-:W-:-:S03]  /*1ab00*/  IMAD.WIDE R26, R229, 0x4, R244 ;  /* 0x00000004e51a7825 */ /* 0x004fc600078e02f4 */
[----:B------:R-:W2:Y:S01]  /*1ab10*/  LDL.LU.64 R242, [R1+0x1068] ;  /* 0x0010680001f27983 */ /* 0x000ea20000300a00 */
[----:B---3--:R-:W-:-:S03]  /*1ab20*/  IMAD.WIDE R24, R229, 0x4, R250 ;  /* 0x00000004e5187825 */ /* 0x008fc600078e02fa */
[----:B------:R3:W-:Y:S04]  /*1ab30*/  STL.64 [R1+0x910], R28 ;  /* 0x0009101c01007387 */ /* 0x0007e80000100a00 */
[----:B------:R-:W2:Y:S04]  /*1ab40*/  LDL.LU.64 R244, [R1+0x1078] ;  /* 0x0010780001f47983 */ /* 0x000ea80000300a00 */
[----:B------:R3:W-:Y:S04]  /*1ab50*/  STL.64 [R1+0x918], R26 ;  /* 0x0009181a01007387 */ /* 0x0007e80000100a00 */
[----:B------:R-:W2:Y:S01]  /*1ab60*/  LDL.LU.64 R250, [R1+0x1088] ;  /* 0x0010880001fa7983 */ /* 0x000ea20000300a00 */
[----:B-1----:R-:W-:-:S03]  /*1ab70*/  IMAD.WIDE R12, R229, 0x4, R38 ;  /* 0x00000004e50c7825 */ /* 0x002fc600078e0226 */
[----:B------:R1:W-:Y:S04]  /*1ab80*/  STL.64 [R1+0x920], R24 ;  /* 0x0009201801007387 */ /* 0x0003e80000100a00 */
[----:B------:R-:W-:Y:S04]  /*1ab90*/  LDGSTS.E [R15+0x40008], desc[UR8][R28.64], !P3 ;  /* 0x400080001c0f7fae */ /* 0x000fe8000d921848 */
[----:B------:R1:W-:Y:S04]  /*1aba0*/  STL.64 [R1+0x928], R12 ;  /* 0x0009280c01007387 */ /* 0x0003e80000100a00 */
[----:B------:R-:W-:Y:S04]  /*1abb0*/  LDGSTS.E [R15+0x44008], desc[UR8][R26.64], !P3 ;  /* 0x440080001a0f7fae */ /* 0x000fe8000d921848 */
[----:B---3--:R-:W3:Y:S04]  /*1abc0*/  LDL.LU.64 R28, [R1+0x1098] ;  /* 0x00109800011c7983 */ /* 0x008ee80000300a00 */
[----:B------:R-:W-:Y:S01]  /*1abd0*/  LDGSTS.E [R15+0x48008], desc[UR8][R24.64], !P3 ;  /* 0x48008000180f7fae */ /* 0x000fe2000d921848 */
[----:B------:R-:W-:-:S03]  /*1abe0*/  IMAD.WIDE R34, R229, 0x4, R30 ;  /* 0x00000004e5227825 */ /* 0x000fc600078e021e */
[----:B------:R1:W-:Y:S01]  /*1abf0*/  LDGSTS.E [R15+0x4c008], desc[UR8][R12.64], !P3 ;  /* 0x4c0080000c0f7fae */ /* 0x0003e2000d921848 */
[----:B------:R-:W-:-:S03]  /*1ac00*/  IMAD.WIDE R32, R229, 0x4, R246 ;  /* 0x00000004e5207825 */ /* 0x000fc600078e02f6 */
[----:B------:R2:W-:Y:S01]  /*1ac10*/  STL.64 [R1+0x930], R34 ;  /* 0x0009302201007387 */ /* 0x0005e20000100a00 */
[----:B------:R-:W-:-:S03]  /*1ac20*/  IMAD.WIDE R30, R229, 0x4, R248 ;  /* 0x00000004e51e7825 */ /* 0x000fc600078e02f8 */
[----:B------:R-:W3:Y:S04]  /*1ac30*/  LDL.LU.64 R26, [R1+0x10a8] ;  /* 0x0010a800011a7983 */ /* 0x000ee80000300a00 */
[----:B------:R2:W-:Y:S01]  /*1ac40*/  STL.64 [R1+0x938], R32 ;  /* 0x0009382001007387 */ /* 0x0005e20000100a00 */
[----:B----4-:R-:W-:-:S03]  /*1ac50*/  IMAD.WIDE R20, R229, 0x4, R20 ;  /* 0x00000004e5147825 */ /* 0x010fc600078e0214 */
[----:B-1----:R-:W4:Y:S01]  /*1ac60*/  LDL.LU.64 R24, [R1+0x10b8] ;  /* 0x0010b80001187983 */ /* 0x002f220000300a00 */
[----:B------:R-:W-:Y:S01]  /*1ac70*/  ISETP.GE.U32.AND P0, PT, R23, 0x7ffffec1, PT ;  /* 0x7ffffec11700780c */ /* 0x000fe20003f06070 */
[----:B------:R-:W1:Y:S02]  /*1ac80*/  LDC R13, c[0x0][0x230] ;  /* 0x00008c00ff0d7b82 */ /* 0x000e640000000800 */
[----:B------:R-:W-:Y:S04]  /*1ac90*/  STL.64 [R1+0x940], R30 ;  /* 0x0009401e01007387 */ /* 0x000fe80000100a00 */
[----:B------:R-:W4:Y:S02]  /*1aca0*/  LDL.LU.64 R246, [R1+0x10c8] ;  /* 0x0010c80001f67983 */ /* 0x000f240000300a00 */
[----:B------:R-:W1:Y:S02]  /*1acb0*/  LDC R12, c[0x0][0x230] ;  /* 0x00008c00ff0c7b82 */ /* 0x000e640000000800 */
[----:B------:R2:W-:Y:S04]  /*1acc0*/  LDGSTS.E [R15+0x4000c], desc[UR8][R34.64], !P4 ;  /* 0x4000c000220f7fae */ /* 0x0005e8000e121848 */
[----:B------:R2:W-:Y:S04]  /*1acd0*/  STL.64 [R1+0x948], R20 ;  /* 0x0009481401007387 */ /* 0x0005e80000100a00 */
[----:B------:R2:W-:Y:S04]  /*1ace0*/  LDGSTS.E [R15+0x4400c], desc[UR8][R32.64], !P4 ;  /* 0x4400c000200f7fae */ /* 0x0005e8000e121848 */
[----:B------:R-:W4:Y:S01]  /*1acf0*/  LDL.LU.64 R248, [R1+0x10d8] ;  /* 0x0010d80001f87983 */ /* 0x000f220000300a00 */
[----:B------:R-:W-:-:S03]  /*1ad00*/  IMAD.WIDE R36, R229, 0x4, R4 ;  /* 0x00000004e5247825 */ /* 0x000fc600078e0204 */
[----:B------:R2:W-:Y:S04]  /*1ad10*/  LDGSTS.E [R15+0x4800c], desc[UR8][R30.64], !P4 ;  /* 0x4800c0001e0f7fae */ /* 0x0005e8000e121848 */
[----:B------:R-:W-:Y:S01]  /*1ad20*/  LDGSTS.E [R15+0x4c00c], desc[UR8][R20.64], !P4 ;  /* 0x4c00c000140f7fae */ /* 0x000fe2000e121848 */
[----:B--2---:R-:W-:-:S03]  /*1ad30*/  IMAD.WIDE R34, R229, 0x4, R242 ;  /* 0x00000004e5227825 */ /* 0x004fc600078e02f2 */
[----:B------:R-:W-:Y:S01]  /*1ad40*/  LDGSTS.E [R15+0x50000], desc[UR8][R36.64], !P5 ;  /* 0x50000000240f7fae */ /* 0x000fe2000e921848 */
[----:B------:R-:W-:-:S03]  /*1ad50*/  IMAD.WIDE R32, R229, 0x4, R244 ;  /* 0x00000004e5207825 */ /* 0x000fc600078e02f4 */
[----:B------:R-:W-:Y:S04]  /*1ad60*/  LDGSTS.E [R15+0x54000], desc[UR8][R34.64], !P5 ;  /* 0x54000000220f7fae */ /* 0x000fe8000e921848 */
[----:B------:R-:W2:Y:S04]  /*1ad70*/  LDL.LU.64 R20, [R1+0x10e8] ;  /* 0x0010e80001147983 */ /* 0x000ea80000300a00 */
[----:B------:R-:W2:Y:S01]  /*1ad80*/  LDL.LU.64 R4, [R1+0x10f8] ;  /* 0x0010f80001047983 */ /* 0x000ea20000300a00 */
[----:B------:R-:W-:-:S03]  /*1ad90*/  IMAD.WIDE R30, R229, 0x4, R250 ;  /* 0x00000004e51e7825 */ /* 0x000fc600078e02fa */
[----:B------:R-:W-:Y:S04]  /*1ada0*/  STL.64 [R1+0x950], R36 ;  /* 0x0009502401007387 */ /* 0x000fe80000100a00 */
[----:B------:R-:W2:Y:S04]  /*1adb0*/  LDL.LU.64 R250, [R1+0x1108] ;  /* 0x0011080001fa7983 */ /* 0x000ea80000300a00 */
[----:B------:R-:W-:Y:S04]  /*1adc0*/  STL.64 [R1+0x958], R34 ;  /* 0x0009582201007387 */ /* 0x000fe80000100a00 */
[----:B------:R3:W-:Y:S04]  /*1add0*/  STL.64 [R1+0x968], R32 ;  /* 0x0009682001007387 */ /* 0x0007e80000100a00 */
[----:B------:R3:W-:Y:S04]  /*1ade0*/  LDGSTS.E [R15+0x58000], desc[UR8][R32.64], !P5 ;  /* 0x58000000200f7fae */ /* 0x0007e8000e921848 */
[----:B------:R1:W-:Y:S04]  /*1adf0*/  STL.64 [R1+0x970], R30 ;  /* 0x0009701e01007387 */ /* 0x0003e80000100a00 */
[----:B------:R-:W-:Y:S01]  /*1ae00*/  LDGSTS.E [R15+0x5c000], desc[UR8][R30.64], !P5 ;  /* 0x5c0000001e0f7fae */ /* 0x000fe2000e921848 */
[----:B---3--:R-:W-:-:S04]  /*1ae10*/  IMAD.WIDE R32, R229, 0x4, R28 ;  /* 0x00000004e5207825 */ /* 0x008fc800078e021c */
[C---:B------:R-:W-:Y:S01]  /*1ae20*/  IMAD.WIDE R28, R229.reuse, 0x4, R26 ;  /* 0x00000004e51c7825 */ /* 0x040fe200078e021a */
[----:B------:R3:W-:Y:S04]  /*1ae30*/  LDGSTS.E [R15+0x50004], desc[UR8][R32.64], !P6 ;  /* 0x50004000200f7fae */ /* 0x0007e8000f121848 */
[----:B-1----:R-:W2:Y:S04]  /*1ae40*/  LDL.LU.64 R30, [R1+0x1118] ;  /* 0x00111800011e7983 */ /* 0x002ea80000300a00 */
[----:B------:R-:W2:Y:S04]  /*1ae50*/  LDL.LU.64 R242, [R1+0x1128] ;  /* 0x0011280001f27983 */ /* 0x000ea80000300a00 */
[----:B------:R-:W2:Y:S04]  /*1ae60*/  LDL.LU.64 R244, [R1+0x1138] ;  /* 0x0011380001f47983 */ /* 0x000ea80000300a00 */
[----:B------:R3:W-:Y:S04]  /*1ae70*/  STL.64 [R1+0x978], R32 ;  /* 0x0009782001007387 */ /* 0x0007e80000100a00 */
[----:B------:R2:W-:Y:S04]  /*1ae80*/  STL.64 [R1+0x988], R28 ;  /* 0x0009881c01007387 */ /* 0x0005e80000100a00 */
[----:B------:R2:W-:Y:S01]  /*1ae90*/  LDGSTS.E [R15+0x54004], desc[UR8][R28.64], !P6 ;  /* 0x540040001c0f7fae */ /* 0x0005e2000f121848 */
[----:B----4-:R-:W-:-:S05]  /*1aea0*/  IMAD.WIDE R26, R229, 0x4, R24 ;  /* 0x00000004e51a7825 */ /* 0x010fca00078e0218 */
[----:B------:R1:W-:Y:S01]  /*1aeb0*/  LDGSTS.E [R15+0x58004], desc[UR8][R26.64], !P6 ;  /* 0x580040001a0f7fae */ /* 0x0003e2000f121848 */
[----:B------:R-:W-:-:S03]  /*1aec0*/  IMAD.WIDE R24, R229, 0x4, R246 ;  /* 0x00000004e5187825 */ /* 0x000fc600078e02f6 */
[----:B------:R-:W4:Y:S04]  /*1aed0*/  LDL.LU.64 R246, [R1+0x1148] ;  /* 0x0011480001f67983 */ /* 0x000f280000300a00 */
[----:B------:R1:W-:Y:S04]  /*1aee0*/  STL.64 [R1+0x990], R26 ;  /* 0x0009901a01007387 */ /* 0x0003e80000100a00 */
[----:B------:R1:W-:Y:S04]  /*1aef0*/  STL.64 [R1+0x998], R24 ;  /* 0x0009981801007387 */ /* 0x0003e80000100a00 */
[----:B------:R1:W-:Y:S01]  /*1af00*/  LDGSTS.E [R15+0x5c004], desc[UR8][R24.64], !P6 ;  /* 0x5c004000180f7fae */ /* 0x0003e2000f121848 */
[----:B---3--:R-:W-:Y:S01]  /*1af10*/  IMAD.WIDE R32, R229, 0x4, R248 ;  /* 0x00000004e5207825 */ /* 0x008fe200078e02f8 */
[----:B------:R-:W-:-:S02]  /*1af20*/  IADD3 R23, R7, -0xdd, RZ ;  /* 0xffffff2307177810 */ /* 0x000fc40007ffe0ff */
[----:B------:R-:W3:Y:S02]  /*1af30*/  LDC R7, c[0x0][0x230] ;  /* 0x00008c00ff077b82 */ /* 0x000ee40000000800 */
[----:B------:R3:W-:Y:S01]  /*1af40*/  LDGSTS.E [R15+0x50008], desc[UR8][R32.64], !P1 ;  /* 0x50008000200f7fae */ /* 0x0007e2000c921848 */
[----:B--2---:R-:W-:-:S03]  /*1af50*/  IMAD.WIDE R28, R229, 0x4, R20 ;  /* 0x00000004e51c7825 */ /* 0x004fc600078e0214 */
[----:B------:R-:W2:Y:S01]  /*1af60*/  LDL.LU.64 R20, [R1+0x1158] ;  /* 0x0011580001147983 */ /* 0x000ea20000300a00 */
[----:B-1----:R-:W-:-:S03]  /*1af70*/  IMAD.WIDE R26, R229, 0x4, R4 ;  /* 0x00000004e51a7825 */ /* 0x002fc600078e0204 */
[----:B------:R-:W-:Y:S04]  /*1af80*/  STL.64 [R1+0x9a8], R32 ;  /* 0x0009a82001007387 */ /* 0x000fe80000100a00 */
[----:B------:R-:W2:Y:S01]  /*1af90*/  LDL.LU.64 R4, [R1+0x1168] ;  /* 0x0011680001047983 */ /* 0x000ea20000300a00 */
[----:B------:R-:W-:-:S03]  /*1afa0*/  IMAD.WIDE R24, R229, 0x4, R250 ;  /* 0x00000004e5187825 */ /* 0x000fc600078e02fa */
[----:B------:R1:W-:Y:S04]  /*1afb0*/  STL.64 [R1+0x9b0], R28 ;  /* 0x0009b01c01007387 */ /* 0x0003e80000100a00 */
[----:B------:R-:W2:Y:S04]  /*1afc0*/  LDL.LU.64 R248, [R1+0x1178] ;  /* 0x0011780001f87983 */ /* 0x000ea80000300a00 */
[----:B------:R3:W-:Y:S04]  /*1afd0*/  STL.64 [R1+0x9b8], R26 ;  /* 0x0009b81a01007387 */ /* 0x0007e80000100a00 */
[----:B------:R-:W2:Y:S01]  /*1afe0*/  LDL.LU.64 R250, [R1+0x1188] ;  /* 0x0011880001fa7983 */ /* 0x000ea20000300a00 */
[----:B------:R-:W-:-:S03]  /*1aff0*/  ISETP.GE.U32.AND P3, PT, R23, 0x7ffffea4, PT ;  /* 0x7ffffea41700780c */ /* 0x000fc60003f66070 */
[----:B------:R3:W-:Y:S01]  /*1b000*/  STL.64 [R1+0x9c8], R24 ;  /* 0x0009c81801007387 */ /* 0x0007e20000100a00 */
[----:B------:R-:W-:Y:S02]  /*1b010*/  IADD3 R23, R252, -0xde, RZ ;  /* 0xffffff22fc177810 */ /* 0x000fe40007ffe0ff */
[----:B------:R-:W2:Y:S01]  /*1b020*/  LDC R252, c[0x0][0x230] ;  /* 0x00008c00fffc7b82 */ /* 0x000ea20000000800 */
[----:B------:R-:W-:Y:S04]  /*1b030*/  LDGSTS.E [R15+0x54008], desc[UR8][R28.64], !P1 ;  /* 0x540080001c0f7fae */ /* 0x000fe8000c921848 */
[----:B------:R-:W-:Y:S01]  /*1b040*/  LDGSTS.E [R15+0x58008], desc[UR8][R26.64], !P1 ;  /* 0x580080001a0f7fae */ /* 0x000fe2000c921848 */
[----:B------:R-:W-:-:S03]  /*1b050*/  IMAD.WIDE R36, R229, 0x4, R30 ;  /* 0x00000004e5247825 */ /* 0x000fc600078e021e */
[----:B-1----:R-:W2:Y:S01]  /*1b060*/  LDL.LU.64 R28, [R1+0x1198] ;  /* 0x00119800011c7983 */ /* 0x002ea20000300a00 */
[----:B------:R-:W-:-:S03]  /*1b070*/  IMAD.WIDE R34, R229, 0x4, R242 ;  /* 0x00000004e5227825 */ /* 0x000fc600078e02f2 */
[----:B------:R-:W-:Y:S01]  /*1b080*/  STL.64 [R1+0x9d0], R36 ;  /* 0x0009d02401007387 */ /* 0x000fe20000100a00 */
[----:B---3--:R-:W-:-:S03]  /*1b090*/  IMAD.WIDE R32, R229, 0x4, R244 ;  /* 0x00000004e5207825 */ /* 0x008fc600078e02f4 */
[----:B------:R-:W3:Y:S01]  /*1b0a0*/  LDL.LU.64 R26, [R1+0x11a8] ;  /* 0x0011a800011a7983 */ /* 0x000ee20000300a00 */
[----:B------:R-:W-:-:S03]  /*1b0b0*/  ISETP.GE.U32.AND P4, PT, R23, 0x7ffffea3, PT ;  /* 0x7ffffea31700780c */ /* 0x000fc60003f86070 */
[----:B------:R-:W-:Y:S01]  /*1b0c0*/  LDGSTS.E [R15+0x5c008], desc[UR8][R24.64], !P1 ;  /* 0x5c008000180f7fae */ /* 0x000fe2000c921848 */
[----:B------:R-:W-:Y:S02]  /*1b0d0*/  VIADD R23, R228, 0xffffff21 ;  /* 0xffffff21e4177836 */ /* 0x000fe40000000000 */
[----:B------:R-:W1:Y:S01]  /*1b0e0*/  LDC R228, c[0x0][0x230] ;  /* 0x00008c00ffe47b82 */ /* 0x000e620000000800 */
[----:B------:R-:W-:Y:S04]  /*1b0f0*/  STL.64 [R1+0x9e0], R34 ;  /* 0x0009e02201007387 */ /* 0x000fe80000100a00 */
[----:B------:R-:W-:Y:S04]  /*1b100*/  LDGSTS.E [R15+0x5000c], desc[UR8][R36.64], !P0 ;  /* 0x5000c000240f7fae */ /* 0x000fe8000c121848 */
[----:B------:R-:W3:Y:S04]  /*1b110*/  LDL.LU.64 R24, [R1+0x11b8] ;  /* 0x0011b80001187983 */ /* 0x000ee80000300a00 */
[----:B------:R-:W-:Y:S04]  /*1b120*/  STL.64 [R1+0x9e8], R32 ;  /* 0x0009e82001007387 */ /* 0x000fe80000100a00 */
[----:B------:R-:W-:Y:S04]  /*1b130*/  LDGSTS.E [R15+0x5400c], desc[UR8][R34.64], !P0 ;  /* 0x5400c000220f7fae */ /* 0x000fe8000c121848 */
[----:B------:R-:W3:Y:S04]  /*1b140*/  LDL.LU.64 R38, [R1+0x11c8] ;  /* 0x0011c80001267983 */ /* 0x000ee80000300a00 */
[----:B------:R-:W-:Y:S01]  /*1b150*/  LDGSTS.E [R15+0x5800c], desc[UR8][R32.64], !P0 ;  /* 0x5800c000200f7fae */ /* 0x000fe2000c121848 */
[----:B------:R-:W-:-:S02]  /*1b160*/  ISETP.GE.U32.AND P5, PT, R23, 0x7ffffea2, PT ;  /* 0x7ffffea21700780c */ /* 0x000fc40003fa6070 */
[----:B------:R-:W-:-:S04]  /*1b170*/  IADD3 R23, R13, -0xe0, RZ ;  /* 0xffffff200d177810 */ /* 0x000fc80007ffe0ff */
[----:B------:R-:W-:Y:S02]  /*1b180*/  ISETP.GE.U32.AND P6, PT, R23, 0x7ffffea1, PT ;  /* 0x7ffffea11700780c */ /* 0x000fe40003fc6070 */
[----:B------:R-:W-:Y:S02]  /*1b190*/  IADD3 R23, R7, -0xfd, RZ ;  /* 0xffffff0307177810 */ /* 0x000fe40007ffe0ff */
[----:B------:R-:W3:Y:S02]  /*1b1a0*/  LDC R7, c[0x0][0x230] ;  /* 0x00008c00ff077b82 */ /* 0x000ee40000000800 */
[----:B------:R-:W-:Y:S01]  /*1b1b0*/  ISETP.GE.U32.AND P1, PT, R23, 0x7ffffe84, PT ;  /* 0x7ffffe841700780c */ /* 0x000fe20003f26070 */
[----:B-1----:R-:W-:Y:S02]  /*1b1c0*/  VIADD R23, R228, 0xffffff02 ;  /* 0xffffff02e4177836 */ /* 0x002fe40000000000 */
[----:B----4-:R-:W-:-:S05]  /*1b1d0*/  IMAD.WIDE R30, R229, 0x4, R246 ;  /* 0x00000004e51e7825 */ /* 0x010fca00078e02f6 */
[----:B------:R1:W-:Y:S04]  /*1b1e0*/  STL.64 [R1+0x9f0], R30 ;  /* 0x0009f01e01007387 */ /* 0x0003e80000100a00 */
[----:B------:R-:W-:Y:S04]  /*1b1f0*/  LDGSTS.E [R15+0x5c00c], desc[UR8][R30.64], !P0 ;  /* 0x5c00c0001e0f7fae */ /* 0x000fe8000c121848 */
[----:B-1----:R-:W4:Y:S04]  /*1b200*/  LDL.LU.64 R30, [R1+0x11d8] ;  /* 0x0011d800011e7983 */ /* 0x002f280000300a00 */
[----:B------:R-:W4:Y:S04]  /*1b210*/  LDL.LU.64 R242, [R1+0x11e8] ;  /* 0x0011e80001f27983 */ /* 0x000f280000300a00 */
[----:B------:R-:W4:Y:S04]  /*1b220*/  LDL.LU.64 R244, [R1+0x11f8] ;  /* 0x0011f80001f47983 */ /* 0x000f280000300a00 */
[----:B------:R-:W4:Y:S01]  /*1b230*/  LDL.LU.64 R246, [R1+0x1208] ;  /* 0x0012080001f67983 */ /* 0x000f220000300a00 */
[----:B--2---:R-:W-:-:S04]  /*1b240*/  IMAD.WIDE R20, R229, 0x4, R20 ;  /* 0x00000004e5147825 */ /* 0x004fc800078e0214 */
[----:B------:R-:W-:Y:S01]  /*1b250*/  IMAD.WIDE R4, R229, 0x4, R4 ;  /* 0x00000004e5047825 */ /* 0x000fe200078e0204 */
[----:B------:R-:W-:Y:S04]  /*1b260*/  STL.64 [R1+0xa00], R20 ;  /* 0x000a001401007387 */ /* 0x000fe80000100a00 */
[----:B------:R-:W-:Y:S04]  /*1b270*/  LDGSTS.E [R15+0x60000], desc[UR8][R20.64], !P3 ;  /* 0x60000000140f7fae */ /* 0x000fe8000d921848 */
[----:B------:R1:W-:Y:S04]  /*1b280*/  STL.64 [R1+0xa08], R4 ;  /* 0x000a080401007387 */ /* 0x0003e80000100a00 */
[----:B------:R1:W-:Y:S02]  /*1b290*/  LDGSTS.E [R15+0x64000], desc[UR8][R4.64], !P3 ;  /* 0x64000000040f7fae */ /* 0x0003e4000d921848 */
[----:B-1----:R-:W1:Y:S01]  /*1b2a0*/  S2R R5, SR_TID.X ;  /* 0x0000000000057919 */ /* 0x002e620000002100 */
[----:B------:R-:W-:Y:S01]  /*1b2b0*/  ISETP.GE.U32.AND P0, PT, R23, 0x7ffffe83, PT ;  /* 0x7ffffe831700780c */ /* 0x000fe20003f06070 */
[----:B------:R-:W-:Y:S01]  /*1b2c0*/  IMAD.WIDE R34, R229, 0x4, R248 ;  /* 0x00000004e5227825 */ /* 0x000fe200078e02f8 */
[----:B------:R-:W-:-:S03]  /*1b2d0*/  IADD3 R23, R12, -0xff, RZ ;  /* 0xffffff010c177810 */ /* 0x000fc60007ffe0ff */
[C---:B------:R-:W-:Y:S01]  /*1b2e0*/  IMAD.WIDE R12, R229.reuse, 0x4, R250 ;  /* 0x00000004e50c7825 */ /* 0x040fe200078e02fa */
[----:B------:R-:W-:Y:S04]  /*1b2f0*/  STL.64 [R1+0xa18], R34 ;  /* 0x000a182201007387 */ /* 0x000fe80000100a00 */
[----:B------:R2:W-:Y:S04]  /*1b300*/  STL.64 [R1+0xa20], R12 ;  /* 0x000a200c01007387 */ /* 0x0005e80000100a00 */
[----:B------:R-:W4:Y:S04]  /*1b310*/  LDL.LU.64 R248, [R1+0x1218] ;  /* 0x0012180001f87983 */ /* 0x000f280000300a00 */
[----:B------:R-:W4:Y:S04]  /*1b320*/  LDL.LU.64 R20, [R1+0x1228] ;  /* 0x0012280001147983 */ /* 0x000f280000300a00 */
[----:B------:R-:W4:Y:S01]  /*1b330*/  LDL.LU.64 R250, [R1+0x1238] ;  /* 0x0012380001fa7983 */ /* 0x000f220000300a00 */
[----:B------:R-:W-:-:S03]  /*1b340*/  IMAD.WIDE R28, R229, 0x4, R28 ;  /* 0x00000004e51c7825 */ /* 0x000fc600078e021c */
[----:B------:R-:W-:Y:S01]  /*1b350*/  LDGSTS.E [R15+0x68000], desc[UR8][R34.64], !P3 ;  /* 0x68000000220f7fae */ /* 0x000fe2000d921848 */
[----:B---3--:R-:W-:-:S03]  /*1b360*/  IMAD.WIDE R26, R229, 0x4, R26 ;  /* 0x00000004e51a7825 */ /* 0x008fc600078e021a */
[----:B------:R2:W-:Y:S01]  /*1b370*/  LDGSTS.E [R15+0x6c000], desc[UR8][R12.64], !P3 ;  /* 0x6c0000000c0f7fae */ /* 0x0005e2000d921848 */
[----:B-1----:R-:W-:-:S03]  /*1b380*/  LOP3.LUT R33, R5, 0x7f, RZ, 0xc0, !PT ;  /* 0x0000007f05217812 */ /* 0x002fc600078ec0ff */
[----:B------:R-:W3:Y:S01]  /*1b390*/  LDL.LU.64 R4, [R1+0x1248] ;  /* 0x0012480001047983 */ /* 0x000ee20000300a00 */
[----:B------:R-:W-:-:S03]  /*1b3a0*/  IMAD.WIDE R24, R229, 0x4, R24 ;  /* 0x00000004e5187825 */ /* 0x000fc600078e0218 */
[----:B------:R4:W-:Y:S04]  /*1b3b0*/  STL.64 [R1+0xa28], R28 ;  /* 0x000a281c01007387 */ /* 0x0009e80000100a00 */
[----:B------:R4:W-:Y:S01]  /*1b3c0*/  LDGSTS.E [R15+0x60004], desc[UR8][R28.64], !P4 ;  /* 0x600040001c0f7fae */ /* 0x0009e2000e121848 */
[----:B--2---:R-:W-:-:S03]  /*1b3d0*/  IMAD.WIDE R12, R229, 0x4, R38 ;  /* 0x00000004e50c7825 */ /* 0x004fc600078e0226 */
[----:B------:R1:W-:Y:S04]  /*1b3e0*/  STL.64 [R1+0xa38], R26 ;  /* 0x000a381a01007387 */ /* 0x0003e80000100a00 */
[----:B------:R1:W-:Y:S04]  /*1b3f0*/  LDGSTS.E [R15+0x64004], desc[UR8][R26.64], !P4 ;  /* 0x640040001a0f7fae */ /* 0x0003e8000e121848 */
[----:B------:R2:W-:Y:S04]  /*1b400*/  STL.64 [R1+0xa40], R24 ;  /* 0x000a401801007387 */ /* 0x0005e80000100a00 */
[----:B------:R2:W-:Y:S04]  /*1b410*/  LDGSTS.E [R15+0x68004], desc[UR8][R24.64], !P4 ;  /* 0x68004000180f7fae */ /* 0x0005e8000e121848 */
[----:B------:R2:W-:Y:S04]  /*1b420*/  STL.64 [R1+0xa50], R12 ;  /* 0x000a500c01007387 */ /* 0x0005e80000100a00 */
[----:B------:R2:W-:Y:S01]  /*1b430*/  LDGSTS.E [R15+0x6c004], desc[UR8][R12.64], !P4 ;  /* 0x6c0040000c0f7fae */ /* 0x0005e2000e121848 */
[----:B----4-:R-:W-:-:S04]  /*1b440*/  IMAD.WIDE R28, R229, 0x4, R30 ;  /* 0x00000004e51c7825 */ /* 0x010fc800078e021e */
[C---:B-1----:R-:W-:Y:S01]  /*1b450*/  IMAD.WIDE R26, R229.reuse, 0x4, R242 ;  /* 0x00000004e51a7825 */ /* 0x042fe200078e02f2 */
[----:B------:R-:W-:Y:S03]  /*1b460*/  STL.64 [R1+0xa58], R28 ;  /* 0x000a581c01007387 */ /* 0x000fe60000100a00 */
[C---:B--2---:R-:W-:Y:S01]  /*1b470*/  IMAD.WIDE R24, R229.reuse, 0x4, R244 ;  /* 0x00000004e5187825 */ /* 0x044fe200078e02f4 */
[----:B------:R-:W-:Y:S03]  /*1b480*/  LDGSTS.E [R15+0x60008], desc[UR8][R28.64], !P5 ;  /* 0x600080001c0f7fae */ /* 0x000fe6000e921848 */
[C---:B------:R-:W-:Y:S01]  /*1b490*/  IMAD.WIDE R12, R229.reuse, 0x4, R246 ;  /* 0x00000004e50c7825 */ /* 0x040fe200078e02f6 */
[----:B------:R-:W-:Y:S04]  /*1b4a0*/  STL.64 [R1+0xa60], R26 ;  /* 0x000a601a01007387 */ /* 0x000fe80000100a00 */
[----:B------:R-:W-:Y:S04]  /*1b4b0*/  LDGSTS.E [R15+0x64008], desc[UR8][R26.64], !P5 ;  /* 0x640080001a0f7fae */ /* 0x000fe8000e921848 */
[----:B------:R1:W-:Y:S04]  /*1b4c0*/  STL.64 [R1+0xa70], R24 ;  /* 0x000a701801007387 */ /* 0x0003e80000100a00 */
[----:B------:R1:W-:Y:S04]  /*1b4d0*/  LDGSTS.E [R15+0x68008], desc[UR8][R24.64], !P5 ;  /* 0x68008000180f7fae */ /* 0x0003e8000e921848 */
[----:B------:R2:W-:Y:S01]  /*1b4e0*/  STL.64 [R1+0xa78], R12 ;  /* 0x000a780c01007387 */ /* 0x0005e20000100a00 */
[----:B------:R-:W-:-:S03]  /*1b4f0*/  IMAD.WIDE R20, R229, 0x4, R20 ;  /* 0x00000004e5147825 */ /* 0x000fc600078e0214 */
[----:B------:R2:W-:Y:S01]  /*1b500*/  LDGSTS.E [R15+0x6c008], desc[UR8][R12.64], !P5 ;  /* 0x6c0080000c0f7fae */ /* 0x0005e2000e921848 */
[----:B---3--:R-:W-:Y:S01]  /*1b510*/  IMAD.WIDE R4, R229, 0x4, R4 ;  /* 0x00000004e5047825 */ /* 0x008fe200078e0204 */
[----:B------:R-:W-:Y:S01]  /*1b520*/  IADD3 R228, R252, -0x100, RZ ;  /* 0xffffff00fce47810 */ /* 0x000fe20007ffe0ff */
[----:B------:R-:W-:Y:S01]  /*1b530*/  UISETP.GT.AND UP1, UPT, UR6, 0x17f, UPT ;  /* 0x0000017f0600788c */ /* 0x000fe2000bf24270 */
[----:B------:R-:W-:Y:S01]  /*1b540*/  ISETP.GE.U32.AND P4, PT, R23, 0x7ffffe82, PT ;  /* 0x7ffffe821700780c */ /* 0x000fe20003f86070 */
[C---:B-1----:R-:W-:Y:S01]  /*1b550*/  IMAD.WIDE R24, R229.reuse, 0x4, R248 ;  /* 0x00000004e5187825 */ /* 0x042fe200078e02f8 */
[----:B------:R-:W1:Y:S03]  /*1b560*/  LDC R252, c[0x0][0x230] ;  /* 0x00008c00fffc7b82 */ /* 0x000e660000000800 */
[----:B--2---:R-:W-:Y:S01]  /*1b570*/  IMAD.WIDE R12, R229, 0x4, R250 ;  /* 0x00000004e50c7825 */ /* 0x004fe200078e02fa */
[----:B------:R-:W-:Y:S04]  /*1b580*/  STL.64 [R1+0xa88], R24 ;  /* 0x000a881801007387 */ /* 0x000fe80000100a00 */
[----:B------:R-:W-:Y:S01]  /*1b590*/  STL.64 [R1+0xa90], R20 ;  /* 0x000a901401007387 */ /* 0x000fe20000100a00 */
[----:B------:R-:W2:Y:S03]  /*1b5a0*/  LDC R26, c[0x0][0x230] ;  /* 0x00008c00ff1a7b82 */ /* 0x000ea60000000800 */
[----:B------:R-:W-:Y:S04]  /*1b5b0*/  STL.64 [R1+0xa98], R12 ;  /* 0x000a980c01007387 */ /* 0x000fe80000100a00 */
[----:B------:R3:W-:Y:S04]  /*1b5c0*/  STL.64 [R1+0xaa8], R4 ;  /* 0x000aa80401007387 */ /* 0x0007e80000100a00 */
[----:B------:R-:W4:Y:S04]  /*1b5d0*/  LDL.LU.64 R52, [R1+0x1260] ;  /* 0x0012600001347983 */ /* 0x000f280000300a00 */
[----:B------:R-:W4:Y:S04]  /*1b5e0*/  LDL.LU.64 R50, [R1+0x1270] ;  /* 0x0012700001327983 */ /* 0x000f280000300a00 */
[----:B------:R-:W4:Y:S04]  /*1b5f0*/  LDL.LU.64 R48, [R1+0x1280] ;  /* 0x0012800001307983 */ /* 0x000f280000300a00 */
[----:B------:R-:W4:Y:S04]  /*1b600*/  LDL.LU.64 R242, [R1+0x1290] ;  /* 0x0012900001f27983 */ /* 0x000f280000300a00 */
[----:B------:R-:W4:Y:S04]  /*1b610*/  LDL.LU.64 R54, [R1+0x12a0] ;  /* 0x0012a00001367983 */ /* 0x000f280000300a00 */
[----:B------:R-:W4:Y:S04]  /*1b620*/  LDL.LU.64 R44, [R1+0x12b0] ;  /* 0x0012b000012c7983 */ /* 0x000f280000300a00 */
[----:B------:R-:W-:Y:S04]  /*1b630*/  LDGSTS.E [R15+0x6000c], desc[UR8][R24.64], !P6 ;  /* 0x6000c000180f7fae */ /* 0x000fe8000f121848 */
[----:B------:R-:W-:Y:S04]  /*1b640*/  LDGSTS.E [R15+0x6400c], desc[UR8][R20.64], !P6 ;  /* 0x6400c000140f7fae */ /* 0x000fe8000f121848 */
[----:B------:R4:W-:Y:S04]  /*1b650*/  LDGSTS.E [R15+0x6800c], desc[UR8][R12.64], !P6 ;  /* 0x6800c0000c0f7fae */ /* 0x0009e8000f121848 */
[----:B------:R4:W-:Y:S04]  /*1b660*/  LDGSTS.E [R15+0x6c00c], desc[UR8][R4.64], !P6 ;  /* 0x6c00c000040f7fae */ /* 0x0009e8000f121848 */
[----:B------:R-:W4:Y:S04]  /*1b670*/  LDL.LU.64 R42, [R1+0x12c0] ;  /* 0x0012c000012a7983 */ /* 0x000f280000300a00 */
[----:B---3--:R-:W3:Y:S01]  /*1b680*/  LDL.LU.64 R4, [R1+0x12d8] ;  /* 0x0012d80001047983 */ /* 0x008ee20000300a00 */
[----:B------:R-:W-:-:S03]  /*1b690*/  ISETP.GE.AND P3, PT, R33, R228, PT ;  /* 0x000000e42100720c */ /* 0x000fc60003f66270 */
[----:B------:R-:W3:Y:S01]  /*1b6a0*/  LDL.LU.64 R40, [R1+0x12d0] ;  /* 0x0012d00001287983 */ /* 0x000ee20000300a00 */
[----:B------:R-:W-:Y:S02]  /*1b6b0*/  SEL R23, RZ, 0x4, P3 ;  /* 0x00000004ff177807 */ /* 0x000fe40001800000 */
[----:B------:R-:W-:Y:S01]  /*1b6c0*/  PLOP3.LUT P3, PT, PT, PT, UP1, 0x80, 0x0 ;  /* 0x000000000000781c */ /* 0x000fe20003f6f018 */
[----:B------:R-:W3:Y:S03]  /*1b6d0*/  LDL.LU.64 R46, [R1+0x12e8] ;  /* 0x0012e800012e7983 */ /* 0x000ee60000300a00 */
[----:B------:R-:W-:Y:S01]  /*1b6e0*/  SEL R23, R23, RZ, P3 ;  /* 0x000000ff17177207 */ /* 0x000fe20001800000 */
[----:B------:R-:W3:Y:S03]  /*1b6f0*/  LDL.LU.64 R244, [R1+0x12f8] ;  /* 0x0012f80001f47983 */ /* 0x000ee60000300a00 */
[----:B------:R-:W-:Y:S01]  /*1b700*/  ISETP.NE.U32.AND P3, PT, R23, RZ, PT ;  /* 0x000000ff1700720c */ /* 0x000fe20003f65070 */
[----:B------:R-:W-:Y:S01]  /*1b710*/  VIADD R23, R7, 0xfffffeff ;  /* 0xfffffeff07177836 */ /* 0x000fe20000000000 */
[----:B------:R-:W3:Y:S01]  /*1b720*/  LDL.LU.64 R36, [R1+0x1308] ;  /* 0x0013080001247983 */ /* 0x000ee20000300a00 */
[----:B------:R-:W2:Y:S03]  /*1b730*/  LDC R7, c[0x0][0x230] ;  /* 0x00008c00ff077b82 */ /* 0x000ea60000000800 */
[----:B------:R-:W3:Y:S04]  /*1b740*/  LDL.LU.64 R34, [R1+0x1318] ;  /* 0x0013180001227983 */ /* 0x000ee80000300a00 */
[----:B------:R-:W3:Y:S04]  /*1b750*/  LDL.LU.64 R246, [R1+0x1328] ;  /* 0x0013280001f67983 */ /* 0x000ee80000300a00 */
[----:B------:R-:W3:Y:S04]  /*1b760*/  LDL.LU.64 R32, [R1+0x1338] ;  /* 0x0013380001207983 */ /* 0x000ee80000300a00 */
[----:B------:R-:W3:Y:S04]  /*1b770*/  LDL.LU.64 R38, [R1+0x1348] ;  /* 0x0013480001267983 */ /* 0x000ee80000300a00 */
[----:B------:R-:W3:Y:S04]  /*1b780*/  LDL.LU.64 R28, [R1+0xb28] ;  /* 0x000b2800011c7983 */ /* 0x000ee80000300a00 */
[----:B------:R-:W3:Y:S04]  /*1b790*/  LDL.LU.64 R24, [R1+0xb10] ;  /* 0x000b100001187983 */ /* 0x000ee80000300a00 */
[----:B------:R-:W3:Y:S04]  /*1b7a0*/  LDL.LU.64 R248, [R1+0xaf0] ;  /* 0x000af00001f87983 */ /* 0x000ee80000300a00 */
[----:B------:R-:W3:Y:S01]  /*1b7b0*/  LDL.LU.64 R20, [R1+0xab8] ;  /* 0x000ab80001147983 */ /* 0x000ee20000300a00 */
[----:B-1----:R-:W-:Y:S01]  /*1b7c0*/  IADD3 R27, R252, -0x102, RZ ;  /* 0xfffffefefc1b7810 */ /* 0x002fe20007ffe0ff */
[C---:B------:R-:W-:Y:S01]  /*1b7d0*/  VIADD R30, R2.reuse, 0x100000 ;  /* 0x00100000021e7836 */ /* 0x040fe20000000000 */
[----:B------:R-:W-:Y:S01]  /*1b7e0*/  IADD3 R31, R2, 0x100000, RZ ;  /* 0x00100000021f7810 */ /* 0x000fe20007ffe0ff */
[----:B------:R-:W3:Y:S01]  /*1b7f0*/  LDL.LU.64 R250, [R1+0xaa0] ;  /* 0x000aa00001fa7983 */ /* 0x000ee20000300a00 */
[----:B------:R-:W-:-:S03]  /*1b800*/  ISETP.GE.U32.AND P5, PT, R228, 0x7ffffe81, PT ;  /* 0x7ffffe81e400780c */ /* 0x000fc60003fa6070 */
[----:B--2---:R4:W-:Y:S01]  /*1b810*/  STL.64 [R1+0x2130], R6 ;  /* 0x0021300601007387 */ /* 0x0049e20000100a00 */
[----:B------:R-:W-:-:S03]  /*1b820*/  IADD3 R252, R2, 0x100000, RZ ;  /* 0x0010000002fc7810 */ /* 0x000fc60007ffe0ff */
[----:B------:R-:W-:Y:S01]  /*1b830*/  STL.64 [R1+0x2138], R26 ;  /* 0x0021381a01007387 */ /* 0x000fe20000100a00 */
[----:B------:R-:W-:-:S03]  /*1b840*/  IADD3 R228, R2, 0x100000, RZ ;  /* 0x0010000002e47810 */ /* 0x000fc60007ffe0ff */
[----:B------:R-:W-:Y:S04]  /*1b850*/  STL.64 [R1+0x2140], R30 ;  /* 0x0021401e01007387 */ /* 0x000fe80000100a00 */
[----:B------:R1:W-:Y:S01]  /*1b860*/  STL.64 [R1+0x2148], R2 ;  /* 0x0021480201007387 */ /* 0x0003e20000100a00 */
[----:B----4-:R-:W-:-:S04]  /*1b870*/  IMAD.WIDE R6, R229, 0x4, R52 ;  /* 0x00000004e5067825 */ /* 0x010fc800078e0234 */
[C---:B------:R-:W-:Y:S01]  /*1b880*/  IMAD.WIDE R12, R229.reuse, 0x4, R50 ;  /* 0x00000004e50c7825 */ /* 0x040fe200078e0232 */
[----:B------:R2:W-:Y:S03]  /*1b890*/  STL.64 [R1+0xab0], R6 ;  /* 0x000ab00601007387 */ /* 0x0005e60000100a00 */
[C---:B-1----:R-:W-:Y:S01]  /*1b8a0*/  IMAD.WIDE R2, R229.reuse, 0x4, R48 ;  /* 0x00000004e5027825 */ /* 0x042fe200078e0230 */
[----:B------:R1:W-:Y:S03]  /*1b8b0*/  STL.64 [R1+0xac0], R12 ;  /* 0x000ac00c01007387 */ /* 0x0003e60000100a00 */
[C---:B--2---:R-:W-:Y:S02]  /*1b8c0*/  IMAD.WIDE R6, R229.reuse, 0x4, R242 ;  /* 0x00000004e5067825 */ /* 0x044fe400078e02f2 */
[----:B------:R-:W2:Y:S02]  /*1b8d0*/  LDL.LU.64 R242, [R1+0xa80] ;  /* 0x000a800001f27983 */ /* 0x000ea40000300a00 */
[----:B-1----:R-:W-:-:S02]  /*1b8e0*/  IMAD.WIDE R12, R229, 0x4, R44 ;  /* 0x00000004e50c7825 */ /* 0x002fc400078e022c */
[----:B------:R1:W-:Y:S04]  /*1b8f0*/  STL.64 [R1+0xac8], R2 ;  /* 0x000ac80201007387 */ /* 0x0003e80000100a00 */
[----:B------:R-:W-:Y:S01]  /*1b900*/  STL.64 [R1+0xad0], R6 ;  /* 0x000ad00601007387 */ /* 0x000fe20000100a00 */
[----:B-1----:R-:W-:-:S05]  /*1b910*/  IMAD.WIDE R2, R229, 0x4, R54 ;  /* 0x00000004e5027825 */ /* 0x002fca00078e0236 */
[----:B------:R3:W-:Y:S04]  /*1b920*/  STL.64 [R1+0xae0], R2 ;  /* 0x000ae00201007387 */ /* 0x0007e80000100a00 */
[----:B------:R1:W-:Y:S01]  /*1b930*/  STL.64 [R1+0xae8], R12 ;  /* 0x000ae80c01007387 */ /* 0x0003e20000100a00 */
[----:B---3--:R-:W-:-:S03]  /*1b940*/  IMAD.WIDE R2, R229, 0x4, R4 ;  /* 0x00000004e5027825 */ /* 0x008fc600078e0204 */
[----:B------:R-:W3:Y:S01]  /*1b950*/  LDL.LU.64 R4, [R1+0xa48] ;  /* 0x000a480001047983 */ /* 0x000ee20000300a00 */
[----:B------:R-:W-:-:S04]  /*1b960*/  IMAD.WIDE R6, R229, 0x4, R42 ;  /* 0x00000004e5067825 */ /* 0x000fc800078e022a */
[C---:B-1----:R-:W-:Y:S01]  /*1b970*/  IMAD.WIDE R12, R229.reuse, 0x4, R40 ;  /* 0x00000004e50c7825 */ /* 0x042fe200078e0228 */
[----:B------:R1:W-:Y:S04]  /*1b980*/  STL.64 [R1+0xaf8], R6 ;  /* 0x000af80601007387 */ /* 0x0003e80000100a00 */
[----:B------:R4:W-:Y:S04]  /*1b990*/  STL.64 [R1+0xb00], R2 ;  /* 0x000b000201007387 */ /* 0x0009e80000100a00 */
[----:B------:R4:W-:Y:S01]  /*1b9a0*/  STL.64 [R1+0xb08], R12 ;  /* 0x000b080c01007387 */ /* 0x0009e20000100a00 */
[----:B-1----:R-:W-:-:S04]  /*1b9b0*/  IMAD.WIDE R6, R229, 0x4, R46 ;  /* 0x00000004e5067825 */ /* 0x002fc800078e022e */
[C---:B----4-:R-:W-:Y:S02]  /*1b9c0*/  IMAD.WIDE R2, R229.reuse, 0x4, R244 ;  /* 0x00000004e5027825 */ /* 0x050fe400078e02f4 */
[----:B------:R-:W4:Y:S02]  /*1b9d0*/  LDL.LU.64 R244, [R1+0xa30] ;  /* 0x000a300001f47983 */ /* 0x000f240000300a00 */
[----:B------:R-:W-:Y:S02]  /*1b9e0*/  IMAD.WIDE R12, R229, 0x4, R36 ;  /* 0x00000004e50c7825 */ /* 0x000fe400078e0224 */
[----:B------:R1:W-:Y:S01]  /*1b9f0*/  STL.64 [R1+0xb18], R6 ;  /* 0x000b180601007387 */ /* 0x0003e20000100a00 */
[----:B------:R-:W-:-:S03]  /*1ba00*/  ISETP.GE.U32.AND P6, PT, R23, 0x7ffffe80, PT ;  /* 0x7ffffe801700780c */ /* 0x000fc60003fc6070 */
[----:B------:R1:W-:Y:S01]  /*1ba10*/  STL.64 [R1+0xb20], R2 ;  /* 0x000b200201007387 */ /* 0x0003e20000100a00 */
[----:B------:R-:W-:-:S03]  /*1ba20*/  IMAD.U32 R23, RZ, RZ, UR7 ;  /* 0x00000007ff177e24 */ /* 0x000fc6000f8e00ff */
[----:B------:R1:W-:Y:S02]  /*1ba30*/  STL.64 [R1+0xb30], R12 ;  /* 0x000b300c01007387 */ /* 0x0003e40000100a00 */
[----:B-1----:R-:W-:-:S04]  /*1ba40*/  IMAD.WIDE R6, R229, 0x4, R34 ;  /* 0x00000004e5067825 */ /* 0x002fc800078e0222 */
[C---:B------:R-:W-:Y:S02]  /*1ba50*/  IMAD.WIDE R2, R229.reuse, 0x4, R246 ;  /* 0x00000004e5027825 */ /* 0x040fe400078e02f6 */
[----:B------:R-:W4:Y:S02]  /*1ba60*/  LDL.LU.64 R246, [R1+0xa10] ;  /* 0x000a100001f67983 */ /* 0x000f240000300a00 */
[----:B------:R-:W-:Y:S02]  /*1ba70*/  IMAD.WIDE R12, R229, 0x4, R32 ;  /* 0x00000004e50c7825 */ /* 0x000fe400078e0220 */
[----:B------:R1:W-:Y:S02]  /*1ba80*/  STL.64 [R1+0xb38], R6 ;  /* 0x000b380601007387 */ /* 0x0003e40000100a00 */
[C---:B------:R-:W-:Y:S02]  /*1ba90*/  IMAD.WIDE R10, R23.reuse, 0x4, R10 ;  /* 0x00000004170a7825 */ /* 0x040fe400078e020a */
[----:B------:R1:W-:Y:S02]  /*1baa0*/  STL.64 [R1+0xb40], R2 ;  /* 0x000b400201007387 */ /* 0x0003e40000100a00 */
[----:B------:R-:W-:-:S02]  /*1bab0*/  IMAD.WIDE R222, R23, 0x4, R24 ;  /* 0x0000000417de7825 */ /* 0x000fc400078e0218 */
[----:B------:R-:W-:Y:S02]  /*1bac0*/  STL.64 [R1+0xb48], R12 ;  /* 0x000b480c01007387 */ /* 0x000fe40000100a00 */
[----:B-1----:R-:W-:-:S04]  /*1bad0*/  IMAD.WIDE R6, R229, 0x4, R38 ;  /* 0x00000004e5067825 */ /* 0x002fc800078e0226 */
[C---:B------:R-:W-:Y:S01]  /*1bae0*/  IMAD.WIDE R2, R23.reuse, 0x4, R28 ;  /* 0x0000000417027825 */ /* 0x040fe200078e021c */
[----:B------:R-:W-:Y:S03]  /*1baf0*/  STL.64 [R1+0xd48], R6 ;  /* 0x000d480601007387 */ /* 0x000fe60000100a00 */
[C---:B------:R-:W-:Y:S01]  /*1bb00*/  IMAD.WIDE R134, R23.reuse, 0x4, R20 ;  /* 0x0000000417867825 */ /* 0x040fe200078e0214 */
[----:B------:R3:W-:Y:S04]  /*1bb10*/  STL.64 [R1+0xd40], R2 ;  /* 0x000d400201007387 */ /* 0x0007e80000100a00 */
[----:B------:R-:W-:Y:S01]  /*1bb20*/  STL.64 [R1+0x2150], R10 ;  /* 0x0021500a01007387 */ /* 0x000fe20000100a00 */
[----:B------:R-:W-:-:S03]  /*1bb30*/  IMAD.WIDE R190, R23, 0x4, R248 ;  /* 0x0000000417be7825 */ /* 0x000fc600078e02f8 */
[----:B------:R-:W4:Y:S01]  /*1bb40*/  LDL.LU.64 R20, [R1+0x9d8] ;  /* 0x0009d80001147983 */ /* 0x000f220000300a00 */
[----:B------:R-:W-:-:S03]  /*1bb50*/  IMAD.WIDE R104, R23, 0x4, R250 ;  /* 0x0000000417687825 */ /* 0x000fc600078e02fa */
[----:B------:R-:W-:Y:S04]  /*1bb60*/  STL.64 [R1+0xd38], R222 ;  /* 0x000d38de01007387 */ /* 0x000fe80000100a00 */
[----:B------:R-:W-:Y:S04]  /*1bb70*/  STL.64 [R1+0x2158], R222 ;  /* 0x002158de01007387 */ /* 0x000fe80000100a00 */
[----:B------:R-:W4:Y:S01]  /*1bb80*/  LDL.LU.64 R38, [R1+0x9c0] ;  /* 0x0009c00001267983 */ /* 0x000f220000300a00 */
[----:B------:R-:W-:-:S03]  /*1bb90*/  IMAD.WIDE R52, R23, 0x4, R8 ;  /* 0x0000000417347825 */ /* 0x000fc600078e0208 */
[----:B------:R-:W4:Y:S04]  /*1bba0*/  LDL.LU.64 R248, [R1+0x9a0] ;  /* 0x0009a00001f87983 */ /* 0x000f280000300a00 */
[----:B------:R-:W4:Y:S04]  /*1bbb0*/  LDL.LU.64 R250, [R1+0x980] ;  /* 0x0009800001fa7983 */ /* 0x000f280000300a00 */
[----:B------:R-:W-:Y:S04]  /*1bbc0*/  STL.64 [R1+0xd30], R190 ;  /* 0x000d30be01007387 */ /* 0x000fe80000100a00 */
[----:B------:R-:W-:Y:S04]  /*1bbd0*/  STL.64 [R1+0x2160], R190 ;  /* 0x002160be01007387 */ /* 0x000fe80000100a00 */
[----:B------:R-:W4:Y:S04]  /*1bbe0*/  LDL.LU.64 R8, [R1+0x2228] ;  /* 0x0022280001087983 */ /* 0x000f280000300a00 */
[----:B------:R-:W4:Y:S04]  /*1bbf0*/  LDL.LU.64 R28, [R1+0x960] ;  /* 0x00096000011c7983 */ /* 0x000f280000300a00 */
[----:B------:R-:W-:Y:S04]  /*1bc00*/  STL.64 [R1+0xd20], R134 ;  /* 0x000d208601007387 */ /* 0x000fe80000100a00 */
[----:B------:R-:W-:Y:S01]  /*1bc10*/  STL.64 [R1+0x2168], R134 ;  /* 0x0021688601007387 */ /* 0x000fe20000100a00 */
[----:B---3--:R-:W-:-:S03]  /*1bc20*/  IMAD.WIDE R2, R23, 0x4, R4 ;  /* 0x0000000417027825 */ /* 0x008fc600078e0204 */
[----:B------:R-:W3:Y:S01]  /*1bc30*/  LDL.LU.64 R4, [R1+0x8f0] ;  /* 0x0008f00001047983 */ /* 0x000ee20000300a00 */
[----:B--2---:R-:W-:-:S03]  /*1bc40*/  IMAD.WIDE R72, R23, 0x4, R242 ;  /* 0x0000000417487825 */ /* 0x004fc600078e02f2 */
[----:B------:R-:W-:Y:S04]  /*1bc50*/  STL.64 [R1+0xd18], R104 ;  /* 0x000d186801007387 */ /* 0x000fe80000100a00 */
[----:B------:R-:W-:Y:S04]  /*1bc60*/  STL.64 [R1+0xd00], R2 ;  /* 0x000d000201007387 */ /* 0x000fe80000100a00 */
[----:B------:R-:W-:Y:S04]  /*1bc70*/  STL.64 [R1+0x2170], R104 ;  /* 0x0021706801007387 */ /* 0x000fe80000100a00 */
[----:B------:R-:W2:Y:S04]  /*1bc80*/  LDL.LU.64 R24, [R1+0x8e8] ;  /* 0x0008e80001187983 */ /* 0x000ea80000300a00 */
[----:B------:R-:W-:Y:S01]  /*1bc90*/  STL.64 [R1+0xd10], R72 ;  /* 0x000d104801007387 */ /* 0x000fe20000100a00 */
[----:B----4-:R-:W-:-:S03]  /*1bca0*/  IMAD.WIDE R220, R23, 0x4, R244 ;  /* 0x0000000417dc7825 */ /* 0x010fc600078e02f4 */
[----:B------:R-:W-:Y:S04]  /*1bcb0*/  STL.64 [R1+0x2178], R72 ;  /* 0x0021784801007387 */ /* 0x000fe80000100a00 */
[----:B------:R-:W4:Y:S04]  /*1bcc0*/  LDL.LU.64 R242, [R1+0x8e0] ;  /* 0x0008e00001f27983 */ /* 0x000f280000300a00 */
[----:B------:R-:W4:Y:S04]  /*1bcd0*/  LDL.LU.64 R244, [R1+0x8d8] ;  /* 0x0008d80001f47983 */ /* 0x000f280000300a00 */
[----:B------:R-:W-:Y:S04]  /*1bce0*/  STL.64 [R1+0xd08], R52 ;  /* 0x000d083401007387 */ /* 0x000fe80000100a00 */
[----:B------:R-:W-:Y:S04]  /*1bcf0*/  STL.64 [R1+0x2180], R52 ;  /* 0x0021803401007387 */ /* 0x000fe80000100a00 */
[----:B------:R-:W-:Y:S01]  /*1bd00*/  STL.64 [R1+0xcf8], R220 ;  /* 0x000cf8dc01007387 */ /* 0x000fe20000100a00 */
[----:B------:R-:W-:-:S03]  /*1bd10*/  IMAD.WIDE R188, R23, 0x4, R246 ;  /* 0x0000000417bc7825 */ /* 0x000fc600078e02f6 */
[----:B------:R1:W-:Y:S01]  /*1bd20*/  STL.64 [R1+0x2188], R220 ;  /* 0x002188dc01007387 */ /* 0x0003e20000100a00 */
[----:B------:R-:W-:-:S04]  /*1bd30*/  IMAD.WIDE R132, R23, 0x4, R20 ;  /* 0x0000000417847825 */ /* 0x000fc800078e0214 */
[----:B------:R-:W-:-:S04]  /*1bd40*/  IMAD.WIDE R102, R23, 0x4, R38 ;  /* 0x0000000417667825 */ /* 0x000fc800078e0226 */
[----:B------:R-:W-:-:S04]  /*1bd50*/  IMAD.WIDE R70, R23, 0x4, R248 ;  /* 0x0000000417467825 */ /* 0x000fc800078e02f8 */
[----:B------:R-:W-:-:S04]  /*1bd60*/  IMAD.WIDE R50, R23, 0x4, R250 ;  /* 0x0000000417327825 */ /* 0x000fc800078e02fa */
[----:B------:R-:W-:-:S05]  /*1bd70*/  IMAD.WIDE R8, R23, 0x4, R8 ;  /* 0x0000000417087825 */ /* 0x000fca00078e0208 */
[----:B------:R-:W-:Y:S04]  /*1bd80*/  STL.64 [R1+0x2190], R8 ;  /* 0x0021900801007387 */ /* 0x000fe80000100a00 */
[----:B------:R-:W4:Y:S04]  /*1bd90*/  LDL.LU.64 R246, [R1+0x8d0] ;  /* 0x0008d00001f67983 */ /* 0x000f280000300a00 */
[----:B------:R-:W4:Y:S04]  /*1bda0*/  LDL.LU.64 R20, [R1+0x8c8] ;  /* 0x0008c80001147983 */ /* 0x000f280000300a00 */
[----:B------:R-:W-:Y:S04]  /*1bdb0*/  STL.64 [R1+0xcf0], R188 ;  /* 0x000cf0bc01007387 */ /* 0x000fe80000100a00 */
[----:B------:R-:W-:Y:S04]  /*1bdc0*/  STL.64 [R1+0x2198], R188 ;  /* 0x002198bc01007387 */ /* 0x000fe80000100a00 */
[----:B------:R-:W4:Y:S04]  /*1bdd0*/  LDL.LU.64 R248, [R1+0x8c0] ;  /* 0x0008c00001f87983 */ /* 0x000f280000300a00 */
[----:B------:R-:W4:Y:S04]  /*1bde0*/  LDL.LU.64 R250, [R1+0x8b8] ;  /* 0x0008b80001fa7983 */ /* 0x000f280000300a00 */
[----:B------:R-:W-:Y:S04]  /*1bdf0*/  STL.64 [R1+0xce0], R132 ;  /* 0x000ce08401007387 */ /* 0x000fe80000100a00 */
[----:B------:R-:W-:Y:S04]  /*1be00*/  STL.64 [R1+0x21a0], R132 ;  /* 0x0021a08401007387 */ /* 0x000fe80000100a00 */
[----:B------:R-:W-:Y:S04]  /*1be10*/  STL.64 [R1+0xcd8], R102 ;  /* 0x000cd86601007387 */ /* 0x000fe80000100a00 */
[----:B------:R-:W-:Y:S01]  /*1be20*/  STL.64 [R1+0x21a8], R102 ;  /* 0x0021a86601007387 */ /* 0x000fe20000100a00 */
[----:B---3--:R-:W-:-:S03]  /*1be30*/  IMAD.WIDE R218, R23, 0x4, R4 ;  /* 0x0000000417da7825 */ /* 0x008fc600078e0204 */
[----:B------:R-:W3:Y:S01]  /*1be40*/  LDL.LU.64 R4, [R1+0x8b0] ;  /* 0x0008b00001047983 */ /* 0x000ee20000300a00 */
[----:B-1----:R-:W-:-:S03]  /*1be50*/  IMAD.WIDE R220, R23, 0x4, R28 ;  /* 0x0000000417dc7825 */ /* 0x002fc600078e021c */
[----:B------:R-:W-:Y:S04]  /*1be60*/  STL.64 [R1+0xcd0], R70 ;  /* 0x000cd04601007387 */ /* 0x000fe80000100a00 */
[----:B------:R-:W-:Y:S04]  /*1be70*/  STL.64 [R1+0x21b0], R70 ;  /* 0x0021b04601007387 */ /* 0x000fe80000100a00 */
[----:B------:R-:W-:Y:S01]  /*1be80*/  STL.64 [R1+0xcc0], R220 ;  /* 0x000cc0dc01007387 */ /* 0x000fe20000100a00 */
[----:B--2---:R-:W-:-:S03]  /*1be90*/  IMAD.WIDE R186, R23, 0x4, R24 ;  /* 0x0000000417ba7825 */ /* 0x004fc600078e0218 */
[----:B------:R-:W-:Y:S04]  /*1bea0*/  STL.64 [R1+0x21b8], R220 ;  /* 0x0021b8dc01007387 */ /* 0x000fe80000100a00 */
[----:B------:R-:W2:Y:S04]  /*1beb0*/  LDL.LU.64 R24, [R1+0x8a8] ;  /* 0x0008a80001187983 */ /* 0x000ea80000300a00 */
[----:B------:R-:W-:Y:S01]  /*1bec0*/  STL.64 [R1+0xcc8], R50 ;  /* 0x000cc83201007387 */ /* 0x000fe20000100a00 */
[----:B----4-:R-:W-:-:S03]  /*1bed0*/  IMAD.WIDE R162, R23, 0x4, R242 ;  /* 0x0000000417a27825 */ /* 0x010fc600078e02f2 */
[----:B------:R-:W-:Y:S01]  /*1bee0*/  STL.64 [R1+0x21c0], R50 ;  /* 0x0021c03201007387 */ /* 0x000fe20000100a00 */
[----:B------:R-:W-:-:S03]  /*1bef0*/  IMAD.WIDE R130, R23, 0x4, R244 ;  /* 0x0000000417827825 */ /* 0x000fc600078e02f4 */
[----:B------:R-:W-:Y:S04]  /*1bf00*/  STL.64 [R1+0xcb8], R218 ;  /* 0x000cb8da01007387 */ /* 0x000fe80000100a00 */
[----:B------:R-:W-:Y:S04]  /*1bf10*/  STL.64 [R1+0x21c8], R218 ;  /* 0x0021c8da01007387 */ /* 0x000fe80000100a00 */
[----:B------:R-:W4:Y:S04]  /*1bf20*/  LDL.LU.64 R242, [R1+0x8a0] ;  /* 0x0008a00001f27983 */ /* 0x000f280000300a00 */
[----:B------:R-:W4:Y:S04]  /*1bf30*/  LDL.LU.64 R244, [R1+0x898] ;  /* 0x0008980001f47983 */ /* 0x000f280000300a00 */
[----:B------:R-:W-:Y:S04]  /*1bf40*/  STL.64 [R1+0xcb0], R186 ;  /* 0x000cb0ba01007387 */ /* 0x000fe80000100a00 */
[----:B------:R-:W-:Y:S01]  /*1bf50*/  STL.64 [R1+0x21d0], R186 ;  /* 0x0021d0ba01007387 */ /* 0x000fe20000100a00 */
[----:B------:R-:W-:-:S04]  /*1bf60*/  IMAD.WIDE R100, R23, 0x4, R246 ;  /* 0x0000000417647825 */ /* 0x000fc800078e02f6 */
[C---:B------:R-:W-:Y:S02]  /*1bf70*/  IMAD.WIDE R68, R23.reuse, 0x4, R20 ;  /* 0x0000000417447825 */ /* 0x040fe400078e0214 */
[----:B------:R-:W4:Y:S04]  /*1bf80*/  LDL.LU.64 R20, [R1+0x890] ;  /* 0x0008900001147983 */ /* 0x000f280000300a00 */
[----:B------:R-:W-:Y:S04]  /*1bf90*/  STL.64 [R1+0xca8], R162 ;  /* 0x000ca8a201007387 */ /* 0x000fe80000100a00 */
[----:B------:R-:W-:Y:S01]  /*1bfa0*/  STL.64 [R1+0x21d8], R162 ;  /* 0x0021d8a201007387 */ /* 0x000fe20000100a00 */
[----:B------:R-:W-:-:S03]  /*1bfb0*/  IMAD.WIDE R48, R23, 0x4, R248 ;  /* 0x0000000417307825 */ /* 0x000fc600078e02f8 */
[----:B------:R-:W4:Y:S01]  /*1bfc0*/  LDL.LU.64 R246, [R1+0x888] ;  /* 0x0008880001f67983 */ /* 0x000f220000300a00 */
[----:B------:R-:W-:-:S03]  /*1bfd0*/  IMAD.WIDE R52, R23, 0x4, R250 ;  /* 0x0000000417347825 */ /* 0x000fc600078e02fa */
[----:B------:R-:W-:Y:S04]  /*1bfe0*/  STL.64 [R1+0xca0], R130 ;  /* 0x000ca08201007387 */ /* 0x000fe80000100a00 */
[----:B------:R-:W-:Y:S04]  /*1bff0*/  STL.64 [R1+0x21e0], R130 ;  /* 0x0021e08201007387 */ /* 0x000fe80000100a00 */
[----:B------:R-:W4:Y:S04]  /*1c000*/  LDL.LU.64 R248, [R1+0x880] ;  /* 0x0008800001f87983 */ /* 0x000f280000300a00 */
[----:B------:R-:W4:Y:S04]  /*1c010*/  LDL.LU.64 R250, [R1+0x878] ;  /* 0x0008780001fa7983 */ /* 0x000f280000300a00 */
[----:B------:R-:W-:Y:S04]  /*1c020*/  STL.64 [R1+0xc98], R100 ;  /* 0x000c986401007387 */ /* 0x000fe80000100a00 */
[----:B------:R-:W-:Y:S01]  /*1c030*/  STL.64 [R1+0x21e8], R100 ;  /* 0x0021e86401007387 */ /* 0x000fe20000100a00 */
[----:B---3--:R-:W-:-:S03]  /*1c040*/  IMAD.WIDE R216, R23, 0x4, R4 ;  /* 0x0000000417d87825 */ /* 0x008fc600078e0204 */
[----:B------:R-:W3:Y:S04]  /*1c050*/  LDL.LU.64 R4, [R1+0x870] ;  /* 0x0008700001047983 */ /* 0x000ee80000300a00 */
[----:B------:R-:W3:Y:S04]  /*1c060*/  LDL.LU.64 R38, [R1+0x868] ;  /* 0x0008680001267983 */ /* 0x000ee80000300a00 */
[----:B------:R-:W-:Y:S04]  /*1c070*/  STL.64 [R1+0xc90], R68 ;  /* 0x000c904401007387 */ /* 0x000fe80000100a00 */
[----:B------:R-:W-:Y:S04]  /*1c080*/  STL.64 [R1+0x21f0], R68 ;  /* 0x0021f04401007387 */ /* 0x000fe80000100a00 */
[----:B------:R-:W-:Y:S01]  /*1c090*/  STL.64 [R1+0xc80], R52 ;  /* 0x000c803401007387 */ /* 0x000fe20000100a00 */
[----:B--2---:R-:W-:-:S03]  /*1c0a0*/  IMAD.WIDE R184, R23, 0x4, R24 ;  /* 0x0000000417b87825 */ /* 0x004fc600078e0218 */
[----:B------:R-:W-:Y:S04]  /*1c0b0*/  STL.64 [R1+0x21f8], R52 ;  /* 0x0021f83401007387 */ /* 0x000fe80000100a00 */
[----:B------:R-:W2:Y:S04]  /*1c0c0*/  LDL.LU.64 R28, [R1+0x860] ;  /* 0x00086000011c7983 */ /* 0x000ea80000300a00 */
[----:B------:R-:W2:Y:S04]  /*1c0d0*/  LDL.LU.64 R24, [R1+0x858] ;  /* 0x0008580001187983 */ /* 0x000ea80000300a00 */
[----:B------:R-:W-:Y:S04]  /*1c0e0*/  STL.64 [R1+0xc88], R48 ;  /* 0x000c883001007387 */ /* 0x000fe80000100a00 */
[----:B------:R-:W-:Y:S04]  /*1c0f0*/  STL.64 [R1+0x2200], R48 ;  /* 0x0022003001007387 */ /* 0x000fe80000100a00 */
[----:B------:R-:W-:Y:S01]  /*1c100*/  STL.64 [R1+0xc78], R216 ;  /* 0x000c78d801007387 */ /* 0x000fe20000100a00 */
[----:B----4-:R-:W-:-:S03]  /*1c110*/  IMAD.WIDE R128, R23, 0x4, R244 ;  /* 0x0000000417807825 */ /* 0x010fc600078e02f4 */
[----:B------:R-:W-:Y:S04]  /*1c120*/  STL.64 [R1+0x2208], R216 ;  /* 0x002208d801007387 */ /* 0x000fe80000100a00 */
[----:B------:R-:W4:Y:S01]  /*1c130*/  LDL.LU.64 R34, [R1+0x850] ;  /* 0x0008500001227983 */ /* 0x000f220000300a00 */
[----:B------:R-:W-:-:S03]  /*1c140*/  IMAD.WIDE R160, R23, 0x4, R242 ;  /* 0x0000000417a07825 */ /* 0x000fc600078e02f2 */
[----:B------:R-:W4:Y:S04]  /*1c150*/  LDL.LU.64 R32, [R1+0x848] ;  /* 0x0008480001207983 */ /* 0x000f280000300a00 */
[----:B------:R-:W4:Y:S04]  /*1c160*/  LDL.LU.64 R244, [R1+0x840] ;  /* 0x0008400001f47983 */ /* 0x000f280000300a00 */
[----:B------:R-:W-:Y:S04]  /*1c170*/  STL.64 [R1+0xc70], R184 ;  /* 0x000c70b801007387 */ /* 0x000fe80000100a00 */
[----:B------:R-:W-:Y:S01]  /*1c180*/  STL.64 [R1+0x2210], R184 ;  /* 0x002210b801007387 */ /* 0x000fe20000100a00 */
[----:B------:R-:W-:-:S03]  /*1c190*/  IMAD.WIDE R98, R23, 0x4, R20 ;  /* 0x0000000417627825 */ /* 0x000fc600078e0214 */
[----:B------:R-:W4:Y:S04]  /*1c1a0*/  LDL.LU.64 R20, [R1+0x838] ;  /* 0x0008380001147983 */ /* 0x000f280000300a00 */
[----:B------:R-:W4:Y:S04]  /*1c1b0*/  LDL.LU.64 R242, [R1+0x830] ;  /* 0x0008300001f27983 */ /* 0x000f280000300a00 */
[----:B------:R-:W-:Y:S01]  /*1c1c0*/  STL.64 [R1+0xc68], R160 ;  /* 0x000c68a001007387 */ /* 0x000fe20000100a00 */
[----:B------:R-:W-:-:S03]  /*1c1d0*/  IMAD.WIDE R66, R23, 0x4, R246 ;  /* 0x0000000417427825 */ /* 0x000fc600078e02f6 */
[----:B------:R1:W-:Y:S04]  /*1c1e0*/  STL.64 [R1+0x2218], R160 ;  /* 0x002218a001007387 */ /* 0x0003e80000100a00 */
[----:B------:R-:W-:Y:S01]  /*1c1f0*/  STL.64 [R1+0xc60], R128 ;  /* 0x000c608001007387 */ /* 0x000fe20000100a00 */
[----:B------:R-:W-:-:S03]  /*1c200*/  IMAD.WIDE R246, R23, 0x4, R248 ;  /* 0x0000000417f67825 */ /* 0x000fc600078e02f8 */
[----:B------:R-:W4:Y:S01]  /*1c210*/  LDL.LU.64 R248, [R1+0x828] ;  /* 0x0008280001f87983 */ /* 0x000f220000300a00 */
[----:B------:R-:W-:-:S03]  /*1c220*/  IMAD.WIDE R72, R23, 0x4, R250 ;  /* 0x0000000417487825 */ /* 0x000fc600078e02fa */
[----:B------:R-:W-:Y:S04]  /*1c230*/  STL.64 [R1+0xc58], R98 ;  /* 0x000c586201007387 */ /* 0x000fe80000100a00 */
[----:B------:R-:W4:Y:S01]  /*1c240*/  LDL.LU.64 R250, [R1+0x820] ;  /* 0x0008200001fa7983 */ /* 0x000f220000300a00 */
[----:B---3--:R-:W-:-:S03]  /*1c250*/  IMAD.WIDE R214, R23, 0x4, R4 ;  /* 0x0000000417d67825 */ /* 0x008fc600078e0204 */
[----:B------:R-:W3:Y:S01]  /*1c260*/  LDL.LU.64 R4, [R1+0x818] ;  /* 0x0008180001047983 */ /* 0x000ee20000300a00 */
[----:B------:R-:W-:-:S03]  /*1c270*/  IMAD.WIDE R182, R23, 0x4, R38 ;  /* 0x0000000417b67825 */ /* 0x000fc600078e0226 */
[----:B------:R-:W-:Y:S04]  /*1c280*/  STL.64 [R1+0xc50], R66 ;  /* 0x000c504201007387 */ /* 0x000fe80000100a00 */
[----:B------:R1:W-:Y:S04]  /*1c290*/  STL.64 [R1+0xc40], R72 ;  /* 0x000c404801007387 */ /* 0x0003e80000100a00 */
[----:B------:R-:W3:Y:S04]  /*1c2a0*/  LDL.LU.64 R36, [R1+0x810] ;  /* 0x0008100001247983 */ /* 0x000ee80000300a00 */
[----:B------:R-:W3:Y:S04]  /*1c2b0*/  LDL.LU.64 R38, [R1+0x808] ;  /* 0x0008080001267983 */ /* 0x000ee80000300a00 */
[----:B------:R-:W-:Y:S01]  /*1c2c0*/  STL.64 [R1+0xc48], R246 ;  /* 0x000c48f601007387 */ /* 0x000fe20000100a00 */
[----:B--2---:R-:W-:-:S03]  /*1c2d0*/  IMAD.WIDE R158, R23, 0x4, R28 ;  /* 0x00000004179e7825 */ /* 0x004fc600078e021c */
[----:B------:R-:W-:Y:S01]  /*1c2e0*/  STL.64 [R1+0xc38], R214 ;  /* 0x000c38d601007387 */ /* 0x000fe20000100a00 */
[----:B------:R-:W-:-:S03]  /*1c2f0*/  IMAD.WIDE R126, R23, 0x4, R24 ;  /* 0x00000004177e7825 */ /* 0x000fc600078e0218 */
[----:B------:R-:W2:Y:S04]  /*1c300*/  LDL.LU.64 R24, [R1+0x800] ;  /* 0x0008000001187983 */ /* 0x000ea80000300a00 */
[----:B------:R-:W2:Y:S04]  /*1c310*/  LDL.LU.64 R28, [R1+0x7f8] ;  /* 0x0007f800011c7983 */ /* 0x000ea80000300a00 */
[----:B------:R-:W-:Y:S01]  /*1c320*/  STL.64 [R1+0xc30], R182 ;  /* 0x000c30b601007387 */ /* 0x000fe20000100a00 */
[----:B----4-:R-:W-:-:S03]  /*1c330*/  IMAD.WIDE R96, R23, 0x4, R34 ;  /* 0x0000000417607825 */ /* 0x010fc600078e0222 */
[----:B------:R-:W4:Y:S01]  /*1c340*/  LDL.LU.64 R34, [R1+0x7f0] ;  /* 0x0007f00001227983 */ /* 0x000f220000300a00 */
[----:B------:R-:W-:-:S03]  /*1c350*/  IMAD.WIDE R64, R23, 0x4, R32 ;  /* 0x0000000417407825 */ /* 0x000fc600078e0220 */
[----:B------:R-:W-:Y:S04]  /*1c360*/  STL.64 [R1+0xc28], R158 ;  /* 0x000c289e01007387 */ /* 0x000fe80000100a00 */
[----:B------:R-:W-:Y:S01]  /*1c370*/  STL.64 [R1+0xc20], R126 ;  /* 0x000c207e01007387 */ /* 0x000fe20000100a00 */
[----:B------:R-:W-:-:S04]  /*1c380*/  IMAD.WIDE R244, R23, 0x4, R244 ;  /* 0x0000000417f47825 */ /* 0x000fc800078e02f4 */
[C---:B------:R-:W-:Y:S02]  /*1c390*/  IMAD.WIDE R104, R23.reuse, 0x4, R20 ;  /* 0x0000000417687825 */ /* 0x040fe400078e0214 */
[----:B------:R-:W4:Y:S02]  /*1c3a0*/  LDL.LU.64 R20, [R1+0x7e8] ;  /* 0x0007e80001147983 */ /* 0x000f240000300a00 */
[C---:B------:R-:W-:Y:S02]  /*1c3b0*/  IMAD.WIDE R212, R23.reuse, 0x4, R242 ;  /* 0x0000000417d47825 */ /* 0x040fe400078e02f2 */
[----:B------:R-:W-:Y:S04]  /*1c3c0*/  STL.64 [R1+0xc18], R96 ;  /* 0x000c186001007387 */ /* 0x000fe80000100a00 */
[----:B------:R-:W4:Y:S04]  /*1c3d0*/  LDL.LU.64 R32, [R1+0x7e0] ;  /* 0x0007e00001207983 */ /* 0x000f280000300a00 */
[----:B------:R-:W4:Y:S04]  /*1c3e0*/  LDL.LU.64 R242, [R1+0x7d8] ;  /* 0x0007d80001f27983 */ /* 0x000f280000300a00 */
[----:B------:R-:W-:Y:S04]  /*1c3f0*/  STL.64 [R1+0xc10], R64 ;  /* 0x000c104001007387 */ /* 0x000fe80000100a00 */
[----:B------:R1:W-:Y:S01]  /*1c400*/  STL.64 [R1+0xc00], R104 ;  /* 0x000c006801007387 */ /* 0x0003e20000100a00 */
[----:B------:R-:W-:-:S03]  /*1c410*/  IMAD.WIDE R180, R23, 0x4, R248 ;  /* 0x0000000417b47825 */ /* 0x000fc600078e02f8 */
[----:B------:R-:W4:Y:S04]  /*1c420*/  LDL.LU.64 R46, [R1+0x7d0] ;  /* 0x0007d000012e7983 */ /* 0x000f280000300a00 */
[----:B------:R-:W4:Y:S01]  /*1c430*/  LDL.LU.64 R248, [R1+0x7c8] ;  /* 0x0007c80001f87983 */ /* 0x000f220000300a00 */
[----:B------:R-:W-:-:S03]  /*1c440*/  IMAD.WIDE R156, R23, 0x4, R250 ;  /* 0x00000004179c7825 */ /* 0x000fc600078e02fa */
[----:B------:R-:W-:Y:S04]  /*1c450*/  STL.64 [R1+0xc08], R244 ;  /* 0x000c08f401007387 */ /* 0x000fe80000100a00 */
[----:B------:R-:W-:Y:S04]  /*1c460*/  STL.64 [R1+0xbf8], R212 ;  /* 0x000bf8d401007387 */ /* 0x000fe80000100a00 */
[----:B------:R-:W4:Y:S01]  /*1c470*/  LDL.LU.64 R250, [R1+0x7c0] ;  /* 0x0007c00001fa7983 */ /* 0x000f220000300a00 */
[----:B---3--:R-:W-:-:S03]  /*1c480*/  IMAD.WIDE R124, R23, 0x4, R4 ;  /* 0x00000004177c7825 */ /* 0x008fc600078e0204 */
[----:B------:R-:W3:Y:S04]  /*1c490*/  LDL.LU.64 R4, [R1+0x7b8] ;  /* 0x0007b80001047983 */ /* 0x000ee80000300a00 */
[----:B------:R-:W-:Y:S01]  /*1c4a0*/  STL.64 [R1+0xbf0], R180 ;  /* 0x000bf0b401007387 */ /* 0x000fe20000100a00 */
[----:B------:R-:W-:-:S04]  /*1c4b0*/  IMAD.WIDE R94, R23, 0x4, R36 ;  /* 0x00000004175e7825 */ /* 0x000fc800078e0224 */
[C---:B------:R-:W-:Y:S02]  /*1c4c0*/  IMAD.WIDE R62, R23.reuse, 0x4, R38 ;  /* 0x00000004173e7825 */ /* 0x040fe400078e0226 */
[----:B------:R-:W3:Y:S04]  /*1c4d0*/  LDL.LU.64 R38, [R1+0x7b0] ;  /* 0x0007b00001267983 */ /* 0x000ee80000300a00 */
[----:B------:R-:W-:Y:S04]  /*1c4e0*/  STL.64 [R1+0xbe8], R156 ;  /* 0x000be89c01007387 */ /* 0x000fe80000100a00 */
[----:B------:R-:W-:Y:S01]  /*1c4f0*/  STL.64 [R1+0xbe0], R124 ;  /* 0x000be07c01007387 */ /* 0x000fe20000100a00 */
[----:B--2---:R-:W-:-:S03]  /*1c500*/  IMAD.WIDE R134, R23, 0x4, R28 ;  /* 0x0000000417867825 */ /* 0x004fc600078e021c */
[----:B------:R-:W2:Y:S01]  /*1c510*/  LDL.LU.64 R28, [R1+0x7a8] ;  /* 0x0007a800011c7983 */ /* 0x000ea20000300a00 */
[----:B------:R-:W-:-:S03]  /*1c520*/  IMAD.WIDE R24, R23, 0x4, R24 ;  /* 0x0000000417187825 */ /* 0x000fc600078e0218 */
[----:B------:R-:W-:Y:S04]  /*1c530*/  STL.64 [R1+0xbd8], R94 ;  /* 0x000bd85e01007387 */ /* 0x000fe80000100a00 */
[----:B------:R-:W2:Y:S01]  /*1c540*/  LDL.LU.64 R36, [R1+0x7a0] ;  /* 0x0007a00001247983 */ /* 0x000ea20000300a00 */
[----:B----4-:R-:W-:-:S03]  /*1c550*/  IMAD.WIDE R210, R23, 0x4, R34 ;  /* 0x0000000417d27825 */ /* 0x010fc600078e0222 */
[----:B------:R-:W4:Y:S04]  /*1c560*/  LDL.LU.64 R34, [R1+0x798] ;  /* 0x0007980001227983 */ /* 0x000f280000300a00 */
[----:B------:R-:W-:Y:S04]  /*1c570*/  STL.64 [R1+0xbd0], R62 ;  /* 0x000bd03e01007387 */ /* 0x000fe80000100a00 */
[----:B------:R1:W-:Y:S04]  /*1c580*/  STL.64 [R1+0xbc0], R134 ;  /* 0x000bc08601007387 */ /* 0x0003e80000100a00 */
[----:B------:R-:W4:Y:S01]  /*1c590*/  LDL.LU.64 R42, [R1+0x790] ;  /* 0x00079000012a7983 */ /* 0x000f220000300a00 */
[----:B------:R-:W-:-:S03]  /*1c5a0*/  IMAD.WIDE R178, R23, 0x4, R20 ;  /* 0x0000000417b27825 */ /* 0x000fc600078e0214 */
[----:B------:R-:W4:Y:S04]  /*1c5b0*/  LDL.LU.64 R20, [R1+0x788] ;  /* 0x0007880001147983 */ /* 0x000f280000300a00 */
[----:B------:R-:W-:Y:S01]  /*1c5c0*/  STL.64 [R1+0xbc8], R24 ;  /* 0x000bc81801007387 */ /* 0x000fe20000100a00 */
[----:B------:R-:W-:-:S03]  /*1c5d0*/  IMAD.WIDE R154, R23, 0x4, R32 ;  /* 0x00000004179a7825 */ /* 0x000fc600078e0220 */
[----:B------:R-:W-:Y:S01]  /*1c5e0*/  STL.64 [R1+0xbb8], R210 ;  /* 0x000bb8d201007387 */ /* 0x000fe20000100a00 */
[----:B------:R-:W-:-:S03]  /*1c5f0*/  IMAD.WIDE R122, R23, 0x4, R242 ;  /* 0x00000004177a7825 */ /* 0x000fc600078e02f2 */
[----:B------:R-:W4:Y:S04]  /*1c600*/  LDL.LU.64 R32, [R1+0x780] ;  /* 0x0007800001207983 */ /* 0x000f280000300a00 */
[----:B------:R-:W4:Y:S04]  /*1c610*/  LDL.LU.64 R242, [R1+0x778] ;  /* 0x0007780001f27983 */ /* 0x000f280000300a00 */
[----:B------:R-:W-:Y:S01]  /*1c620*/  STL.64 [R1+0xbb0], R178 ;  /* 0x000bb0b201007387 */ /* 0x000fe20000100a00 */
[----:B------:R-:W-:-:S03]  /*1c630*/  IMAD.WIDE R60, R23, 0x4, R248 ;  /* 0x00000004173c7825 */ /* 0x000fc600078e02f8 */
[----:B------:R-:W4:Y:S04]  /*1c640*/  LDL.LU.64 R248, [R1+0x770] ;  /* 0x0007700001f87983 */ /* 0x000f280000300a00 */
[----:B------:R-:W-:Y:S04]  /*1c650*/  STL.64 [R1+0xba8], R154 ;  /* 0x000ba89a01007387 */ /* 0x000fe80000100a00 */
[----:B------:R-:W-:Y:S01]  /*1c660*/  STL.64 [R1+0xba0], R122 ;  /* 0x000ba07a01007387 */ /* 0x000fe20000100a00 */
[----:B---3--:R-:W-:-:S03]  /*1c670*/  IMAD.WIDE R190, R23, 0x4, R4 ;  /* 0x0000000417be7825 */ /* 0x008fc600078e0204 */
[----:B------:R-:W3:Y:S01]  /*1c680*/  LDL.LU.64 R4, [R1+0x768] ;  /* 0x0007680001047983 */ /* 0x000ee20000300a00 */
[----:B------:R-:W-:-:S05]  /*1c690*/  IMAD.WIDE R92, R23, 0x4, R46 ;  /* 0x00000004175c7825 */ /* 0x000fca00078e022e */
[----:B------:R-:W-:Y:S01]  /*1c6a0*/  STL.64 [R1+0xb98], R92 ;  /* 0x000b985c01007387 */ /* 0x000fe20000100a00 */
[----:B------:R-:W-:-:S03]  /*1c6b0*/  IMAD.WIDE R250, R23, 0x4, R250 ;  /* 0x0000000417fa7825 */ /* 0x000fc600078e02fa */
[----:B------:R-:W3:Y:S01]  /*1c6c0*/  LDL.LU.64 R40, [R1+0x760] ;  /* 0x0007600001287983 */ /* 0x000ee20000300a00 */
[----:B------:R-:W-:-:S03]  /*1c6d0*/  IMAD.WIDE R208, R23, 0x4, R38 ;  /* 0x0000000417d07825 */ /* 0x000fc600078e0226 */
[----:B------:R-:W3:Y:S04]  /*1c6e0*/  LDL.LU.64 R38, [R1+0x758] ;  /* 0x0007580001267983 */ /* 0x000ee80000300a00 */
[----:B------:R-:W-:Y:S04]  /*1c6f0*/  STL.64 [R1+0xb90], R60 ;  /* 0x000b903c01007387 */ /* 0x000fe80000100a00 */
[----:B------:R1:W-:Y:S04]  /*1c700*/  STL.64 [R1+0xb80], R190 ;  /* 0x000b80be01007387 */ /* 0x0003e80000100a00 */
[----:B------:R-:W3:Y:S01]  /*1c710*/  LDL.LU.64 R46, [R1+0x750] ;  /* 0x00075000012e7983 */ /* 0x000ee20000300a00 */
[----:B--2---:R-:W-:-:S03]  /*1c720*/  IMAD.WIDE R176, R23, 0x4, R28 ;  /* 0x0000000417b07825 */ /* 0x004fc600078e021c */
[----:B------:R-:W2:Y:S04]  /*1c730*/  LDL.LU.64 R28, [R1+0x748] ;  /* 0x00074800011c7983 */ /* 0x000ea80000300a00 */
[----:B------:R-:W-:Y:S01]  /*1c740*/  STL.64 [R1+0xb88], R250 ;  /* 0x000b88fa01007387 */ /* 0x000fe20000100a00 */
[----:B------:R-:W-:-:S03]  /*1c750*/  IMAD.WIDE R152, R23, 0x4, R36 ;  /* 0x0000000417987825 */ /* 0x000fc600078e0224 */
[----:B------:R-:W-:Y:S04]  /*1c760*/  STL.64 [R1+0xb78], R208 ;  /* 0x000b78d001007387 */ /* 0x000fe80000100a00 */
[----:B------:R-:W2:Y:S01]  /*1c770*/  LDL.LU.64 R36, [R1+0x740] ;  /* 0x0007400001247983 */ /* 0x000ea20000300a00 */
[----:B----4-:R-:W-:-:S03]  /*1c780*/  IMAD.WIDE R120, R23, 0x4, R34 ;  /* 0x0000000417787825 */ /* 0x010fc600078e0222 */
[----:B------:R-:W4:Y:S04]  /*1c790*/  LDL.LU.64 R34, [R1+0x738] ;  /* 0x0007380001227983 */ /* 0x000f280000300a00 */
[----:B------:R-:W-:Y:S01]  /*1c7a0*/  STL.64 [R1+0xb70], R176 ;  /* 0x000b70b001007387 */ /* 0x000fe20000100a00 */
[----:B------:R-:W-:-:S04]  /*1c7b0*/  IMAD.WIDE R90, R23, 0x4, R42 ;  /* 0x00000004175a7825 */ /* 0x000fc800078e022a */
[C---:B------:R-:W-:Y:S02]  /*1c7c0*/  IMAD.WIDE R58, R23.reuse, 0x4, R20 ;  /* 0x00000004173a7825 */ /* 0x040fe400078e0214 */
[----:B------:R-:W4:Y:S04]  /*1c7d0*/  LDL.LU.64 R20, [R1+0x730] ;  /* 0x0007300001147983 */ /* 0x000f280000300a00 */
[----:B------:R-:W-:Y:S04]  /*1c7e0*/  STL.64 [R1+0xb68], R152 ;  /* 0x000b689801007387 */ /* 0x000fe80000100a00 */
[----:B------:R-:W-:Y:S01]  /*1c7f0*/  STL.64 [R1+0xb60], R120 ;  /* 0x000b607801007387 */ /* 0x000fe20000100a00 */
[----:B------:R-:W-:-:S04]  /*1c800*/  IMAD.WIDE R54, R23, 0x4, R32 ;  /* 0x0000000417367825 */ /* 0x000fc800078e0220 */
[C---:B------:R-:W-:Y:S02]  /*1c810*/  IMAD.WIDE R222, R23.reuse, 0x4, R242 ;  /* 0x0000000417de7825 */ /* 0x040fe400078e02f2 */
[----:B------:R-:W4:Y:S04]  /*1c820*/  LDL.LU.64 R242, [R1+0x728] ;  /* 0x0007280001f27983 */ /* 0x000f280000300a00 */
[----:B------:R-:W-:Y:S04]  /*1c830*/  STL.64 [R1+0xb58], R90 ;  /* 0x000b585a01007387 */ /* 0x000fe80000100a00 */
[----:B------:R-:W4:Y:S01]  /*1c840*/  LDL.LU.64 R32, [R1+0x720] ;  /* 0x0007200001207983 */ /* 0x000f220000300a00 */
[----:B------:R-:W-:-:S03]  /*1c850*/  IMAD.WIDE R206, R23, 0x4, R248 ;  /* 0x0000000417ce7825 */ /* 0x000fc600078e02f8 */
[----:B------:R-:W4:Y:S04]  /*1c860*/  LDL.LU.64 R248, [R1+0x718] ;  /* 0x0007180001f87983 */ /* 0x000f280000300a00 */
[----:B------:R-:W-:Y:S04]  /*1c870*/  STL.64 [R1+0xb50], R58 ;  /* 0x000b503a01007387 */ /* 0x000fe80000100a00 */
[----:B------:R1:W-:Y:S04]  /*1c880*/  STL.64 [R1+0xb10], R222 ;  /* 0x000b10de01007387 */ /* 0x0003e80000100a00 */
[----:B------:R-:W4:Y:S01]  /*1c890*/  LDL.LU.64 R42, [R1+0x710] ;  /* 0x00071000012a7983 */ /* 0x000f220000300a00 */
[----:B---3--:R-:W-:-:S03]  /*1c8a0*/  IMAD.WIDE R174, R23, 0x4, R4 ;  /* 0x0000000417ae7825 */ /* 0x008fc600078e0204 */
[----:B------:R-:W3:Y:S04]  /*1c8b0*/  LDL.LU.64 R4, [R1+0x708] ;  /* 0x0007080001047983 */ /* 0x000ee80000300a00 */
[----:B------:R-:W-:Y:S04]  /*1c8c0*/  STL.64 [R1+0xb28], R54 ;  /* 0x000b283601007387 */ /* 0x000fe80000100a00 */
[----:B------:R-:W-:Y:S01]  /*1c8d0*/  STL.64 [R1+0xaf0], R206 ;  /* 0x000af0ce01007387 */ /* 0x000fe20000100a00 */
[----:B------:R-:W-:-:S03]  /*1c8e0*/  IMAD.WIDE R150, R23, 0x4, R40 ;  /* 0x0000000417967825 */ /* 0x000fc600078e0228 */
[----:B------:R-:W3:Y:S01]  /*1c8f0*/  LDL.LU.64 R40, [R1+0x700] ;  /* 0x0007000001287983 */ /* 0x000ee20000300a00 */
[----:B------:R-:W-:-:S03]  /*1c900*/  IMAD.WIDE R118, R23, 0x4, R38 ;  /* 0x0000000417767825 */ /* 0x000fc600078e0226 */
[----:B------:R-:W3:Y:S04]  /*1c910*/  LDL.LU.64 R38, [R1+0x6f8] ;  /* 0x0006f80001267983 */ /* 0x000ee80000300a00 */
[----:B------:R-:W-:Y:S01]  /*1c920*/  STL.64 [R1+0xad8], R174 ;  /* 0x000ad8ae01007387 */ /* 0x000fe20000100a00 */
[----:B------:R-:W-:-:S04]  /*1c930*/  IMAD.WIDE R88, R23, 0x4, R46 ;  /* 0x0000000417587825 */ /* 0x000fc800078e022e */
[C---:B--2---:R-:W-:Y:S02]  /*1c940*/  IMAD.WIDE R56, R23.reuse, 0x4, R28 ;  /* 0x0000000417387825 */ /* 0x044fe400078e021c */
[----:B------:R-:W2:Y:S04]  /*1c950*/  LDL.LU.64 R28, [R1+0x6f0] ;  /* 0x0006f000011c7983 */ /* 0x000ea80000300a00 */
[----:B------:R-:W-:Y:S04]  /*1c960*/  STL.64 [R1+0xab8], R150 ;  /* 0x000ab89601007387 */ /* 0x000fe80000100a00 */
[----:B------:R-:W-:Y:S01]  /*1c970*/  STL.64 [R1+0xaa0], R118 ;  /* 0x000aa07601007387 */ /* 0x000fe20000100a00 */
[----:B------:R-:W-:-:S03]  /*1c980*/  IMAD.WIDE R44, R23, 0x4, R36 ;  /* 0x00000004172c7825 */ /* 0x000fc600078e0224 */
[----:B------:R-:W2:Y:S01]  /*1c990*/  LDL.LU.64 R46, [R1+0x6e8] ;  /* 0x0006e800012e7983 */ /* 0x000ea20000300a00 */
[----:B----4-:R-:W-:-:S03]  /*1c9a0*/  IMAD.WIDE R10, R23, 0x4, R34 ;  /* 0x00000004170a7825 */ /* 0x010fc600078e0222 */
[----:B------:R-:W-:Y:S04]  /*1c9b0*/  STL.64 [R1+0xa80], R88 ;  /* 0x000a805801007387 */ /* 0x000fe80000100a00 */
[----:B------:R-:W4:Y:S01]  /*1c9c0*/  LDL.LU.64 R36, [R1+0x6e0] ;  /* 0x0006e00001247983 */ /* 0x000f220000300a00 */
[----:B------:R-:W-:-:S03]  /*1c9d0*/  IMAD.WIDE R204, R23, 0x4, R20 ;  /* 0x0000000417cc7825 */ /* 0x000fc600078e0214 */
        /* <DEDUP_REMOVED lines=13> */
[----:B---3--:R-:W-:-:S03]  /*1cab0*/  IMAD.WIDE R226, R23, 0x4, R4 ;  /* 0x0000000417e27825 */ /* 0x008fc600078e0204 */
[----:B------:R-:W3:Y:S01]  /*1cac0*/  LDL.LU.64 R4, [R1+0x6b0] ;  /* 0x0006b00001047983 */ /* 0x000ee20000300a00 */
[----:B------:R-:W-:-:S03]  /*1cad0*/  IMAD.WIDE R86, R23, 0x4, R42 ;  /* 0x0000000417567825 */ /* 0x000fc600078e022a */
[----:B------:R-:W-:Y:S04]  /*1cae0*/  STL.64 [R1+0x9d8], R148 ;  /* 0x0009d89401007387 */ /* 0x000fe80000100a00 */
[----:B------:R-:W-:Y:S04]  /*1caf0*/  STL.64 [R1+0x9c0], R116 ;  /* 0x0009c07401007387 */ /* 0x000fe80000100a00 */
[----:B------:R-:W3:Y:S01]  /*1cb00*/  LDL.LU.64 R236, [R1+0x6a8] ;  /* 0x0006a80001ec7983 */ /* 0x000ee20000300a00 */
[----:B------:R-:W-:-:S03]  /*1cb10*/  IMAD.WIDE R2, R23, 0x4, R38 ;  /* 0x0000000417027825 */ /* 0x000fc600078e0226 */
[----:B------:R-:W-:Y:S01]  /*1cb20*/  STL.64 [R1+0x9a0], R86 ;  /* 0x0009a05601007387 */ /* 0x000fe20000100a00 */
[----:B------:R-:W-:-:S03]  /*1cb30*/  IMAD.WIDE R42, R23, 0x4, R40 ;  /* 0x00000004172a7825 */ /* 0x000fc600078e0228 */
[----:B------:R-:W3:Y:S01]  /*1cb40*/  LDL.LU.64 R38, [R1+0x6a0] ;  /* 0x0006a00001267983 */ /* 0x000ee20000300a00 */
[----:B--2---:R-:W-:-:S03]  /*1cb50*/  IMAD.WIDE R202, R23, 0x4, R28 ;  /* 0x0000000417ca7825 */ /* 0x004fc600078e021c */
[----:B------:R-:W2:Y:S04]  /*1cb60*/  LDL.LU.64 R28, [R1+0x698] ;  /* 0x00069800011c7983 */ /* 0x000ea80000300a00 */
[----:B------:R-:W-:Y:S04]  /*1cb70*/  STL.64 [R1+0x980], R226 ;  /* 0x000980e201007387 */ /* 0x000fe80000100a00 */
[----:B------:R1:W-:Y:S01]  /*1cb80*/  STL.64 [R1+0x8f0], R2 ;  /* 0x0008f00201007387 */ /* 0x0003e20000100a00 */
[----:B------:R-:W-:-:S03]  /*1cb90*/  IMAD.WIDE R170, R23, 0x4, R46 ;  /* 0x0000000417aa7825 */ /* 0x000fc600078e022e */
[----:B------:R-:W2:Y:S04]  /*1cba0*/  LDL.LU.64 R238, [R1+0x690] ;  /* 0x0006900001ee7983 */ /* 0x000ea80000300a00 */
[----:B------:R-:W2:Y:S04]  /*1cbb0*/  LDL.LU.64 R46, [R1+0x688] ;  /* 0x00068800012e7983 */ /* 0x000ea80000300a00 */
[----:B------:R-:W-:Y:S01]  /*1cbc0*/  STL.64 [R1+0x960], R42 ;  /* 0x0009602a01007387 */ /* 0x000fe20000100a00 */
[----:B----4-:R-:W-:-:S03]  /*1cbd0*/  IMAD.WIDE R146, R23, 0x4, R36 ;  /* 0x0000000417927825 */ /* 0x010fc600078e0224 */
[----:B------:R-:W-:Y:S04]  /*1cbe0*/  STL.64 [R1+0x8e8], R202 ;  /* 0x0008e8ca01007387 */ /* 0x000fe80000100a00 */
[----:B------:R-:W4:Y:S04]  /*1cbf0*/  LDL.LU.64 R240, [R1+0x678] ;  /* 0x0006780001f07983 */ /* 0x000f280000300a00 */
[----:B------:R-:W-:Y:S04]  /*1cc00*/  STL.64 [R1+0x8e0], R170 ;  /* 0x0008e0aa01007387 */ /* 0x000fe80000100a00 */
[----:B------:R-:W4:Y:S01]  /*1cc10*/  LDL.LU.64 R36, [R1+0x670] ;  /* 0x0006700001247983 */ /* 0x000f220000300a00 */
[----:B------:R-:W-:-:S04]  /*1cc20*/  IMAD.WIDE R20, R23, 0x4, R20 ;  /* 0x0000000417147825 */ /* 0x000fc800078e0214 */
        /* <DEDUP_REMOVED lines=8> */
[----:B------:R-:W4:Y:S04]  /*1ccb0*/  LDL.LU.64 R248, [R1+0x658] ;  /* 0x0006580001f87983 */ /* 0x000f280000300a00 */
[----:B------:R-:W-:Y:S04]  /*1ccc0*/  STL.64 [R1+0x8c8], R84 ;  /* 0x0008c85401007387 */ /* 0x000fe80000100a00 */
[----:B------:R-:W4:Y:S01]  /*1ccd0*/  LDL.LU.64 R32, [R1+0x650] ;  /* 0x0006500001207983 */ /* 0x000f220000300a00 */
[----:B---3--:R-:W-:-:S03]  /*1cce0*/  IMAD.WIDE R200, R23, 0x4, R4 ;  /* 0x0000000417c87825 */ /* 0x008fc600078e0204 */
[----:B------:R-:W3:Y:S04]  /*1ccf0*/  LDL.LU.64 R4, [R1+0x648] ;  /* 0x0006480001047983 */ /* 0x000ee80000300a00 */
[----:B------:R-:W-:Y:S04]  /*1cd00*/  STL.64 [R1+0x8c0], R230 ;  /* 0x0008c0e601007387 */ /* 0x000fe80000100a00 */
[----:B------:R1:W-:Y:S01]  /*1cd10*/  STL.64 [R1+0x8b0], R30 ;  /* 0x0008b01e01007387 */ /* 0x0003e20000100a00 */
[----:B------:R-:W-:-:S03]  /*1cd20*/  IMAD.WIDE R12, R23, 0x4, R236 ;  /* 0x00000004170c7825 */ /* 0x000fc600078e02ec */
[----:B------:R-:W-:Y:S04]  /*1cd30*/  STL.64 [R1+0x8b8], R40 ;  /* 0x0008b82801007387 */ /* 0x000fe80000100a00 */
[----:B------:R-:W-:Y:S01]  /*1cd40*/  STL.64 [R1+0x8a8], R200 ;  /* 0x0008a8c801007387 */ /* 0x000fe20000100a00 */
[----:B------:R-:W-:-:S03]  /*1cd50*/  IMAD.WIDE R144, R23, 0x4, R38 ;  /* 0x0000000417907825 */ /* 0x000fc600078e0226 */
[----:B------:R-:W3:Y:S01]  /*1cd60*/  LDL.LU.64 R38, [R1+0x638] ;  /* 0x0006380001267983 */ /* 0x000ee20000300a00 */
[----:B--2---:R-:W-:-:S03]  /*1cd70*/  IMAD.WIDE R114, R23, 0x4, R28 ;  /* 0x0000000417727825 */ /* 0x004fc600078e021c */
[----:B------:R-:W2:Y:S04]  /*1cd80*/  LDL.LU.64 R28, [R1+0x630] ;  /* 0x00063000011c7983 */ /* 0x000ea80000300a00 */
[----:B------:R-:W-:Y:S04]  /*1cd90*/  STL.64 [R1+0x8a0], R12 ;  /* 0x0008a00c01007387 */ /* 0x000fe80000100a00 */
[----:B------:R-:W-:Y:S01]  /*1cda0*/  STL.64 [R1+0x898], R144 ;  /* 0x0008989001007387 */ /* 0x000fe20000100a00 */
[----:B------:R-:W-:-:S04]  /*1cdb0*/  IMAD.WIDE R82, R23, 0x4, R238 ;  /* 0x0000000417527825 */ /* 0x000fc800078e02ee */
[----:B------:R-:W-:-:S04]  /*1cdc0*/  IMAD.WIDE R232, R23, 0x4, R46 ;  /* 0x0000000417e87825 */ /* 0x000fc800078e022e */
[C---:B------:R-:W-:Y:S02]  /*1cdd0*/  IMAD.WIDE R46, R23.reuse, 0x4, R16 ;  /* 0x00000004172e7825 */ /* 0x040fe400078e0210 */
[----:B------:R-:W2:Y:S04]  /*1cde0*/  LDL.LU.64 R16, [R1+0x628] ;  /* 0x0006280001107983 */ /* 0x000ea80000300a00 */
[----:B------:R-:W-:Y:S01]  /*1cdf0*/  STL.64 [R1+0x890], R114 ;  /* 0x0008907201007387 */ /* 0x000fe20000100a00 */
[----:B----4-:R-:W-:-:S03]  /*1ce00*/  IMAD.WIDE R26, R23, 0x4, R240 ;  /* 0x00000004171a7825 */ /* 0x010fc600078e02f0 */
[----:B------:R-:W-:Y:S04]  /*1ce10*/  STL.64 [R1+0x888], R82 ;  /* 0x0008885201007387 */ /* 0x000fe80000100a00 */
[----:B------:R-:W-:Y:S01]  /*1ce20*/  STL.64 [R1+0x880], R232 ;  /* 0x000880e801007387 */ /* 0x000fe20000100a00 */
[----:B------:R-:W-:-:S03]  /*1ce30*/  IMAD.WIDE R198, R23, 0x4, R36 ;  /* 0x0000000417c67825 */ /* 0x000fc600078e0224 */
[----:B------:R4:W-:Y:S01]  /*1ce40*/  STL.64 [R1+0x870], R26 ;  /* 0x0008701a01007387 */ /* 0x0009e20000100a00 */
[----:B------:R-:W-:-:S04]  /*1ce50*/  IMAD.WIDE R36, R23, 0x4, R18 ;  /* 0x0000000417247825 */ /* 0x000fc800078e0212 */
[C---:B------:R-:W-:Y:S02]  /*1ce60*/  IMAD.WIDE R168, R23.reuse, 0x4, R242 ;  /* 0x0000000417a87825 */ /* 0x040fe400078e02f2 */
[----:B------:R-:W4:Y:S04]  /*1ce70*/  LDL.LU.64 R242, [R1+0x620] ;  /* 0x0006200001f27983 */ /* 0x000f280000300a00 */
        /* <DEDUP_REMOVED lines=9> */
[----:B------:R-:W3:Y:S04]  /*1cf10*/  LDL.LU.64 R4, [R1+0x5f8] ;  /* 0x0005f80001047983 */ /* 0x000ee80000300a00 */
[----:B------:R-:W-:Y:S04]  /*1cf20*/  STL.64 [R1+0x858], R142 ;  /* 0x0008588e01007387 */ /* 0x000fe80000100a00 */
[----:B------:R-:W3:Y:S01]  /*1cf30*/  LDL.LU.64 R18, [R1+0x2220] ;  /* 0x0022200001127983 */ /* 0x000ee20000300a00 */
[----:B------:R-:W-:-:S03]  /*1cf40*/  IMAD.WIDE R80, R23, 0x4, R32 ;  /* 0x0000000417507825 */ /* 0x000fc600078e0220 */
[----:B------:R-:W3:Y:S04]  /*1cf50*/  LDL.LU.64 R240, [R1+0x5f0] ;  /* 0x0005f00001f07983 */ /* 0x000ee80000300a00 */
[----:B------:R-:W-:Y:S01]  /*1cf60*/  STL.64 [R1+0x850], R112 ;  /* 0x0008507001007387 */ /* 0x000fe20000100a00 */
[----:B------:R-:W-:-:S03]  /*1cf70*/  IMAD.WIDE R6, R23, 0x4, R38 ;  /* 0x0000000417067825 */ /* 0x000fc600078e0226 */
[----:B------:R-:W-:Y:S04]  /*1cf80*/  STL.64 [R1+0x848], R80 ;  /* 0x0008485001007387 */ /* 0x000fe80000100a00 */
[----:B------:R-:W3:Y:S04]  /*1cf90*/  LDL.LU.64 R106, [R1+0x5e8] ;  /* 0x0005e800016a7983 */ /* 0x000ee80000300a00 */
[----:B------:R-:W3:Y:S04]  /*1cfa0*/  LDL.LU.64 R76, [R1+0x5e0] ;  /* 0x0005e000014c7983 */ /* 0x000ee80000300a00 */
[----:B------:R-:W3:Y:S01]  /*1cfb0*/  LDL.LU.64 R238, [R1+0x5d8] ;  /* 0x0005d80001ee7983 */ /* 0x000ee20000300a00 */
[----:B--2---:R-:W-:-:S03]  /*1cfc0*/  IMAD.WIDE R196, R23, 0x4, R28 ;  /* 0x0000000417c47825 */ /* 0x004fc600078e021c */
[----:B------:R-:W-:Y:S04]  /*1cfd0*/  STL.64 [R1+0x840], R234 ;  /* 0x000840ea01007387 */ /* 0x000fe80000100a00 */
[----:B------:R2:W-:Y:S04]  /*1cfe0*/  STL.64 [R1+0x830], R6 ;  /* 0x0008300601007387 */ /* 0x0005e80000100a00 */
[----:B------:R-:W2:Y:S04]  /*1cff0*/  LDL.LU.64 R32, [R1+0x5d0] ;  /* 0x0005d00001207983 */ /* 0x000ea80000300a00 */
[----:B------:R-:W2:Y:S01]  /*1d000*/  LDL.LU.64 R38, [R1+0x5c8] ;  /* 0x0005c80001267983 */ /* 0x000ea20000300a00 */
[----:B------:R-:W-:-:S03]  /*1d010*/  IMAD.WIDE R166, R23, 0x4, R16 ;  /* 0x0000000417a67825 */ /* 0x000fc600078e0210 */
[----:B------:R-:W2:Y:S04]  /*1d020*/  LDL.LU.64 R28, [R1+0x5c0] ;  /* 0x0005c000011c7983 */ /* 0x000ea80000300a00 */
[----:B------:R-:W2:Y:S04]  /*1d030*/  LDL.LU.64 R16, [R1+0x5b8] ;  /* 0x0005b80001107983 */ /* 0x000ea80000300a00 */
[----:B------:R-:W-:Y:S04]  /*1d040*/  STL.64 [R1+0x838], R36 ;  /* 0x0008382401007387 */ /* 0x000fe80000100a00 */
[----:B------:R-:W-:Y:S01]  /*1d050*/  STL.64 [R1+0x828], R196 ;  /* 0x000828c401007387 */ /* 0x000fe20000100a00 */
[----:B----4-:R-:W-:-:S03]  /*1d060*/  IMAD.WIDE R140, R23, 0x4, R242 ;  /* 0x00000004178c7825 */ /* 0x010fc600078e02f2 */
[----:B------:R-:W4:Y:S01]  /*1d070*/  LDL.LU.64 R242, [R1+0x5b0] ;  /* 0x0005b00001f27983 */ /* 0x000f220000300a00 */
[----:B------:R-:W-:-:S03]  /*1d080*/  IMAD.WIDE R110, R23, 0x4, R236 ;  /* 0x00000004176e7825 */ /* 0x000fc600078e02ec */
[----:B------:R-:W-:Y:S01]  /*1d090*/  STL.64 [R1+0x820], R166 ;  /* 0x000820a601007387 */ /* 0x000fe20000100a00 */
[----:B------:R-:W-:-:S04]  /*1d0a0*/  IMAD.WIDE R236, R23, 0x4, R34 ;  /* 0x0000000417ec7825 */ /* 0x000fc800078e0222 */
[----:B------:R-:W-:-:S04]  /*1d0b0*/  IMAD.WIDE R34, R23, 0x4, R248 ;  /* 0x0000000417227825 */ /* 0x000fc800078e02f8 */
[----:B---3--:R-:W-:-:S04]  /*1d0c0*/  IMAD.WIDE R224, R23, 0x4, R4 ;  /* 0x0000000417e07825 */ /* 0x008fc800078e0204 */
[C---:B------:R-:W-:Y:S02]  /*1d0d0*/  IMAD.WIDE R78, R23.reuse, 0x4, R18 ;  /* 0x00000004174e7825 */ /* 0x040fe400078e0212 */
[----:B------:R-:W3:Y:S04]  /*1d0e0*/  LDL.LU.64 R18, [R1+0x5a8] ;  /* 0x0005a80001127983 */ /* 0x000ee80000300a00 */
[----:B------:R-:W-:Y:S04]  /*1d0f0*/  STL.64 [R1+0x818], R140 ;  /* 0x0008188c01007387 */ /* 0x000fe80000100a00 */
[----:B------:R-:W3:Y:S04]  /*1d100*/  LDL.LU.64 R248, [R1+0x5a0] ;  /* 0x0005a00001f87983 */ /* 0x000ee80000300a00 */
[----:B------:R-:W-:Y:S04]  /*1d110*/  STL.64 [R1+0x810], R110 ;  /* 0x0008106e01007387 */ /* 0x000fe80000100a00 */
[----:B------:R-:W3:Y:S01]  /*1d120*/  LDL.LU.64 R4, [R1+0x598] ;  /* 0x0005980001047983 */ /* 0x000ee20000300a00 */
[----:B------:R-:W-:-:S03]  /*1d130*/  IMAD.WIDE R194, R23, 0x4, R240 ;  /* 0x0000000417c27825 */ /* 0x000fc600078e02f0 */
[----:B------:R-:W-:Y:S01]  /*1d140*/  STL.64 [R1+0x808], R78 ;  /* 0x0008084e01007387 */ /* 0x000fe20000100a00 */
[----:B------:R-:W-:-:S03]  /*1d150*/  IMAD.WIDE R164, R23, 0x4, R106 ;  /* 0x0000000417a47825 */ /* 0x000fc600078e026a */
[----:B------:R-:W3:Y:S01]  /*1d160*/  LDL.LU.64 R74, [R1+0x590] ;  /* 0x00059000014a7983 */ /* 0x000ee20000300a00 */
[----:B------:R-:W-:-:S03]  /*1d170*/  IMAD.WIDE R138, R23, 0x4, R76 ;  /* 0x00000004178a7825 */ /* 0x000fc600078e024c */
[----:B------:R-:W3:Y:S01]  /*1d180*/  LDL.LU.64 R240, [R1+0x588] ;  /* 0x0005880001f07983 */ /* 0x000ee20000300a00 */
[----:B------:R-:W-:-:S03]  /*1d190*/  IMAD.WIDE R108, R23, 0x4, R238 ;  /* 0x00000004176c7825 */ /* 0x000fc600078e02ee */
[----:B------:R-:W-:Y:S01]  /*1d1a0*/  STL.64 [R1+0x800], R236 ;  /* 0x000800ec01007387 */ /* 0x000fe20000100a00 */
[----:B--2---:R-:W-:-:S03]  /*1d1b0*/  IMAD.WIDE R76, R23, 0x4, R32 ;  /* 0x00000004174c7825 */ /* 0x004fc600078e0220 */
[----:B------:R2:W-:Y:S01]  /*1d1c0*/  STL.64 [R1+0x7f0], R224 ;  /* 0x0007f0e001007387 */ /* 0x0005e20000100a00 */
[----:B------:R-:W-:-:S03]  /*1d1d0*/  IMAD.WIDE R238, R23, 0x4, R38 ;  /* 0x0000000417ee7825 */ /* 0x000fc600078e0226 */
[----:B------:R-:W-:Y:S04]  /*1d1e0*/  STL.64 [R1+0x7f8], R34 ;  /* 0x0007f82201007387 */ /* 0x000fe80000100a00 */
[----:B------:R-:W-:Y:S01]  /*1d1f0*/  STL.64 [R1+0x7e8], R194 ;  /* 0x0007e8c201007387 */ /* 0x000fe20000100a00 */
[----:B------:R-:W-:-:S03]  /*1d200*/  IMAD.WIDE R16, R23, 0x4, R16 ;  /* 0x0000000417107825 */ /* 0x000fc600078e0210 */
[----:B------:R-:W-:Y:S04]  /*1d210*/  STL.64 [R1+0x7e0], R164 ;  /* 0x0007e0a401007387 */ /* 0x000fe80000100a00 */
[----:B------:R-:W-:Y:S01]  /*1d220*/  STL.64 [R1+0x7d8], R138 ;  /* 0x0007d88a01007387 */ /* 0x000fe20000100a00 */
[----:B------:R-:W-:-:S03]  /*1d230*/  IMAD.WIDE R32, R23, 0x4, R28 ;  /* 0x0000000417207825 */ /* 0x000fc600078e021c */
[----:B------:R-:W-:Y:S04]  /*1d240*/  STL.64 [R1+0x7d0], R108 ;  /* 0x0007d06c01007387 */ /* 0x000fe80000100a00 */
[----:B------:R-:W-:Y:S04]  /*1d250*/  STL.64 [R1+0x7c8], R76 ;  /* 0x0007c84c01007387 */ /* 0x000fe80000100a00 */
[----:B------:R-:W2:Y:S04]  /*1d260*/  LDL.LU.64 R38, [R1+0xde0] ;  /* 0x000de00001267983 */ /* 0x000ea80000300a00 */
[----:B------:R-:W-:Y:S04]  /*1d270*/  STL.64 [R1+0x7c0], R238 ;  /* 0x0007c0ee01007387 */ /* 0x000fe80000100a00 */
[----:B------:R2:W-:Y:S04]  /*1d280*/  STL.64 [R1+0x7b0], R16 ;  /* 0x0007b01001007387 */ /* 0x0005e80000100a00 */
[----:B------:R-:W2:Y:S01]  /*1d290*/  LDL.LU.64 R28, [R1+0x1758] ;  /* 0x00175800011c7983 */ /* 0x000ea20000300a00 */
[----:B----4-:R-:W-:-:S03]  /*1d2a0*/  IMAD.WIDE R192, R23, 0x4, R242 ;  /* 0x0000000417c07825 */ /* 0x010fc600078e02f2 */
[----:B------:R-:W4:Y:S04]  /*1d2b0*/  LDL.LU.64 R242, [R1+0x1750] ;  /* 0x0017500001f27983 */ /* 0x000f280000300a00 */
[----:B------:R-:W-:Y:S04]  /*1d2c0*/  STL.64 [R1+0x7b8], R32 ;  /* 0x0007b82001007387 */ /* 0x000fe80000100a00 */
[----:B------:R4:W-:Y:S01]  /*1d2d0*/  STL.64 [R1+0x7a8], R192 ;  /* 0x0007a8c001007387 */ /* 0x0009e20000100a00 */
[----:B---3--:R-:W-:-:S04]  /*1d2e0*/  IMAD.WIDE R18, R23, 0x4, R18 ;  /* 0x0000000417127825 */ /* 0x008fc800078e0212 */
[C---:B------:R-:W-:Y:S02]  /*1d2f0*/  IMAD.WIDE R136, R23.reuse, 0x4, R248 ;  /* 0x0000000417887825 */ /* 0x040fe400078e02f8 */
[----:B------:R-:W3:Y:S02]  /*1d300*/  LDL.LU.64 R248, [R1+0x1748] ;  /* 0x0017480001f87983 */ /* 0x000ee40000300a00 */
[C---:B------:R-:W-:Y:S02]  /*1d310*/  IMAD.WIDE R106, R23.reuse, 0x4, R4 ;  /* 0x00000004176a7825 */ /* 0x040fe400078e0204 */
[----:B------:R-:W3:Y:S04]  /*1d320*/  LDL.LU.64 R4, [R1+0x1740] ;  /* 0x0017400001047983 */ /* 0x000ee80000300a00 */
[----:B-1----:R-:W3:Y:S04]  /*1d330*/  LDL.64 R160, [R1+0xab0] ;  /* 0x000ab00001a07983 */ /* 0x002ee80000100a00 */
[----:B------:R1:W-:Y:S04]  /*1d340*/  STL.64 [R1+0x7a0], R18 ;  /* 0x0007a01201007387 */ /* 0x0003e80000100a00 */
        /* <DEDUP_REMOVED lines=11> */
[----:B------:R-:W3:Y:S01]  /*1d400*/  LDL.64 R220, [R1+0xb38] ;  /* 0x000b380001dc7983 */ /* 0x000ee20000100a00 */
[----:B------:R-:W-:-:S03]  /*1d410*/  IMAD.WIDE R74, R23, 0x4, R74 ;  /* 0x00000004174a7825 */ /* 0x000fc600078e024a */
[----:B------:R-:W3:Y:S01]  /*1d420*/  LDL.64 R70, [R1+0xb40] ;  /* 0x000b400001467983 */ /* 0x000ee20000100a00 */
[----:B------:R-:W-:-:S03]  /*1d430*/  IMAD.WIDE R240, R23, 0x4, R240 ;  /* 0x0000000417f07825 */ /* 0x000fc600078e02f0 */
[----:B------:R-:W3:Y:S01]  /*1d440*/  LDL.64 R102, [R1+0xb48] ;  /* 0x000b480001667983 */ /* 0x000ee20000100a00 */
[----:B--2---:R-:W-:-:S03]  /*1d450*/  IMAD.WIDE R38, R23, 0x4, R38 ;  /* 0x0000000417267825 */ /* 0x004fc600078e0226 */
[----:B------:R-:W2:Y:S01]  /*1d460*/  LDL.64 R132, [R1+0xd48] ;  /* 0x000d480001847983 */ /* 0x000ea20000100a00 */
[----:B------:R-:W-:-:S03]  /*1d470*/  IMAD.WIDE R28, R229, 0x4, R28 ;  /* 0x00000004e51c7825 */ /* 0x000fc600078e021c */
[----:B------:R-:W-:Y:S04]  /*1d480*/  STL.64 [R1+0x798], R136 ;  /* 0x0007988801007387 */ /* 0x000fe80000100a00 */
[----:B------:R-:W2:Y:S04]  /*1d490*/  LDL.64 R188, [R1+0xd40] ;  /* 0x000d400001bc7983 */ /* 0x000ea80000100a00 */
[----:B------:R-:W2:Y:S04]  /*1d4a0*/  LDL.64 R8, [R1+0xd00] ;  /* 0x000d000001087983 */ /* 0x000ea80000100a00 */
[----:B------:R-:W-:Y:S04]  /*1d4b0*/  STL.64 [R1+0x790], R106 ;  /* 0x0007906a01007387 */ /* 0x000fe80000100a00 */
[----:B------:R-:W-:Y:S04]  /*1d4c0*/  STL.64 [R1+0x788], R74 ;  /* 0x0007884a01007387 */ /* 0x000fe80000100a00 */
[----:B------:R-:W-:Y:S04]  /*1d4d0*/  STL.64 [R1+0x780], R240 ;  /* 0x000780f001007387 */ /* 0x000fe80000100a00 */
[----:B------:R-:W-:Y:S04]  /*1d4e0*/  STL.64 [R1+0xd50], R38 ;  /* 0x000d502601007387 */ /* 0x000fe80000100a00 */
[----:B------:R-:W-:Y:S01]  /*1d4f0*/  STL.64 [R1+0x1758], R28 ;  /* 0x0017581c01007387 */ /* 0x000fe20000100a00 */
[----:B----4-:R-:W-:-:S04]  /*1d500*/  IMAD.WIDE R242, R229, 0x4, R242 ;  /* 0x00000004e5f27825 */ /* 0x010fc800078e02f2 */
[----:B---3--:R-:W-:-:S04]  /*1d510*/  IMAD.WIDE R248, R229, 0x4, R248 ;  /* 0x00000004e5f87825 */ /* 0x008fc800078e02f8 */
[----:B------:R-:W-:Y:S01]  /*1d520*/  IMAD.WIDE R4, R229, 0x4, R4 ;  /* 0x00000004e5047825 */ /* 0x000fe200078e0204 */
[----:B------:R-:W-:Y:S04]  /*1d530*/  LDGSTS.E [R15+0x70000], desc[UR8][R160.64], !P1 ;  /* 0x70000000a00f7fae */ /* 0x000fe8000c921848 */
[----:B------:R-:W-:Y:S04]  /*1d540*/  LDGSTS.E [R15+0x74000], desc[UR8][R184.64], !P1 ;  /* 0x74000000b80f7fae */ /* 0x000fe8000c921848 */
[----:B------:R-:W3:Y:S04]  /*1d550*/  LDL.LU.64 R160, [R1+0x2218] ;  /* 0x0022180001a07983 */ /* 0x000ee80000300a00 */
[----:B------:R-:W-:Y:S04]  /*1d560*/  STL.64 [R1+0x1750], R242 ;  /* 0x001750f201007387 */ /* 0x000fe80000100a00 */
[----:B------:R-:W4:Y:S04]  /*1d570*/  LDL.LU.64 R184, [R1+0x2210] ;  /* 0x0022100001b87983 */ /* 0x000f280000300a00 */
[----:B------:R-:W-:Y:S04]  /*1d580*/  STL.64 [R1+0x1748], R248 ;  /* 0x001748f801007387 */ /* 0x000fe80000100a00 */
[----:B------:R-:W-:Y:S04]  /*1d590*/  LDGSTS.E [R15+0x78000], desc[UR8][R216.64], !P1 ;  /* 0x78000000d80f7fae */ /* 0x000fe8000c921848 */
[----:B------:R-:W-:Y:S04]  /*1d5a0*/  LDGSTS.E [R15+0x7c000], desc[UR8][R48.64], !P1 ;  /* 0x7c000000300f7fae */ /* 0x000fe8000c921848 */
[----:B------:R-:W-:Y:S04]  /*1d5b0*/  LDGSTS.E [R15+0x70004], desc[UR8][R52.64], !P0 ;  /* 0x70004000340f7fae */ /* 0x000fe8000c121848 */
[----:B------:R-:W3:Y:S04]  /*1d5c0*/  LDL.LU.64 R216, [R1+0x2208] ;  /* 0x0022080001d87983 */ /* 0x000ee80000300a00 */
[----:B------:R-:W-:Y:S04]  /*1d5d0*/  STL.64 [R1+0x1740], R4 ;  /* 0x0017400401007387 */ /* 0x000fe80000100a00 */
[----:B------:R-:W4:Y:S04]  /*1d5e0*/  LDL.LU.64 R48, [R1+0x2200] ;  /* 0x0022000001307983 */ /* 0x000f280000300a00 */
[----:B------:R-:W3:Y:S04]  /*1d5f0*/  LDL.LU.64 R52, [R1+0x21f8] ;  /* 0x0021f80001347983 */ /* 0x000ee80000300a00 */
[----:B------:R-:W-:Y:S04]  /*1d600*/  LDGSTS.E [R15+0x74004], desc[UR8][R68.64], !P0 ;  /* 0x74004000440f7fae */ /* 0x000fe8000c121848 */
[----:B------:R-:W-:Y:S04]  /*1d610*/  LDGSTS.E [R15+0x78004], desc[UR8][R100.64], !P0 ;  /* 0x78004000640f7fae */ /* 0x000fe8000c121848 */
[----:B------:R-:W-:Y:S04]  /*1d620*/  LDGSTS.E [R15+0x7c004], desc[UR8][R130.64], !P0 ;  /* 0x7c004000820f7fae */ /* 0x000fe8000c121848 */
[----:B------:R-:W4:Y:S04]  /*1d630*/  LDL.LU.64 R68, [R1+0x21f0] ;  /* 0x0021f00001447983 */ /* 0x000f280000300a00 */
[----:B------:R-:W4:Y:S04]  /*1d640*/  LDL.LU.64 R100, [R1+0x21e8] ;  /* 0x0021e80001647983 */ /* 0x000f280000300a00 */
[----:B------:R-:W4:Y:S04]  /*1d650*/  LDL.LU.64 R130, [R1+0x21e0] ;  /* 0x0021e00001827983 */ /* 0x000f280000300a00 */
        /* <DEDUP_REMOVED lines=10> */
[----:B------:R-:W3:Y:S04]  /*1d700*/  LDL.LU.64 R220, [R1+0x21b8] ;  /* 0x0021b80001dc7983 */ /* 0x000ee80000300a00 */
[----:B------:R-:W-:Y:S04]  /*1d710*/  LDGSTS.E [R15+0x7800c], desc[UR8][R102.64], !P5 ;  /* 0x7800c000660f7fae */ /* 0x000fe8000e921848 */
[----:B------:R-:W4:Y:S04]  /*1d720*/  LDL.LU.64 R70, [R1+0x21b0] ;  /* 0x0021b00001467983 */ /* 0x000f280000300a00 */
[----:B--2---:R-:W-:Y:S04]  /*1d730*/  LDGSTS.E [R15+0x7c00c], desc[UR8][R132.64], !P5 ;  /* 0x7c00c000840f7fae */ /* 0x004fe8000e921848 */
[----:B------:R-:W2:Y:S04]  /*1d740*/  LDL.LU.64 R102, [R1+0x21a8] ;  /* 0x0021a80001667983 */ /* 0x000ea80000300a00 */
[----:B------:R-:W0:Y:S04]  /*1d750*/  LDGDEPBAR ;  /* 0x00000000000079af */ /* 0x000e280000000000 */
[----:B------:R-:W2:Y:S04]  /*1d760*/  LDL.LU.64 R132, [R1+0x21a0] ;  /* 0x0021a00001847983 */ /* 0x000ea80000300a00 */
[----:B------:R-:W-:Y:S04]  /*1d770*/  LDGSTS.E [R22+0x10000], desc[UR8][R188.64], P2 ;  /* 0x10000000bc167fae */ /* 0x000fe80009121848 */
[----:B------:R-:W-:Y:S04]  /*1d780*/  LDGSTS.E [R22+0x10400], desc[UR8][R8.64], P2 ;  /* 0x1040000008167fae */ /* 0x000fe80009121848 */
[----:B------:R-:W2:Y:S04]  /*1d790*/  LDL.LU.64 R188, [R1+0x2198] ;  /* 0x0021980001bc7983 */ /* 0x000ea80000300a00 */
[----:B------:R-:W2:Y:S04]  /*1d7a0*/  LDL.LU.64 R8, [R1+0x2190] ;  /* 0x0021900001087983 */ /* 0x000ea80000300a00 */
[----:B---3--:R-:W-:Y:S04]  /*1d7b0*/  LDGSTS.E [R22+0x10800], desc[UR8][R220.64], P2 ;  /* 0x10800000dc167fae */ /* 0x008fe80009121848 */
[----:B------:R-:W-:Y:S04]  /*1d7c0*/  LDGSTS.E [R22+0x10c00], desc[UR8][R52.64], P2 ;  /* 0x10c0000034167fae */ /* 0x000fe80009121848 */
[----:B------:R-:W-:Y:S04]  /*1d7d0*/  LDGSTS.E [R22+0x11000], desc[UR8][R72.64], P2 ;  /* 0x1100000048167fae */ /* 0x000fe80009121848 */
[----:B------:R-:W3:Y:S04]  /*1d7e0*/  LDL.LU.64 R220, [R1+0x2188] ;  /* 0x0021880001dc7983 */ /* 0x000ee80000300a00 */
        /* <DEDUP_REMOVED lines=11> */
[----:B------:R-:W4:Y:S04]  /*1d8a0*/  LDL.LU.64 R222, [R1+0x2158] ;  /* 0x0021580001de7983 */ /* 0x000f280000300a00 */
[----:B------:R-:W2:Y:S04]  /*1d8b0*/  LDL.LU.64 R10, [R1+0x2150] ;  /* 0x00215000010a7983 */ /* 0x000ea80000300a00 */
[----:B------:R-:W2:Y:S04]  /*1d8c0*/  LDL.LU.64 R2, [R1+0x2148] ;  /* 0x0021480001027983 */ /* 0x000ea80000300a00 */
[----:B------:R-:W-:Y:S04]  /*1d8d0*/  LDGSTS.E [R22+0x12c00], desc[UR8][R30.64], P2 ;  /* 0x12c000001e167fae */ /* 0x000fe80009121848 */
[----:B------:R-:W-:Y:S04]  /*1d8e0*/  LDGSTS.E [R22+0x13000], desc[UR8][R26.64], P2 ;  /* 0x130000001a167fae */ /* 0x000fe80009121848 */
[----:B------:R1:W-:Y:S04]  /*1d8f0*/  LDGSTS.E [R22+0x13400], desc[UR8][R6.64], P2 ;  /* 0x1340000006167fae */ /* 0x0003e80009121848 */
[----:B------:R-:W2:Y:S04]  /*1d900*/  LDL.LU.64 R30, [R1+0x2140] ;  /* 0x00214000011e7983 */ /* 0x000ea80000300a00 */
[----:B------:R-:W2:Y:S04]  /*1d910*/  LDL.LU.64 R26, [R1+0x2138] ;  /* 0x00213800011a7983 */ /* 0x000ea80000300a00 */
[----:B------:R-:W2:Y:S04]  /*1d920*/  LDL.LU.64 R6, [R1+0x2130] ;  /* 0x0021300001067983 */ /* 0x000ea80000300a00 */
[----:B------:R-:W-:Y:S04]  /*1d930*/  LDGSTS.E [R22+0x13800], desc[UR8][R224.64], P2 ;  /* 0x13800000e0167fae */ /* 0x000fe80009121848 */
[----:B------:R-:W-:Y:S04]  /*1d940*/  LDGSTS.E [R22+0x13c00], desc[UR8][R16.64], P2 ;  /* 0x13c0000010167fae */ /* 0x000fe80009121848 */
[----:B------:R-:W2:Y:S04]  /*1d950*/  LDL.LU.64 R224, [R1+0x2128] ;  /* 0x0021280001e07983 */ /* 0x000ea80000300a00 */
[----:B------:R-:W4:Y:S04]  /*1d960*/  LDL.LU.64 R16, [R1+0x2120] ;  /* 0x0021200001107983 */ /* 0x000f280000300a00 */
[----:B----4-:R-:W-:Y:S04]  /*1d970*/  LDGSTS.E [R16+0x10080], desc[UR8][R222.64], P2 ;  /* 0x10080000de107fae */ /* 0x010fe80009121848 */
[----:B---3--:R-:W-:Y:S04]  /*1d980*/  LDGSTS.E [R16+0x10480], desc[UR8][R220.64], P2 ;  /* 0x10480000dc107fae */ /* 0x008fe80009121848 */
[----:B------:R-:W-:Y:S04]  /*1d990*/  LDGSTS.E [R16+0x10880], desc[UR8][R218.64], P2 ;  /* 0x10880000da107fae */ /* 0x000fe80009121848 */
[----:B------:R-:W3:Y:S04]  /*1d9a0*/  LDL.LU.64 R222, [R1+0x2118] ;  /* 0x0021180001de7983 */ /* 0x000ee80000300a00 */
[----:B------:R-:W4:Y:S04]  /*1d9b0*/  LDL.LU.64 R220, [R1+0x2110] ;  /* 0x0021100001dc7983 */ /* 0x000f280000300a00 */
[----:B------:R-:W3:Y:S04]  /*1d9c0*/  LDL.LU.64 R218, [R1+0x2108] ;  /* 0x0021080001da7983 */ /* 0x000ee80000300a00 */
[----:B------:R-:W-:Y:S04]  /*1d9d0*/  LDGSTS.E [R16+0x10c80], desc[UR8][R216.64], P2 ;  /* 0x10c80000d8107fae */ /* 0x000fe80009121848 */
[----:B------:R-:W-:Y:S04]  /*1d9e0*/  LDGSTS.E [R16+0x11080], desc[UR8][R214.64], P2 ;  /* 0x11080000d6107fae */ /* 0x000fe80009121848 */
[----:B------:R-:W-:Y:S04]  /*1d9f0*/  LDGSTS.E [R16+0x11480], desc[UR8][R212.64], P2 ;  /* 0x11480000d4107fae */ /* 0x000fe80009121848 */
[----:B------:R-:W4:Y:S04]  /*1da00*/  LDL.LU.64 R216, [R1+0x2100] ;  /* 0x0021000001d87983 */ /* 0x000f280000300a00 */
[----:B------:R-:W4:Y:S04]  /*1da10*/  LDL.LU.64 R214, [R1+0x20f8] ;  /* 0x0020f80001d67983 */ /* 0x000f280000300a00 */
[----:B------:R-:W4:Y:S04]  /*1da20*/  LDL.LU.64 R212, [R1+0x20f0] ;  /* 0x0020f00001d47983 */ /* 0x000f280000300a00 */
        /* <DEDUP_REMOVED lines=18> */
[----:B------:R3:W-:Y:S04]  /*1db50*/  LDGSTS.E [R16+0x13c80], desc[UR8][R192.64], P2 ;  /* 0x13c80000c0107fae */ /* 0x0007e80009121848 */
[----:B--2---:R-:W-:Y:S04]  /*1db60*/  LDGSTS.E [R17+0x10100], desc[UR8][R190.64], P2 ;  /* 0x10100000be117fae */ /* 0x004fe80009121848 */
[----:B------:R-:W-:Y:S04]  /*1db70*/  LDGSTS.E [R17+0x10500], desc[UR8][R188.64], P2 ;  /* 0x10500000bc117fae */ /* 0x000fe80009121848 */
[----:B------:R-:W2:Y:S04]  /*1db80*/  LDL.LU.64 R192, [R1+0x20a0] ;  /* 0x0020a00001c07983 */ /* 0x000ea80000300a00 */
[----:B------:R-:W4:Y:S04]  /*1db90*/  LDL.LU.64 R190, [R1+0x2098] ;  /* 0x0020980001be7983 */ /* 0x000f280000300a00 */
[----:B------:R-:W2:Y:S04]  /*1dba0*/  LDL.LU.64 R188, [R1+0x2090] ;  /* 0x0020900001bc7983 */ /* 0x000ea80000300a00 */
[----:B------:R-:W-:Y:S04]  /*1dbb0*/  LDGSTS.E [R17+0x10900], desc[UR8][R186.64], P2 ;  /* 0x10900000ba117fae */ /* 0x000fe80009121848 */
[----:B------:R-:W-:Y:S04]  /*1dbc0*/  LDGSTS.E [R17+0x10d00], desc[UR8][R184.64], P2 ;  /* 0x10d00000b8117fae */ /* 0x000fe80009121848 */
[----:B------:R-:W-:Y:S04]  /*1dbd0*/  LDGSTS.E [R17+0x11100], desc[UR8][R182.64], P2 ;  /* 0x11100000b6117fae */ /* 0x000fe80009121848 */
[----:B------:R-:W4:Y:S04]  /*1dbe0*/  LDL.LU.64 R186, [R1+0x2088] ;  /* 0x0020880001ba7983 */ /* 0x000f280000300a00 */
[----:B------:R-:W2:Y:S04]  /*1dbf0*/  LDL.LU.64 R184, [R1+0x2080] ;  /* 0x0020800001b87983 */ /* 0x000ea80000300a00 */
[----:B------:R-:W4:Y:S04]  /*1dc00*/  LDL.LU.64 R182, [R1+0x2078] ;  /* 0x0020780001b67983 */ /* 0x000f280000300a00 */
[----:B------:R-:W-:Y:S04]  /*1dc10*/  LDGSTS.E [R17+0x11500], desc[UR8][R180.64], P2 ;  /* 0x11500000b4117fae */ /* 0x000fe80009121848 */
[----:B------:R-:W-:Y:S04]  /*1dc20*/  LDGSTS.E [R17+0x11900], desc[UR8][R178.64], P2 ;  /* 0x11900000b2117fae */ /* 0x000fe80009121848 */
        /* <DEDUP_REMOVED lines=15> */
[----:B------:R-:W4:Y:S04]  /*1dd20*/  LDL.LU.64 R166, [R1+0x2030] ;  /* 0x0020300001a67983 */ /* 0x000f280000300a00 */
[----:B------:R-:W-:Y:S04]  /*1dd30*/  LDGSTS.E [R17+0x13900], desc[UR8][R164.64], P2 ;  /* 0x13900000a4117fae */ /* 0x000fe80009121848 */
[----:B------:R3:W-:Y:S04]  /*1dd40*/  LDGSTS.E [R17+0x13d00], desc[UR8][R18.64], P2 ;  /* 0x13d0000012117fae */ /* 0x0007e80009121848 */
[----:B------:R-:W4:Y:S04]  /*1dd50*/  LDL.LU.64 R164, [R1+0x2028] ;  /* 0x0020280001a47983 */ /* 0x000f280000300a00 */
[----:B-1----:R-:W3:Y:S04]  /*1dd60*/  LDL.LU.64 R18, [R1+0x2020] ;  /* 0x0020200001127983 */ /* 0x002ee80000300a00 */
[----:B------:R1:W-:Y:S04]  /*1dd70*/  STL.64 [R1+0x1d48], R16 ;  /* 0x001d481001007387 */ /* 0x0003e80000100a00 */
[----:B---3--:R-:W-:Y:S01]  /*1dd80*/  LDGSTS.E [R18+0x10180], desc[UR8][R10.64], P2 ;  /* 0x101800000a127fae */ /* 0x008fe20009121848 */
[----:B------:R-:W-:Y:S01]  /*1dd90*/  ISETP.GE.U32.AND P0, PT, R27, 0x7ffffe7f, PT ;  /* 0x7ffffe7f1b00780c */ /* 0x000fe20003f06070 */
[----:B------:R-:W-:Y:S01]  /*1dda0*/  VIADD R7, R7, 0xfffffefc ;  /* 0xfffffefc07077836 */ /* 0x000fe20000000000 */
[----:B-1----:R-:W-:Y:S01]  /*1ddb0*/  IADD3 R16, R26, -0x103, RZ ;  /* 0xfffffefd1a107810 */ /* 0x002fe20007ffe0ff */
[----:B------:R-:W-:Y:S01]  /*1ddc0*/  LDGSTS.E [R18+0x10580], desc[UR8][R8.64], P2 ;  /* 0x1058000008127fae */ /* 0x000fe20009121848 */
[----:B------:R-:W1:Y:S03]  /*1ddd0*/  LDC R17, c[0x0][0x230] ;  /* 0x00008c00ff117b82 */ /* 0x000e660000000800 */
[----:B------:R-:W-:Y:S04]  /*1dde0*/  LDGSTS.E [R18+0x10980], desc[UR8][R162.64], P2 ;  /* 0x10980000a2127fae */ /* 0x000fe80009121848 */
[----:B------:R-:W-:Y:S04]  /*1ddf0*/  LDGSTS.E [R18+0x10d80], desc[UR8][R160.64], P2 ;  /* 0x10d80000a0127fae */ /* 0x000fe80009121848 */
[----:B------:R-:W-:Y:S04]  /*1de00*/  LDGSTS.E [R18+0x11180], desc[UR8][R158.64], P2 ;  /* 0x111800009e127fae */ /* 0x000fe80009121848 */
[----:B------:R-:W3:Y:S04]  /*1de10*/  LDL.LU.64 R162, [R1+0x2018] ;  /* 0x0020180001a27983 */ /* 0x000ee80000300a00 */
[----:B------:R-:W3:Y:S04]  /*1de20*/  LDL.LU.64 R160, [R1+0x2010] ;  /* 0x0020100001a07983 */ /* 0x000ee80000300a00 */
[----:B------:R-:W3:Y:S04]  /*1de30*/  LDL.LU.64 R158, [R1+0x2008] ;  /* 0x00200800019e7983 */ /* 0x000ee80000300a00 */
        /* <DEDUP_REMOVED lines=27> */
[----:B------:R-:W4:Y:S04]  /*1dff0*/  LDL.LU.64 R132, [R1+0x1fa0] ;  /* 0x001fa00001847983 */ /* 0x000f280000300a00 */
[----:B------:R-:W3:Y:S04]  /*1e000*/  LDL.LU.64 R130, [R1+0x1f98] ;  /* 0x001f980001827983 */ /* 0x000ee80000300a00 */
[----:B------:R-:W4:Y:S04]  /*1e010*/  LDL.LU.64 R128, [R1+0x1f90] ;  /* 0x001f900001807983 */ /* 0x000f280000300a00 */
[----:B------:R-:W-:Y:S04]  /*1e020*/  LDGSTS.E [R19+0x11200], desc[UR8][R126.64], P2 ;  /* 0x112000007e137fae */ /* 0x000fe80009121848 */
[----:B------:R-:W-:Y:S04]  /*1e030*/  LDGSTS.E [R19+0x11600], desc[UR8][R124.64], P2 ;  /* 0x116000007c137fae */ /* 0x000fe80009121848 */
        /* <DEDUP_REMOVED lines=13> */
[----:B------:R-:W2:Y:S04]  /*1e110*/  LDL.LU.64 R20, [R1+0x1f58] ;  /* 0x001f580001147983 */ /* 0x000ea80000300a00 */
        /* <DEDUP_REMOVED lines=8> */
[----:B------:R1:W-:Y:S04]  /*1e1a0*/  STL.64 [R1+0x1cf8], R18 ;  /* 0x001cf81201007387 */ /* 0x0003e80000100a00 */
[----:B--2---:R-:W-:Y:S04]  /*1e1b0*/  LDGSTS.E [R20+0x10280], desc[UR8][R104.64], P2 ;  /* 0x1028000068147fae */ /* 0x004fe80009121848 */
[----:B------:R-:W-:Y:S04]  /*1e1c0*/  LDGSTS.E [R20+0x10680], desc[UR8][R102.64], P2 ;  /* 0x1068000066147fae */ /* 0x000fe80009121848 */
[----:B------:R-:W-:Y:S04]  /*1e1d0*/  LDGSTS.E [R20+0x10a80], desc[UR8][R100.64], P2 ;  /* 0x10a8000064147fae */ /* 0x000fe80009121848 */
[----:B------:R-:W2:Y:S04]  /*1e1e0*/  LDL.LU.64 R104, [R1+0x1f28] ;  /* 0x001f280001687983 */ /* 0x000ea80000300a00 */
[----:B------:R-:W4:Y:S04]  /*1e1f0*/  LDL.LU.64 R102, [R1+0x1f20] ;  /* 0x001f200001667983 */ /* 0x000f280000300a00 */
[----:B------:R-:W3:Y:S04]  /*1e200*/  LDL.LU.64 R100, [R1+0x1f18] ;  /* 0x001f180001647983 */ /* 0x000ee80000300a00 */
[----:B------:R-:W-:Y:S04]  /*1e210*/  LDGSTS.E [R20+0x10e80], desc[UR8][R98.64], P2 ;  /* 0x10e8000062147fae */ /* 0x000fe80009121848 */
[----:B------:R-:W-:Y:S04]  /*1e220*/  LDGSTS.E [R20+0x11280], desc[UR8][R96.64], P2 ;  /* 0x1128000060147fae */ /* 0x000fe80009121848 */
[----:B------:R-:W-:Y:S04]  /*1e230*/  LDGSTS.E [R20+0x11680], desc[UR8][R94.64], P2 ;  /* 0x116800005e147fae */ /* 0x000fe80009121848 */
[----:B------:R-:W2:Y:S04]  /*1e240*/  LDL.LU.64 R98, [R1+0x1f10] ;  /* 0x001f100001627983 */ /* 0x000ea80000300a00 */
[----:B------:R-:W3:Y:S04]  /*1e250*/  LDL.LU.64 R96, [R1+0x1f08] ;  /* 0x001f080001607983 */ /* 0x000ee80000300a00 */
[----:B------:R-:W2:Y:S04]  /*1e260*/  LDL.LU.64 R94, [R1+0x1f00] ;  /* 0x001f0000015e7983 */ /* 0x000ea80000300a00 */
[----:B------:R-:W-:Y:S04]  /*1e270*/  LDGSTS.E [R20+0x11a80], desc[UR8][R92.64], P2 ;  /* 0x11a800005c147fae */ /* 0x000fe80009121848 */
[----:B------:R-:W-:Y:S04]  /*1e280*/  LDGSTS.E [R20+0x11e80], desc[UR8][R90.64], P2 ;  /* 0x11e800005a147fae */ /* 0x000fe80009121848 */
[----:B------:R-:W-:Y:S04]  /*1e290*/  LDGSTS.E [R20+0x12280], desc[UR8][R88.64], P2 ;  /* 0x1228000058147fae */ /* 0x000fe80009121848 */
[----:B------:R-:W3:Y:S04]  /*1e2a0*/  LDL.LU.64 R92, [R1+0x1ef8] ;  /* 0x001ef800015c7983 */ /* 0x000ee80000300a00 */
[----:B------:R-:W2:Y:S04]  /*1e2b0*/  LDL.LU.64 R90, [R1+0x1ef0] ;  /* 0x001ef000015a7983 */ /* 0x000ea80000300a00 */
        /* <DEDUP_REMOVED lines=22> */
[----:B------:R-:W4:Y:S04]  /*1e420*/  LDL.LU.64 R68, [R1+0x1e98] ;  /* 0x001e980001447983 */ /* 0x000f280000300a00 */
        /* <DEDUP_REMOVED lines=25> */
[----:B------:R1:W-:Y:S04]  /*1e5c0*/  STL.64 [R1+0x1d00], R20 ;  /* 0x001d001401007387 */ /* 0x0003e80000100a00 */
[----:B------:R-:W2:Y:S04]  /*1e5d0*/  LDL.LU.64 R52, [R1+0x1e28] ;  /* 0x001e280001347983 */ /* 0x000ea80000300a00 */
[----:B------:R-:W-:Y:S04]  /*1e5e0*/  LDGSTS.E [R0+0x10780], desc[UR8][R50.64], P2 ;  /* 0x1078000032007fae */ /* 0x000fe80009121848 */
[----:B------:R-:W-:Y:S04]  /*1e5f0*/  LDGSTS.E [R0+0x10b80], desc[UR8][R48.64], P2 ;  /* 0x10b8000030007fae */ /* 0x000fe80009121848 */
[----:B------:R1:W-:Y:S04]  /*1e600*/  LDGSTS.E [R0+0x10f80], desc[UR8][R246.64], P2 ;  /* 0x10f80000f6007fae */ /* 0x0003e80009121848 */
[----:B------:R-:W4:Y:S04]  /*1e610*/  LDL.LU.64 R50, [R1+0x1e20] ;  /* 0x001e200001327983 */ /* 0x000f280000300a00 */
[----:B------:R-:W3:Y:S04]  /*1e620*/  LDL.LU.64 R48, [R1+0x1e18] ;  /* 0x001e180001307983 */ /* 0x000ee80000300a00 */
[----:B------:R1:W-:Y:S04]  /*1e630*/  LDGSTS.E [R0+0x11380], desc[UR8][R244.64], P2 ;  /* 0x11380000f4007fae */ /* 0x0003e80009121848 */
[----:B------:R-:W2:Y:S04]  /*1e640*/  LDL.LU.64 R246, [R1+0x1738] ;  /* 0x0017380001f67983 */ /* 0x000ea80000300a00 */
[----:B------:R2:W-:Y:S04]  /*1e650*/  LDGSTS.E [R0+0x11780], desc[UR8][R24.64], P2 ;  /* 0x1178000018007fae */ /* 0x0005e80009121848 */
[----:B------:R-:W4:Y:S04]  /*1e660*/  LDL.LU.64 R244, [R1+0x1730] ;  /* 0x0017300001f47983 */ /* 0x000f280000300a00 */
[----:B------:R-:W-:Y:S04]  /*1e670*/  LDGSTS.E [R0+0x11b80], desc[UR8][R250.64], P2 ;  /* 0x11b80000fa007fae */ /* 0x000fe80009121848 */
[----:B------:R-:W3:Y:S04]  /*1e680*/  LDL.LU.64 R24, [R1+0x1728] ;  /* 0x0017280001187983 */ /* 0x000ee80000300a00 */
[----:B------:R-:W-:Y:S04]  /*1e690*/  LDGSTS.E [R0+0x11f80], desc[UR8][R54.64], P2 ;  /* 0x11f8000036007fae */ /* 0x000fe80009121848 */
[----:B------:R-:W3:Y:S04]  /*1e6a0*/  LDL.LU.64 R250, [R1+0x1720] ;  /* 0x0017200001fa7983 */ /* 0x000ee80000300a00 */
[----:B------:R-:W-:Y:S04]  /*1e6b0*/  LDGSTS.E [R0+0x12380], desc[UR8][R44.64], P2 ;  /* 0x123800002c007fae */ /* 0x000fe80009121848 */
[----:B------:R-:W-:Y:S04]  /*1e6c0*/  LDGSTS.E [R0+0x12780], desc[UR8][R42.64], P2 ;  /* 0x127800002a007fae */ /* 0x000fe80009121848 */
[----:B------:R-:W-:Y:S04]  /*1e6d0*/  LDGSTS.E [R0+0x12b80], desc[UR8][R40.64], P2 ;  /* 0x12b8000028007fae */ /* 0x000fe80009121848 */
[----:B------:R-:W-:Y:S04]  /*1e6e0*/  LDGSTS.E [R0+0x12f80], desc[UR8][R46.64], P2 ;  /* 0x12f800002e007fae */ /* 0x000fe80009121848 */
[----:B------:R-:W-:Y:S04]  /*1e6f0*/  LDGSTS.E [R0+0x13380], desc[UR8][R36.64], P2 ;  /* 0x1338000024007fae */ /* 0x000fe80009121848 */
[----:B------:R-:W-:Y:S04]  /*1e700*/  LDGSTS.E [R0+0x13780], desc[UR8][R34.64], P2 ;  /* 0x1378000022007fae */ /* 0x000fe80009121848 */
[----:B------:R-:W-:Y:S04]  /*1e710*/  LDGSTS.E [R0+0x13b80], desc[UR8][R32.64], P2 ;  /* 0x13b8000020007fae */ /* 0x000fe80009121848 */
[----:B------:R-:W-:Y:S04]  /*1e720*/  LDGSTS.E [R0+0x13f80], desc[UR8][R38.64], P2 ;  /* 0x13f8000026007fae */ /* 0x000fe80009121848 */
[----:B------:R-:W0:Y:S01]  /*1e730*/  LDGDEPBAR ;  /* 0x00000000000079af */ /* 0x000e220000000000 */
[----:B------:R-:W-:Y:S06]  /*1e740*/  BAR.SYNC.DEFER_BLOCKING 0x0 ;  /* 0x0000000000007b1d */ /* 0x000fec0000010000 */
[----:B------:R-:W3:Y:S04]  /*1e750*/  LDL.LU.64 R54, [R1+0x1e10] ;  /* 0x001e100001367983 */ /* 0x000ee80000300a00 */
        /* <DEDUP_REMOVED lines=8> */
[----:B------:R-:W-:Y:S01]  /*1e7e0*/  @!PT LDS RZ, [RZ] ;  /* 0x00000000fffff984 */ /* 0x000fe20000000800 */
[----:B------:R-:W-:Y:S01]  /*1e7f0*/  @!PT LDS RZ, [RZ] ;  /* 0x00000000fffff984 */ /* 0x000fe20000000800 */
[----:B------:R-:W-:Y:S01]  /*1e800*/  @!PT LDS RZ, [RZ] ;  /* 0x00000000fffff984 */ /* 0x000fe20000000800 */
[----:B------:R-:W-:Y:S04]  /*1e810*/  LDGSTS.E [R31+-0x80000], desc[UR8][R28.64], !P6 ;  /* 0x800000001c1f7fae */ /* 0x000fe8000f121848 */
[----:B------:R-:W-:Y:S01]  /*1e820*/  LDGSTS.E [R30+-0x7c000], desc[UR8][R242.64], !P6 ;  /* 0x84000000f21e7fae */ /* 0x000fe2000f121848 */
[----:B------:R-:W-:-:S03]  /*1e830*/  IADD3 R27, R2, 0x100000, RZ ;  /* 0x00100000021b7810 */ /* 0x000fc60007ffe0ff */
[----:B------:R3:W-:Y:S04]  /*1e840*/  LDGSTS.E [R252+-0x78000], desc[UR8][R248.64], !P6 ;  /* 0x88000000f8fc7fae */ /* 0x0007e8000f121848 */
[----:B------:R-:W3:Y:S04]  /*1e850*/  LDL.LU.64 R28, [R1+0x1dc8] ;  /* 0x001dc800011c7983 */ /* 0x000ee80000300a00 */
[----:B------:R-:W3:Y:S04]  /*1e860*/  LDL.LU.64 R242, [R1+0x1718] ;  /* 0x0017180001f27983 */ /* 0x000ee80000300a00 */
[----:B------:R-:W3:Y:S04]  /*1e870*/  LDL.LU.64 R30, [R1+0x1710] ;  /* 0x00171000011e7983 */ /* 0x000ee80000300a00 */
[----:B-1----:R-:W3:Y:S01]  /*1e880*/  LDL.LU.64 R18, [R1+0x1708] ;  /* 0x0017080001127983 */ /* 0x002ee20000300a00 */
[----:B------:R-:W-:-:S03]  /*1e890*/  VIADD R26, R2, 0x100000 ;  /* 0x00100000021a7836 */ /* 0x000fc60000000000 */
[----:B------:R-:W3:Y:S04]  /*1e8a0*/  LDL.LU.64 R248, [R1+0x1700] ;  /* 0x0017000001f87983 */ /* 0x000ee80000300a00 */
[----:B------:R1:W-:Y:S04]  /*1e8b0*/  LDGSTS.E [R228+-0x74000], desc[UR8][R4.64], !P6 ;  /* 0x8c00000004e47fae */ /* 0x0003e8000f121848 */
[----:B------:R-:W3:Y:S01]  /*1e8c0*/  LDL.LU.64 R4, [R1+0x1dc0] ;  /* 0x001dc00001047983 */ /* 0x000ee20000300a00 */
[----:B--2---:R-:W-:-:S04]  /*1e8d0*/  IMAD.WIDE R246, R229, 0x4, R246 ;  /* 0x00000004e5f67825 */ /* 0x004fc800078e02f6 */
[C---:B----4-:R-:W-:Y:S01]  /*1e8e0*/  IMAD.WIDE R244, R229.reuse, 0x4, R244 ;  /* 0x00000004e5f47825 */ /* 0x050fe200078e02f4 */
[----:B------:R2:W-:Y:S03]  /*1e8f0*/  STL.64 [R1+0x1738], R246 ;  /* 0x001738f601007387 */ /* 0x0005e60000100a00 */
[C---:B---3--:R-:W-:Y:S01]  /*1e900*/  IMAD.WIDE R24, R229.reuse, 0x4, R24 ;  /* 0x00000004e5187825 */ /* 0x048fe200078e0218 */
[----:B------:R3:W-:Y:S04]  /*1e910*/  STL.64 [R1+0x1730], R244 ;  /* 0x001730f401007387 */ /* 0x0007e80000100a00 */
[----:B------:R-:W-:Y:S01]  /*1e920*/  LDGSTS.E [R27+-0x7fffc], desc[UR8][R246.64], !P0 ;  /* 0x80004000f61b7fae */ /* 0x000fe2000c121848 */
[----:B------:R-:W-:-:S03]  /*1e930*/  IMAD.WIDE R20, R229, 0x4, R250 ;  /* 0x00000004e5147825 */ /* 0x000fc600078e02fa */
[----:B------:R4:W-:Y:S04]  /*1e940*/  STL.64 [R1+0x1728], R24 ;  /* 0x0017281801007387 */ /* 0x0009e80000100a00 */
[----:B------:R-:W-:Y:S04]  /*1e950*/  LDGSTS.E [R26+-0x7bffc], desc[UR8][R244.64], !P0 ;  /* 0x84004000f41a7fae */ /* 0x000fe8000c121848 */
[----:B--2---:R-:W2:Y:S04]  /*1e960*/  LDL.LU.64 R246, [R1+0x16f8] ;  /* 0x0016f80001f67983 */ /* 0x004ea80000300a00 */
[----:B------:R4:W-:Y:S04]  /*1e970*/  STL.64 [R1+0x1720], R20 ;  /* 0x0017201401007387 */ /* 0x0009e80000100a00 */
[----:B---3--:R-:W3:Y:S04]  /*1e980*/  LDL.LU.64 R244, [R1+0x16f0] ;  /* 0x0016f00001f47983 */ /* 0x008ee80000300a00 */
[----:B------:R-:W3:Y:S04]  /*1e990*/  LDL.LU.64 R26, [R1+0x16e8] ;  /* 0x0016e800011a7983 */ /* 0x000ee80000300a00 */
[----:B------:R-:W3:Y:S01]  /*1e9a0*/  LDL.LU.64 R250, [R1+0x16e0] ;  /* 0x0016e00001fa7983 */ /* 0x000ee20000300a00 */
[----:B------:R-:W-:-:S02]  /*1e9b0*/  ISETP.GE.U32.AND P1, PT, R16, 0x7ffffe7e, PT ;  /* 0x7ffffe7e1000780c */ /* 0x000fc40003f26070 */
[C---:B------:R-:W-:Y:S01]  /*1e9c0*/  IADD3 R252, R2.reuse, 0x100000, RZ ;  /* 0x0010000002fc7810 */ /* 0x040fe20007ffe0ff */
[----:B------:R-:W3:Y:S01]  /*1e9d0*/  LDC R16, c[0x0][0x230] ;  /* 0x00008c00ff107b82 */ /* 0x000ee20000000800 */
[----:B-1----:R-:W-:-:S03]  /*1e9e0*/  IADD3 R228, R2, 0x100000, RZ ;  /* 0x0010000002e47810 */ /* 0x002fc60007ffe0ff */
[----:B------:R4:W-:Y:S04]  /*1e9f0*/  LDGSTS.E [R252+-0x77ffc], desc[UR8][R24.64], !P0 ;  /* 0x8800400018fc7fae */ /* 0x0009e8000c121848 */
[----:B------:R1:W-:Y:S01]  /*1ea00*/  LDGSTS.E [R228+-0x73ffc], desc[UR8][R20.64], !P0 ;  /* 0x8c00400014e47fae */ /* 0x0003e2000c121848 */
[----:B------:R-:W-:Y:S01]  /*1ea10*/  ISETP.GE.U32.AND P0, PT, R7, 0x7ffffe7d, PT ;  /* 0x7ffffe7d0700780c */ /* 0x000fe20003f06070 */
[----:B------:R-:W-:Y:S01]  /*1ea20*/  VIADD R17, R17, 0xfffffedf ;  /* 0xfffffedf11117836 */ /* 0x000fe20000000000 */
[----:B------:R-:W3:Y:S01]  /*1ea30*/  LDC R7, c[0x0][0x230] ;  /* 0x00008c00ff077b82 */ /* 0x000ee20000000800 */
[C---:B----4-:R-:W-:Y:S02]  /*1ea40*/  IADD3 R25, R2.reuse, 0x100000, RZ ;  /* 0x0010000002197810 */ /* 0x050fe40007ffe0ff */
[----:B------:R-:W-:Y:S01]  /*1ea50*/  IADD3 R24, R2, 0x100000, RZ ;  /* 0x0010000002187810 */ /* 0x000fe20007ffe0ff */
[----:B------:R-:W-:-:S04]  /*1ea60*/  IMAD.WIDE R242, R229, 0x4, R242 ;  /* 0x00000004e5f27825 */ /* 0x000fc800078e02f2 */
[C---:B------:R-:W-:Y:S01]  /*1ea70*/  IMAD.WIDE R30, R229.reuse, 0x4, R30 ;  /* 0x00000004e51e7825 */ /* 0x040fe200078e021e */
[----:B------:R4:W-:Y:S03]  /*1ea80*/  STL.64 [R1+0x1718], R242 ;  /* 0x001718f201007387 */ /* 0x0009e60000100a00 */
[C---:B-1----:R-:W-:Y:S01]  /*1ea90*/  IMAD.WIDE R20, R229.reuse, 0x4, R18 ;  /* 0x00000004e5147825 */ /* 0x042fe200078e0212 */
[----:B------:R1:W-:Y:S03]  /*1eaa0*/  STL.64 [R1+0x1710], R30 ;  /* 0x0017101e01007387 */ /* 0x0003e60000100a00 */
[----:B------:R-:W-:Y:S01]  /*1eab0*/  IMAD.WIDE R18, R229, 0x4, R248 ;  /* 0x00000004e5127825 */ /* 0x000fe200078e02f8 */
[----:B------:R-:W-:Y:S04]  /*1eac0*/  LDGSTS.E [R25+-0x7fff8], desc[UR8][R242.64], !P1 ;  /* 0x80008000f2197fae */ /* 0x000fe8000c921848 */
[----:B------:R-:W-:Y:S04]  /*1ead0*/  STL.64 [R1+0x1708], R20 ;  /* 0x0017081401007387 */ /* 0x000fe80000100a00 */
[----:B------:R-:W-:Y:S04]  /*1eae0*/  LDGSTS.E [R24+-0x7bff8], desc[UR8][R30.64], !P1 ;  /* 0x840080001e187fae */ /* 0x000fe8000c921848 */
[----:B----4-:R-:W4:Y:S04]  /*1eaf0*/  LDL.LU.64 R242, [R1+0x16d0] ;  /* 0x0016d00001f27983 */ /* 0x010f280000300a00 */
[----:B------:R1:W-:Y:S04]  /*1eb00*/  STL.64 [R1+0x1700], R18 ;  /* 0x0017001201007387 */ /* 0x0003e80000100a00 */
[----:B-1----:R-:W4:Y:S04]  /*1eb10*/  LDL.LU.64 R30, [R1+0x16c8] ;  /* 0x0016c800011e7983 */ /* 0x002f280000300a00 */
[----:B------:R-:W4:Y:S04]  /*1eb20*/  LDL.LU.64 R24, [R1+0x16c0] ;  /* 0x0016c00001187983 */ /* 0x000f280000300a00 */
[----:B------:R-:W-:Y:S04]  /*1eb30*/  LDGSTS.E [R252+-0x77ff8], desc[UR8][R20.64], !P1 ;  /* 0x8800800014fc7fae */ /* 0x000fe8000c921848 */
[----:B------:R1:W-:Y:S04]  /*1eb40*/  LDGSTS.E [R228+-0x73ff8], desc[UR8][R18.64], !P1 ;  /* 0x8c00800012e47fae */ /* 0x0003e8000c921848 */
[----:B------:R-:W4:Y:S01]  /*1eb50*/  LDL.LU.64 R248, [R1+0x16b8] ;  /* 0x0016b80001f87983 */ /* 0x000f220000300a00 */
[----:B-1----:R-:W-:-:S02]  /*1eb60*/  IADD3 R19, R2, 0x100000, RZ ;  /* 0x0010000002137810 */ /* 0x002fc40007ffe0ff */
[----:B------:R-:W-:Y:S01]  /*1eb70*/  IADD3 R18, R2, 0x100000, RZ ;  /* 0x0010000002127810 */ /* 0x000fe20007ffe0ff */
[----:B--2---:R-:W-:-:S04]  /*1eb80*/  IMAD.WIDE R246, R229, 0x4, R246 ;  /* 0x00000004e5f67825 */ /* 0x004fc800078e02f6 */
[C---:B---3--:R-:W-:Y:S01]  /*1eb90*/  IMAD.WIDE R244, R229.reuse, 0x4, R244 ;  /* 0x00000004e5f47825 */ /* 0x048fe200078e02f4 */
[----:B------:R1:W-:Y:S03]  /*1eba0*/  STL.64 [R1+0x16f8], R246 ;  /* 0x0016f8f601007387 */ /* 0x0003e60000100a00 */
[C---:B------:R-:W-:Y:S01]  /*1ebb0*/  IMAD.WIDE R26, R229.reuse, 0x4, R26 ;  /* 0x00000004e51a7825 */ /* 0x040fe200078e021a */
[----:B------:R2:W-:Y:S03]  /*1ebc0*/  STL.64 [R1+0x16f0], R244 ;  /* 0x0016f0f401007387 */ /* 0x0005e60000100a00 */
[----:B------:R-:W-:Y:S01]  /*1ebd0*/  IMAD.WIDE R20, R229, 0x4, R250 ;  /* 0x00000004e5147825 */ /* 0x000fe200078e02fa */
[----:B------:R-:W-:Y:S04]  /*1ebe0*/  LDGSTS.E [R19+-0x7fff4], desc[UR8][R246.64], !P0 ;  /* 0x8000c000f6137fae */ /* 0x000fe8000c121848 */
[----:B------:R3:W-:Y:S04]  /*1ebf0*/  STL.64 [R1+0x16e8], R26 ;  /* 0x0016e81a01007387 */ /* 0x0007e80000100a00 */
[----:B------:R-:W-:Y:S04]  /*1ec00*/  LDGSTS.E [R18+-0x7bff4], desc[UR8][R244.64], !P0 ;  /* 0x8400c000f4127fae */ /* 0x000fe8000c121848 */
[----:B-1----:R-:W4:Y:S04]  /*1ec10*/  LDL.LU.64 R246, [R1+0x16b0] ;  /* 0x0016b00001f67983 */ /* 0x002f280000300a00 */
[----:B------:R1:W-:Y:S04]  /*1ec20*/  STL.64 [R1+0x16e0], R20 ;  /* 0x0016e01401007387 */ /* 0x0003e80000100a00 */
[----:B--2---:R-:W2:Y:S04]  /*1ec30*/  LDL.LU.64 R244, [R1+0x16a8] ;  /* 0x0016a80001f47983 */ /* 0x004ea80000300a00 */
[----:B------:R-:W2:Y:S04]  /*1ec40*/  LDL.LU.64 R18, [R1+0x16a0] ;  /* 0x0016a00001127983 */ /* 0x000ea80000300a00 */
[----:B------:R-:W2:Y:S01]  /*1ec50*/  LDL.LU.64 R250, [R1+0x1698] ;  /* 0x0016980001fa7983 */ /* 0x000ea20000300a00 */
[----:B------:R-:W-:Y:S01]  /*1ec60*/  ISETP.GE.U32.AND P1, PT, R17, 0x7ffffe60, PT ;  /* 0x7ffffe601100780c */ /* 0x000fe20003f26070 */
[----:B------:R-:W-:Y:S01]  /*1ec70*/  VIADD R16, R16, 0xfffffede ;  /* 0xfffffede10107836 */ /* 0x000fe20000000000 */
[----:B------:R-:W2:Y:S01]  /*1ec80*/  LDC R17, c[0x0][0x230] ;  /* 0x00008c00ff117b82 */ /* 0x000ea20000000800 */
[----:B------:R3:W-:Y:S04]  /*1ec90*/  LDGSTS.E [R252+-0x77ff4], desc[UR8][R26.64], !P0 ;  /* 0x8800c0001afc7fae */ /* 0x0007e8000c121848 */
[----:B------:R1:W-:Y:S01]  /*1eca0*/  LDGSTS.E [R228+-0x73ff4], desc[UR8][R20.64], !P0 ;  /* 0x8c00c00014e47fae */ /* 0x0003e2000c121848 */
[----:B------:R-:W-:Y:S01]  /*1ecb0*/  ISETP.GE.U32.AND P0, PT, R16, 0x7ffffe5f, PT ;  /* 0x7ffffe5f1000780c */ /* 0x000fe20003f06070 */
[----:B------:R-:W-:Y:S01]  /*1ecc0*/  VIADD R7, R7, 0xfffffedd ;  /* 0xfffffedd07077836 */ /* 0x000fe20000000000 */
[----:B------:R-:W2:Y:S01]  /*1ecd0*/  LDC R16, c[0x0][0x230] ;  /* 0x00008c00ff107b82 */ /* 0x000ea20000000800 */
[----:B---3--:R-:W-:-:S02]  /*1ece0*/  IADD3 R27, R2, 0x100000, RZ ;  /* 0x00100000021b7810 */ /* 0x008fc40007ffe0ff */
[----:B------:R-:W-:Y:S01]  /*1ecf0*/  IADD3 R26, R2, 0x100000, RZ ;  /* 0x00100000021a7810 */ /* 0x000fe20007ffe0ff */
[----:B----4-:R-:W-:-:S04]  /*1ed00*/  IMAD.WIDE R242, R229, 0x4, R242 ;  /* 0x00000004e5f27825 */ /* 0x010fc800078e02f2 */
[C---:B------:R-:W-:Y:S01]  /*1ed10*/  IMAD.WIDE R30, R229.reuse, 0x4, R30 ;  /* 0x00000004e51e7825 */ /* 0x040fe200078e021e */
[----:B------:R3:W-:Y:S03]  /*1ed20*/  STL.64 [R1+0xd68], R242 ;  /* 0x000d68f201007387 */ /* 0x0007e60000100a00 */
[C---:B------:R-:W-:Y:S01]  /*1ed30*/  IMAD.WIDE R24, R229.reuse, 0x4, R24 ;  /* 0x00000004e5187825 */ /* 0x040fe200078e0218 */
[----:B------:R4:W-:Y:S04]  /*1ed40*/  STL.64 [R1+0xd70], R30 ;  /* 0x000d701e01007387 */ /* 0x0009e80000100a00 */
[----:B------:R-:W-:Y:S04]  /*1ed50*/  LDGSTS.E [R27+-0x70000], desc[UR8][R242.64], !P1 ;  /* 0x90000000f21b7fae */ /* 0x000fe8000c921848 */
[----:B------:R4:W-:Y:S01]  /*1ed60*/  STL.64 [R1+0x16c0], R24 ;  /* 0x0016c01801007387 */ /* 0x0009e20000100a00 */
[----:B-1----:R-:W-:-:S03]  /*1ed70*/  IMAD.WIDE R20, R229, 0x4, R248 ;  /* 0x00000004e5147825 */ /* 0x002fc600078e02f8 */
[----:B------:R-:W-:Y:S04]  /*1ed80*/  LDGSTS.E [R26+-0x6c000], desc[UR8][R30.64], !P1 ;  /* 0x940000001e1a7fae */ /* 0x000fe8000c921848 */
[----:B---3--:R-:W3:Y:S04]  /*1ed90*/  LDL.LU.64 R242, [R1+0x1690] ;  /* 0x0016900001f27983 */ /* 0x008ee80000300a00 */
[----:B------:R1:W-:Y:S04]  /*1eda0*/  STL.64 [R1+0x16b8], R20 ;  /* 0x0016b81401007387 */ /* 0x0003e80000100a00 */
[----:B----4-:R-:W4:Y:S04]  /*1edb0*/  LDL.LU.64 R30, [R1+0x1688] ;  /* 0x00168800011e7983 */ /* 0x010f280000300a00 */
[----:B------:R-:W4:Y:S04]  /*1edc0*/  LDL.LU.64 R26, [R1+0x1680] ;  /* 0x00168000011a7983 */ /* 0x000f280000300a00 */
[----:B------:R1:W-:Y:S04]  /*1edd0*/  LDGSTS.E [R252+-0x68000], desc[UR8][R24.64], !P1 ;  /* 0x9800000018fc7fae */ /* 0x0003e8000c921848 */
[----:B------:R2:W-:Y:S04]  /*1ede0*/  LDGSTS.E [R228+-0x64000], desc[UR8][R20.64], !P1 ;  /* 0x9c00000014e47fae */ /* 0x0005e8000c921848 */
[----:B------:R-:W4:Y:S01]  /*1edf0*/  LDL.LU.64 R248, [R1+0x1678] ;  /* 0x0016780001f87983 */ /* 0x000f220000300a00 */
[----:B-1----:R-:W-:-:S02]  /*1ee00*/  IADD3 R25, R2, 0x100000, RZ ;  /* 0x0010000002197810 */ /* 0x002fc40007ffe0ff */
[----:B------:R-:W-:Y:S01]  /*1ee10*/  IADD3 R24, R2, 0x100000, RZ ;  /* 0x0010000002187810 */ /* 0x000fe20007ffe0ff */
[----:B------:R-:W-:-:S04]  /*1ee20*/  IMAD.WIDE R246, R229, 0x4, R246 ;  /* 0x00000004e5f67825 */ /* 0x000fc800078e02f6 */
[C---:B--2---:R-:W-:Y:S01]  /*1ee30*/  IMAD.WIDE R244, R229.reuse, 0x4, R244 ;  /* 0x00000004e5f47825 */ /* 0x044fe200078e02f4 */
[----:B------:R1:W-:Y:S03]  /*1ee40*/  STL.64 [R1+0x16b0], R246 ;  /* 0x0016b0f601007387 */ /* 0x0003e60000100a00 */
[C---:B------:R-:W-:Y:S01]  /*1ee50*/  IMAD.WIDE R20, R229.reuse, 0x4, R18 ;  /* 0x00000004e5147825 */ /* 0x040fe200078e0212 */
[----:B------:R2:W-:Y:S03]  /*1ee60*/  STL.64 [R1+0x16a8], R244 ;  /* 0x0016a8f401007387 */ /* 0x0005e60000100a00 */
[----:B------:R-:W-:Y:S01]  /*1ee70*/  IMAD.WIDE R18, R229, 0x4, R250 ;  /* 0x00000004e5127825 */ /* 0x000fe200078e02fa */
[----:B------:R-:W-:Y:S04]  /*1ee80*/  LDGSTS.E [R25+-0x6fffc], desc[UR8][R246.64], !P0 ;  /* 0x90004000f6197fae */ /* 0x000fe8000c121848 */
[----:B------:R-:W-:Y:S04]  /*1ee90*/  STL.64 [R1+0x16a0], R20 ;  /* 0x0016a01401007387 */ /* 0x000fe80000100a00 */
        /* <DEDUP_REMOVED lines=9> */
[----:B------:R-:W-:Y:S04]  /*1ef30*/  LDGSTS.E [R252+-0x67ffc], desc[UR8][R20.64], !P0 ;  /* 0x9800400014fc7fae */ /* 0x000fe8000c121848 */
[----:B------:R1:W-:Y:S01]  /*1ef40*/  LDGSTS.E [R228+-0x63ffc], desc[UR8][R18.64], !P0 ;  /* 0x9c00400012e47fae */ /* 0x0003e2000c121848 */
[----:B------:R-:W-:Y:S01]  /*1ef50*/  ISETP.GE.U32.AND P0, PT, R17, 0x7ffffe5d, PT ;  /* 0x7ffffe5d1100780c */ /* 0x000fe20003f06070 */
[----:B------:R-:W-:Y:S01]  /*1ef60*/  VIADD R16, R16, 0xfffffebf ;  /* 0xfffffebf10107836 */ /* 0x000fe20000000000 */
[----:B------:R-:W2:Y:S01]  /*1ef70*/  LDC R17, c[0x0][0x230] ;  /* 0x00008c00ff117b82 */ /* 0x000ea20000000800 */
[----:B-1----:R-:W-:-:S02]  /*1ef80*/  IADD3 R19, R2, 0x100000, RZ ;  /* 0x0010000002137810 */ /* 0x002fc40007ffe0ff */
[----:B------:R-:W-:Y:S01]  /*1ef90*/  IADD3 R18, R2, 0x100000, RZ ;  /* 0x0010000002127810 */ /* 0x000fe20007ffe0ff */
[----:B---3--:R-:W-:-:S04]  /*1efa0*/  IMAD.WIDE R242, R229, 0x4, R242 ;  /* 0x00000004e5f27825 */ /* 0x008fc800078e02f2 */
[C---:B----4-:R-:W-:Y:S01]  /*1efb0*/  IMAD.WIDE R30, R229.reuse, 0x4, R30 ;  /* 0x00000004e51e7825 */ /* 0x050fe200078e021e */
[----:B------:R1:W-:Y:S03]  /*1efc0*/  STL.64 [R1+0x1690], R242 ;  /* 0x001690f201007387 */ /* 0x0003e60000100a00 */
[C---:B------:R-:W-:Y:S01]  /*1efd0*/  IMAD.WIDE R26, R229.reuse, 0x4, R26 ;  /* 0x00000004e51a7825 */ /* 0x040fe200078e021a */
[----:B------:R3:W-:Y:S04]  /*1efe0*/  STL.64 [R1+0x1688], R30 ;  /* 0x0016881e01007387 */ /* 0x0007e80000100a00 */
[----:B------:R-:W-:Y:S04]  /*1eff0*/  LDGSTS.E [R19+-0x6fff8], desc[UR8][R242.64], !P1 ;  /* 0x90008000f2137fae */ /* 0x000fe8000c921848 */
[----:B------:R4:W-:Y:S01]  /*1f000*/  STL.64 [R1+0x1680], R26 ;  /* 0x0016801a01007387 */ /* 0x0009e20000100a00 */
[----:B------:R-:W-:-:S03]  /*1f010*/  IMAD.WIDE R20, R229, 0x4, R248 ;  /* 0x00000004e5147825 */ /* 0x000fc600078e02f8 */
[----:B------:R-:W-:Y:S04]  /*1f020*/  LDGSTS.E [R18+-0x6bff8], desc[UR8][R30.64], !P1 ;  /* 0x940080001e127fae */ /* 0x000fe8000c921848 */
[----:B-1----:R-:W2:Y:S04]  /*1f030*/  LDL.LU.64 R242, [R1+0x1650] ;  /* 0x0016500001f27983 */ /* 0x002ea80000300a00 */
[----:B------:R1:W-:Y:S04]  /*1f040*/  STL.64 [R1+0x1678], R20 ;  /* 0x0016781401007387 */ /* 0x0003e80000100a00 */
[----:B---3--:R-:W3:Y:S04]  /*1f050*/  LDL.LU.64 R30, [R1+0x1648] ;  /* 0x00164800011e7983 */ /* 0x008ee80000300a00 */
[----:B------:R-:W3:Y:S04]  /*1f060*/  LDL.LU.64 R18, [R1+0x1640] ;  /* 0x0016400001127983 */ /* 0x000ee80000300a00 */
[----:B------:R4:W-:Y:S04]  /*1f070*/  LDGSTS.E [R252+-0x67ff8], desc[UR8][R26.64], !P1 ;  /* 0x980080001afc7fae */ /* 0x0009e8000c921848 */
[----:B------:R-:W3:Y:S04]  /*1f080*/  LDL.LU.64 R248, [R1+0x1638] ;  /* 0x0016380001f87983 */ /* 0x000ee80000300a00 */
[----:B------:R1:W-:Y:S01]  /*1f090*/  LDGSTS.E [R228+-0x63ff8], desc[UR8][R20.64], !P1 ;  /* 0x9c00800014e47fae */ /* 0x0003e2000c921848 */
[----:B----4-:R-:W-:-:S02]  /*1f0a0*/  IADD3 R27, R2, 0x100000, RZ ;  /* 0x00100000021b7810 */ /* 0x010fc40007ffe0ff */
[----:B------:R-:W-:Y:S01]  /*1f0b0*/  IADD3 R26, R2, 0x100000, RZ ;  /* 0x00100000021a7810 */ /* 0x000fe20007ffe0ff */
[----:B------:R-:W-:-:S04]  /*1f0c0*/  IMAD.WIDE R246, R229, 0x4, R246 ;  /* 0x00000004e5f67825 */ /* 0x000fc800078e02f6 */
[C---:B--2---:R-:W-:Y:S01]  /*1f0d0*/  IMAD.WIDE R244, R229.reuse, 0x4, R244 ;  /* 0x00000004e5f47825 */ /* 0x044fe200078e02f4 */
[----:B------:R2:W-:Y:S03]  /*1f0e0*/  STL.64 [R1+0x1670], R246 ;  /* 0x001670f601007387 */ /* 0x0005e60000100a00 */
[C---:B------:R-:W-:Y:S01]  /*1f0f0*/  IMAD.WIDE R24, R229.reuse, 0x4, R24 ;  /* 0x00000004e5187825 */ /* 0x040fe200078e0218 */
[----:B------:R4:W-:Y:S03]  /*1f100*/  STL.64 [R1+0x1668], R244 ;  /* 0x001668f401007387 */ /* 0x0009e60000100a00 */
[----:B-1----:R-:W-:Y:S01]  /*1f110*/  IMAD.WIDE R20, R229, 0x4, R250 ;  /* 0x00000004e5147825 */ /* 0x002fe200078e02fa */
[----:B------:R-:W-:Y:S04]  /*1f120*/  LDGSTS.E [R27+-0x6fff4], desc[UR8][R246.64], !P0 ;  /* 0x9000c000f61b7fae */ /* 0x000fe8000c121848 */
[----:B------:R1:W-:Y:S04]  /*1f130*/  STL.64 [R1+0x1660], R24 ;  /* 0x0016601801007387 */ /* 0x0003e80000100a00 */
[----:B------:R-:W-:Y:S04]  /*1f140*/  LDGSTS.E [R26+-0x6bff4], desc[UR8][R244.64], !P0 ;  /* 0x9400c000f41a7fae */ /* 0x000fe8000c121848 */
[----:B--2---:R-:W2:Y:S04]  /*1f150*/  LDL.LU.64 R246, [R1+0x1630] ;  /* 0x0016300001f67983 */ /* 0x004ea80000300a00 */
[----:B------:R3:W-:Y:S04]  /*1f160*/  STL.64 [R1+0x1658], R20 ;  /* 0x0016581401007387 */ /* 0x0007e80000100a00 */
[----:B----4-:R-:W4:Y:S04]  /*1f170*/  LDL.LU.64 R244, [R1+0x1628] ;  /* 0x0016280001f47983 */ /* 0x010f280000300a00 */
[----:B------:R-:W4:Y:S04]  /*1f180*/  LDL.LU.64 R26, [R1+0x1620] ;  /* 0x00162000011a7983 */ /* 0x000f280000300a00 */
[----:B------:R-:W4:Y:S01]  /*1f190*/  LDL.LU.64 R250, [R1+0x1618] ;  /* 0x0016180001fa7983 */ /* 0x000f220000300a00 */
[----:B------:R-:W-:Y:S01]  /*1f1a0*/  ISETP.GE.U32.AND P1, PT, R16, 0x7ffffe40, PT ;  /* 0x7ffffe401000780c */ /* 0x000fe20003f26070 */
[----:B------:R-:W-:Y:S01]  /*1f1b0*/  VIADD R7, R7, 0xfffffebe ;  /* 0xfffffebe07077836 */ /* 0x000fe20000000000 */
[----:B------:R-:W4:Y:S01]  /*1f1c0*/  LDC R16, c[0x0][0x230] ;  /* 0x00008c00ff107b82 */ /* 0x000f220000000800 */
[----:B------:R1:W-:Y:S04]  /*1f1d0*/  LDGSTS.E [R252+-0x67ff4], desc[UR8][R24.64], !P0 ;  /* 0x9800c00018fc7fae */ /* 0x0003e8000c121848 */
[----:B------:R3:W-:Y:S01]  /*1f1e0*/  LDGSTS.E [R228+-0x63ff4], desc[UR8][R20.64], !P0 ;  /* 0x9c00c00014e47fae */ /* 0x0007e2000c121848 */
[----:B------:R-:W-:Y:S01]  /*1f1f0*/  ISETP.GE.U32.AND P0, PT, R7, 0x7ffffe3f, PT ;  /* 0x7ffffe3f0700780c */ /* 0x000fe20003f06070 */
[----:B------:R-:W-:Y:S01]  /*1f200*/  VIADD R17, R17, 0xfffffebd ;  /* 0xfffffebd11117836 */ /* 0x000fe20000000000 */
[----:B------:R-:W4:Y:S01]  /*1f210*/  LDC R7, c[0x0][0x230] ;  /* 0x00008c00ff077b82 */ /* 0x000f220000000800 */
[----:B-1----:R-:W-:-:S02]  /*1f220*/  IADD3 R25, R2, 0x100000, RZ ;  /* 0x0010000002197810 */ /* 0x002fc40007ffe0ff */
[----:B------:R-:W-:Y:S01]  /*1f230*/  IADD3 R24, R2, 0x100000, RZ ;  /* 0x0010000002187810 */ /* 0x000fe20007ffe0ff */
[----:B------:R-:W-:-:S04]  /*1f240*/  IMAD.WIDE R242, R229, 0x4, R242 ;  /* 0x00000004e5f27825 */ /* 0x000fc800078e02f2 */
[C---:B---3--:R-:W-:Y:S01]  /*1f250*/  IMAD.WIDE R30, R229.reuse, 0x4, R30 ;  /* 0x00000004e51e7825 */ /* 0x048fe200078e021e */
[----:B------:R1:W-:Y:S03]  /*1f260*/  STL.64 [R1+0x1650], R242 ;  /* 0x001650f201007387 */ /* 0x0003e60000100a00 */
[C---:B------:R-:W-:Y:S01]  /*1f270*/  IMAD.WIDE R20, R229.reuse, 0x4, R18 ;  /* 0x00000004e5147825 */ /* 0x040fe200078e0212 */
[----:B------:R3:W-:Y:S04]  /*1f280*/  STL.64 [R1+0x1648], R30 ;  /* 0x0016481e01007387 */ /* 0x0007e80000100a00 */
[----:B------:R-:W-:Y:S01]  /*1f290*/  LDGSTS.E [R25+-0x60000], desc[UR8][R242.64], !P1 ;  /* 0xa0000000f2197fae */ /* 0x000fe2000c921848 */
[----:B------:R-:W-:-:S03]  /*1f2a0*/  IMAD.WIDE R18, R229, 0x4, R248 ;  /* 0x00000004e5127825 */ /* 0x000fc600078e02f8 */
[----:B------:R-:W-:Y:S04]  /*1f2b0*/  STL.64 [R1+0x1640], R20 ;  /* 0x0016401401007387 */ /* 0x000fe80000100a00 */
[----:B------:R-:W-:Y:S04]  /*1f2c0*/  LDGSTS.E [R24+-0x5c000], desc[UR8][R30.64], !P1 ;  /* 0xa40000001e187fae */ /* 0x000fe8000c921848 */
[----:B-1----:R-:W4:Y:S04]  /*1f2d0*/  LDL.LU.64 R242, [R1+0x1610] ;  /* 0x0016100001f27983 */ /* 0x002f280000300a00 */
[----:B------:R1:W-:Y:S04]  /*1f2e0*/  STL.64 [R1+0x1638], R18 ;  /* 0x0016381201007387 */ /* 0x0003e80000100a00 */
[----:B---3--:R-:W3:Y:S04]  /*1f2f0*/  LDL.LU.64 R30, [R1+0x1608] ;  /* 0x00160800011e7983 */ /* 0x008ee80000300a00 */
[----:B------:R-:W3:Y:S04]  /*1f300*/  LDL.LU.64 R24, [R1+0x1600] ;  /* 0x0016000001187983 */ /* 0x000ee80000300a00 */
[----:B------:R-:W-:Y:S04]  /*1f310*/  LDGSTS.E [R252+-0x58000], desc[UR8][R20.64], !P1 ;  /* 0xa800000014fc7fae */ /* 0x000fe8000c921848 */
[----:B------:R1:W-:Y:S04]  /*1f320*/  LDGSTS.E [R228+-0x54000], desc[UR8][R18.64], !P1 ;  /* 0xac00000012e47fae */ /* 0x0003e8000c921848 */
[----:B------:R-:W3:Y:S01]  /*1f330*/  LDL.LU.64 R248, [R1+0x15f8] ;  /* 0x0015f80001f87983 */ /* 0x000ee20000300a00 */
[----:B-1----:R-:W-:-:S02]  /*1f340*/  IADD3 R19, R2, 0x100000, RZ ;  /* 0x0010000002137810 */ /* 0x002fc40007ffe0ff */
[----:B------:R-:W-:Y:S01]  /*1f350*/  IADD3 R18, R2, 0x100000, RZ ;  /* 0x0010000002127810 */ /* 0x000fe20007ffe0ff */
[----:B--2---:R-:W-:-:S04]  /*1f360*/  IMAD.WIDE R246, R229, 0x4, R246 ;  /* 0x00000004e5f67825 */ /* 0x004fc800078e02f6 */
[C---:B----4-:R-:W-:Y:S01]  /*1f370*/  IMAD.WIDE R244, R229.reuse, 0x4, R244 ;  /* 0x00000004e5f47825 */ /* 0x050fe200078e02f4 */
[----:B------:R1:W-:Y:S03]  /*1f380*/  STL.64 [R1+0x1630], R246 ;  /* 0x001630f601007387 */ /* 0x0003e60000100a00 */
[C---:B------:R-:W-:Y:S01]  /*1f390*/  IMAD.WIDE R26, R229.reuse, 0x4, R26 ;  /* 0x00000004e51a7825 */ /* 0x040fe200078e021a */
[----:B------:R2:W-:Y:S03]  /*1f3a0*/  STL.64 [R1+0x1628], R244 ;  /* 0x001628f401007387 */ /* 0x0005e60000100a00 */
[----:B------:R-:W-:Y:S01]  /*1f3b0*/  IMAD.WIDE R20, R229, 0x4, R250 ;  /* 0x00000004e5147825 */ /* 0x000fe200078e02fa */
[----:B------:R-:W-:Y:S04]  /*1f3c0*/  LDGSTS.E [R19+-0x5fffc], desc[UR8][R246.64], !P0 ;  /* 0xa0004000f6137fae */ /* 0x000fe8000c121848 */
[----:B------:R4:W-:Y:S04]  /*1f3d0*/  STL.64 [R1+0x1620], R26 ;  /* 0x0016201a01007387 */ /* 0x0009e80000100a00 */
[----:B------:R-:W-:Y:S04]  /*1f3e0*/  LDGSTS.E [R18+-0x5bffc], desc[UR8][R244.64], !P0 ;  /* 0xa4004000f4127fae */ /* 0x000fe8000c121848 */
[----:B-1----:R-:W3:Y:S04]  /*1f3f0*/  LDL.LU.64 R246, [R1+0x15f0] ;  /* 0x0015f00001f67983 */ /* 0x002ee80000300a00 */
        /* <DEDUP_REMOVED lines=12> */
[----:B----4-:R-:W-:-:S02]  /*1f4c0*/  IADD3 R27, R2, 0x100000, RZ ;  /* 0x00100000021b7810 */ /* 0x010fc40007ffe0ff */
[----:B------:R-:W-:Y:S01]  /*1f4d0*/  IADD3 R26, R2, 0x100000, RZ ;  /* 0x00100000021a7810 */ /* 0x000fe20007ffe0ff */
[----:B------:R-:W-:-:S04]  /*1f4e0*/  IMAD.WIDE R242, R229, 0x4, R242 ;  /* 0x00000004e5f27825 */ /* 0x000fc800078e02f2 */
[C---:B---3--:R-:W-:Y:S01]  /*1f4f0*/  IMAD.WIDE R30, R229.reuse, 0x4, R30 ;  /* 0x00000004e51e7825 */ /* 0x048fe200078e021e */
        /* <DEDUP_REMOVED lines=9> */
[----:B------:R-:W3:Y:S04]  /*1f590*/  LDL.LU.64 R26, [R1+0x15c8] ;  /* 0x0015c800011a7983 */ /* 0x000ee80000300a00 */
[----:B----4-:R-:W4:Y:S04]  /*1f5a0*/  LDL.LU.64 R30, [R1+0x15c0] ;  /* 0x0015c000011e7983 */ /* 0x010f280000300a00 */
        /* <DEDUP_REMOVED lines=30> */
[C---:B------:R-:W-:Y:S01]  /*1f790*/  IMAD.WIDE R26, R229.reuse, 0x4, R26 ;  /* 0x00000004e51a7825 */ /* 0x040fe200078e021a */
[----:B------:R1:W-:Y:S03]  /*1f7a0*/  STL.64 [R1+0x15d0], R242 ;  /* 0x0015d0f201007387 */ /* 0x0003e60000100a00 */
[C---:B----4-:R-:W-:Y:S01]  /*1f7b0*/  IMAD.WIDE R30, R229.reuse, 0x4, R30 ;  /* 0x00000004e51e7825 */ /* 0x050fe200078e021e */
        /* <DEDUP_REMOVED lines=16> */
[----:B------:R-:W-:Y:S03]  /*1f8c0*/  STL.64 [R1+0x15b0], R246 ;  /* 0x0015b0f601007387 */ /* 0x000fe60000100a00 */
[C---:B------:R-:W-:Y:S01]  /*1f8d0*/  IMAD.WIDE R24, R229.reuse, 0x4, R24 ;  /* 0x00000004e5187825 */ /* 0x040fe200078e0218 */
[----:B------:R2:W-:Y:S03]  /*1f8e0*/  STL.64 [R1+0x15a8], R244 ;  /* 0x0015a8f401007387 */ /* 0x0005e60000100a00 */
[----:B-1----:R-:W-:Y:S01]  /*1f8f0*/  IMAD.WIDE R20, R229, 0x4, R250 ;  /* 0x00000004e5147825 */ /* 0x002fe200078e02fa */
[----:B------:R-:W-:Y:S04]  /*1f900*/  LDGSTS.E [R31+-0x4fffc], desc[UR8][R246.64], !P0 ;  /* 0xb0004000f61f7fae */ /* 0x000fe8000c121848 */
[----:B------:R-:W-:Y:S04]  /*1f910*/  LDGSTS.E [R30+-0x4bffc], desc[UR8][R244.64], !P0 ;  /* 0xb4004000f41e7fae */ /* 0x000fe8000c121848 */
[----:B------:R1:W-:Y:S01]  /*1f920*/  STL.64 [R1+0x15a0], R24 ;  /* 0x0015a01801007387 */ /* 0x0003e20000100a00 */
[----:B------:R-:W-:Y:S01]  /*1f930*/  ISETP.GE.U32.AND P1, PT, R16, 0x7ffffe1e, PT ;  /* 0x7ffffe1e1000780c */ /* 0x000fe20003f26070 */
[----:B------:R-:W-:Y:S01]  /*1f940*/  VIADD R7, R7, 0xfffffe9c ;  /* 0xfffffe9c07077836 */ /* 0x000fe20000000000 */
[----:B------:R-:W4:Y:S01]  /*1f950*/  LDC R16, c[0x0][0x230] ;  /* 0x00008c00ff107b82 */ /* 0x000f220000000800 */
[----:B------:R1:W-:Y:S04]  /*1f960*/  LDGSTS.E [R252+-0x47ffc], desc[UR8][R24.64], !P0 ;  /* 0xb800400018fc7fae */ /* 0x0003e8000c121848 */
[----:B--2---:R-:W2:Y:S04]  /*1f970*/  LDL.LU.64 R244, [R1+0x1570] ;  /* 0x0015700001f47983 */ /* 0x004ea80000300a00 */
[----:B------:R3:W-:Y:S04]  /*1f980*/  STL.64 [R1+0x1598], R20 ;  /* 0x0015981401007387 */ /* 0x0007e80000100a00 */
[----:B------:R-:W4:Y:S04]  /*1f990*/  LDL.LU.64 R30, [R1+0x1568] ;  /* 0x00156800011e7983 */ /* 0x000f280000300a00 */
[----:B------:R-:W4:Y:S04]  /*1f9a0*/  LDL.LU.64 R246, [R1+0x1560] ;  /* 0x0015600001f67983 */ /* 0x000f280000300a00 */
[----:B------:R-:W4:Y:S01]  /*1f9b0*/  LDL.LU.64 R250, [R1+0x1558] ;  /* 0x0015580001fa7983 */ /* 0x000f220000300a00 */
[----:B-1----:R-:W-:-:S03]  /*1f9c0*/  IADD3 R25, R2, 0x100000, RZ ;  /* 0x0010000002197810 */ /* 0x002fc60007ffe0ff */
[----:B------:R1:W-:Y:S01]  /*1f9d0*/  LDGSTS.E [R228+-0x43ffc], desc[UR8][R20.64], !P0 ;  /* 0xbc00400014e47fae */ /* 0x0003e2000c121848 */
[----:B------:R-:W-:Y:S02]  /*1f9e0*/  IADD3 R24, R2, 0x100000, RZ ;  /* 0x0010000002187810 */ /* 0x000fe40007ffe0ff */
[----:B------:R-:W-:Y:S01]  /*1f9f0*/  ISETP.GE.U32.AND P2, PT, R7, 0x7ffffe1d, PT ;  /* 0x7ffffe1d0700780c */ /* 0x000fe20003f46070 */
[----:B------:R-:W-:Y:S01]  /*1fa00*/  VIADD R17, R17, 0xfffffefb ;  /* 0xfffffefb11117836 */ /* 0x000fe20000000000 */
[----:B------:R-:W4:Y:S01]  /*1fa10*/  LDC R7, c[0x0][0x230] ;  /* 0x00008c00ff077b82 */ /* 0x000f220000000800 */
[----:B------:R-:W-:-:S04]  /*1fa20*/  IMAD.WIDE R242, R229, 0x4, R242 ;  /* 0x00000004e5f27825 */ /* 0x000fc800078e02f2 */
[C---:B---3--:R-:W-:Y:S01]  /*1fa30*/  IMAD.WIDE R26, R229.reuse, 0x4, R26 ;  /* 0x00000004e51a7825 */ /* 0x048fe200078e021a */
[----:B------:R-:W-:Y:S03]  /*1fa40*/  STL.64 [R1+0x1590], R242 ;  /* 0x001590f201007387 */ /* 0x000fe60000100a00 */
[C---:B-1----:R-:W-:Y:S01]  /*1fa50*/  IMAD.WIDE R20, R229.reuse, 0x4, R18 ;  /* 0x00000004e5147825 */ /* 0x042fe200078e0212 */
[----:B------:R1:W-:Y:S04]  /*1fa60*/  STL.64 [R1+0x1588], R26 ;  /* 0x0015881a01007387 */ /* 0x0003e80000100a00 */
[----:B------:R-:W-:Y:S01]  /*1fa70*/  LDGSTS.E [R25+-0x4fff8], desc[UR8][R242.64], !P1 ;  /* 0xb0008000f2197fae */ /* 0x000fe2000c921848 */
[----:B------:R-:W-:-:S03]  /*1fa80*/  IMAD.WIDE R18, R229, 0x4, R248 ;  /* 0x00000004e5127825 */ /* 0x000fc600078e02f8 */
[----:B------:R3:W-:Y:S04]  /*1fa90*/  STL.64 [R1+0x1580], R20 ;  /* 0x0015801401007387 */ /* 0x0007e80000100a00 */
[----:B------:R-:W-:Y:S04]  /*1faa0*/  LDGSTS.E [R24+-0x4bff8], desc[UR8][R26.64], !P1 ;  /* 0xb40080001a187fae */ /* 0x000fe8000c921848 */
[----:B------:R4:W-:Y:S04]  /*1fab0*/  STL.64 [R1+0x1578], R18 ;  /* 0x0015781201007387 */ /* 0x0009e80000100a00 */
[----:B------:R3:W-:Y:S04]  /*1fac0*/  LDGSTS.E [R252+-0x47ff8], desc[UR8][R20.64], !P1 ;  /* 0xb800800014fc7fae */ /* 0x0007e8000c921848 */
[----:B-1----:R-:W4:Y:S04]  /*1fad0*/  LDL.LU.64 R26, [R1+0x16d8] ;  /* 0x0016d800011a7983 */ /* 0x002f280000300a00 */
[----:B------:R-:W4:Y:S04]  /*1fae0*/  LDL.LU.64 R24, [R1+0x1550] ;  /* 0x0015500001187983 */ /* 0x000f280000300a00 */
[----:B------:R-:W4:Y:S01]  /*1faf0*/  LDL.LU.64 R242, [R1+0x1548] ;  /* 0x0015480001f27983 */ /* 0x000f220000300a00 */
[----:B---3--:R-:W-:-:S03]  /*1fb00*/  IADD3 R21, R2, 0x100000, RZ ;  /* 0x0010000002157810 */ /* 0x008fc60007ffe0ff */
[----:B------:R1:W-:Y:S01]  /*1fb10*/  LDGSTS.E [R228+-0x43ff8], desc[UR8][R18.64], !P1 ;  /* 0xbc00800012e47fae */ /* 0x0003e2000c921848 */
[----:B------:R-:W-:-:S03]  /*1fb20*/  IADD3 R20, R2, 0x100000, RZ ;  /* 0x0010000002147810 */ /* 0x000fc60007ffe0ff */
[----:B------:R-:W3:Y:S04]  /*1fb30*/  LDL.LU.64 R248, [R1+0x1540] ;  /* 0x0015400001f87983 */ /* 0x000ee80000300a00 */
[----:B------:R1:W-:Y:S01]  /*1fb40*/  STL.64 [R1+0x1d08], R2 ;  /* 0x001d080201007387 */ /* 0x0003e20000100a00 */
[----:B--2---:R-:W-:-:S04]  /*1fb50*/  IMAD.WIDE R244, R229, 0x4, R244 ;  /* 0x00000004e5f47825 */ /* 0x004fc800078e02f4 */
[C---:B----4-:R-:W-:Y:S01]  /*1fb60*/  IMAD.WIDE R30, R229.reuse, 0x4, R30 ;  /* 0x00000004e51e7825 */ /* 0x050fe200078e021e */
[----:B------:R2:W-:Y:S03]  /*1fb70*/  STL.64 [R1+0x1570], R244 ;  /* 0x001570f401007387 */ /* 0x0005e60000100a00 */
[C---:B-1----:R-:W-:Y:S01]  /*1fb80*/  IMAD.WIDE R18, R229.reuse, 0x4, R246 ;  /* 0x00000004e5127825 */ /* 0x042fe200078e02f6 */
[----:B------:R1:W-:Y:S03]  /*1fb90*/  STL.64 [R1+0x1568], R30 ;  /* 0x0015681e01007387 */ /* 0x0003e60000100a00 */
[----:B------:R-:W-:Y:S01]  /*1fba0*/  IMAD.WIDE R2, R229, 0x4, R250 ;  /* 0x00000004e5027825 */ /* 0x000fe200078e02fa */
[----:B------:R4:W-:Y:S04]  /*1fbb0*/  LDGSTS.E [R21+-0x4fff4], desc[UR8][R244.64], !P2 ;  /* 0xb000c000f4157fae */ /* 0x0009e8000d121848 */
[----:B------:R-:W-:Y:S04]  /*1fbc0*/  STL.64 [R1+0x1560], R18 ;  /* 0x0015601201007387 */ /* 0x000fe80000100a00 */
[----:B------:R4:W-:Y:S04]  /*1fbd0*/  LDGSTS.E [R20+-0x4bff4], desc[UR8][R30.64], !P2 ;  /* 0xb400c0001e147fae */ /* 0x0009e8000d121848 */
[----:B--2---:R-:W2:Y:S04]  /*1fbe0*/  LDL.LU.64 R244, [R1+0x1538] ;  /* 0x0015380001f47983 */ /* 0x004ea80000300a00 */
[----:B------:R4:W-:Y:S04]  /*1fbf0*/  STL.64 [R1+0x1558], R2 ;  /* 0x0015580201007387 */ /* 0x0009e80000100a00 */
[----:B-1----:R-:W2:Y:S04]  /*1fc00*/  LDL.LU.64 R30, [R1+0x1530] ;  /* 0x00153000011e7983 */ /* 0x002ea80000300a00 */
[----:B------:R-:W2:Y:S04]  /*1fc10*/  LDL.LU.64 R246, [R1+0x1528] ;  /* 0x0015280001f67983 */ /* 0x000ea80000300a00 */
[----:B------:R-:W2:Y:S01]  /*1fc20*/  LDL.LU.64 R250, [R1+0x1520] ;  /* 0x0015200001fa7983 */ /* 0x000ea20000300a00 */
[----:B------:R-:W-:-:S03]  /*1fc30*/  ISETP.GE.U32.AND P0, PT, R17, 0x7ffffe7c, PT ;  /* 0x7ffffe7c1100780c */ /* 0x000fc60003f06070 */
[----:B------:R-:W-:Y:S01]  /*1fc40*/  LDGSTS.E [R252+-0x47ff4], desc[UR8][R18.64], !P2 ;  /* 0xb800c00012fc7fae */ /* 0x000fe2000d121848 */
[----:B----4-:R-:W-:-:S03]  /*1fc50*/  IADD3 R21, R4, 0x100000, RZ ;  /* 0x0010000004157810 */ /* 0x010fc60007ffe0ff */
[----:B------:R1:W-:Y:S01]  /*1fc60*/  LDGSTS.E [R228+-0x43ff4], desc[UR8][R2.64], !P2 ;  /* 0xbc00c00002e47fae */ /* 0x0003e2000d121848 */
[----:B------:R-:W-:Y:S01]  /*1fc70*/  IADD3 R20, R4, 0x100000, RZ ;  /* 0x0010000004147810 */ /* 0x000fe20007ffe0ff */
[----:B-1----:R-:W-:Y:S02]  /*1fc80*/  VIADD R2, R16, 0xfffffefa ;  /* 0xfffffefa10027836 */ /* 0x002fe40000000000 */
[C---:B------:R-:W-:Y:S01]  /*1fc90*/  VIADD R252, R4.reuse, 0x100000 ;  /* 0x0010000004fc7836 */ /* 0x040fe20000000000 */
[----:B------:R-:W-:Y:S01]  /*1fca0*/  IADD3 R228, R4, 0x100000, RZ ;  /* 0x0010000004e47810 */ /* 0x000fe20007ffe0ff */
[----:B------:R-:W1:Y:S01]  /*1fcb0*/  LDC R3, c[0x0][0x230] ;  /* 0x00008c00ff037b82 */ /* 0x000e620000000800 */
[----:B------:R-:W-:Y:S02]  /*1fcc0*/  ISETP.GE.U32.AND P1, PT, R2, 0x7ffffe7b, PT ;  /* 0x7ffffe7b0200780c */ /* 0x000fe40003f26070 */
[----:B------:R-:W-:-:S05]  /*1fcd0*/  IADD3 R7, R7, -0x107, RZ ;  /* 0xfffffef907077810 */ /* 0x000fca0007ffe0ff */
[----:B------:R-:W4:Y:S01]  /*1fce0*/  LDC R2, c[0x0][0x230] ;  /* 0x00008c00ff027b82 */ /* 0x000f220000000800 */
[----:B------:R-:W-:-:S04]  /*1fcf0*/  IMAD.WIDE R26, R229, 0x4, R26 ;  /* 0x00000004e51a7825 */ /* 0x000fc800078e021a */
[C---:B------:R-:W-:Y:S01]  /*1fd00*/  IMAD.WIDE R24, R229.reuse, 0x4, R24 ;  /* 0x00000004e5187825 */ /* 0x040fe200078e0218 */
[----:B------:R1:W-:Y:S03]  /*1fd10*/  STL.64 [R1+0x16d0], R26 ;  /* 0x0016d01a01007387 */ /* 0x0003e60000100a00 */
[C---:B------:R-:W-:Y:S01]  /*1fd20*/  IMAD.WIDE R18, R229.reuse, 0x4, R242 ;  /* 0x00000004e5127825 */ /* 0x040fe200078e02f2 */
[----:B------:R4:W-:Y:S04]  /*1fd30*/  STL.64 [R1+0x16c8], R24 ;  /* 0x0016c81801007387 */ /* 0x0009e80000100a00 */
[----:B------:R-:W-:Y:S01]  /*1fd40*/  LDGSTS.E [R21+-0x80000], desc[UR8][R26.64], !P0 ;  /* 0x800000001a157fae */ /* 0x000fe2000c121848 */
[----:B---3--:R-:W-:-:S03]  /*1fd50*/  IMAD.WIDE R16, R229, 0x4, R248 ;  /* 0x00000004e5107825 */ /* 0x008fc600078e02f8 */
[----:B------:R3:W-:Y:S04]  /*1fd60*/  STL.64 [R1+0x1550], R18 ;  /* 0x0015501201007387 */ /* 0x0007e80000100a00 */
[----:B------:R-:W-:Y:S04]  /*1fd70*/  LDGSTS.E [R20+-0x7c000], desc[UR8][R24.64], !P0 ;  /* 0x8400000018147fae */ /* 0x000fe8000c121848 */
[----:B-1----:R-:W3:Y:S04]  /*1fd80*/  LDL.LU.64 R26, [R1+0x1518] ;  /* 0x00151800011a7983 */ /* 0x002ee80000300a00 */
[----:B------:R1:W-:Y:S04]  /*1fd90*/  STL.64 [R1+0x1548], R16 ;  /* 0x0015481001007387 */ /* 0x0003e80000100a00 */
[----:B----4-:R-:W4:Y:S04]  /*1fda0*/  LDL.LU.64 R24, [R1+0x1510] ;  /* 0x0015100001187983 */ /* 0x010f280000300a00 */
[----:B------:R-:W4:Y:S04]  /*1fdb0*/  LDL.LU.64 R242, [R1+0x1508] ;  /* 0x0015080001f27983 */ /* 0x000f280000300a00 */
[----:B------:R3:W-:Y:S04]  /*1fdc0*/  LDGSTS.E [R252+-0x78000], desc[UR8][R18.64], !P0 ;  /* 0x8800000012fc7fae */ /* 0x0007e8000c121848 */
[----:B------:R-:W4:Y:S04]  /*1fdd0*/  LDL.LU.64 R248, [R1+0x1500] ;  /* 0x0015000001f87983 */ /* 0x000f280000300a00 */
[----:B------:R1:W-:Y:S01]  /*1fde0*/  LDGSTS.E [R228+-0x74000], desc[UR8][R16.64], !P0 ;  /* 0x8c00000010e47fae */ /* 0x0003e2000c121848 */
[----:B--2---:R-:W-:-:S04]  /*1fdf0*/  IMAD.WIDE R244, R229, 0x4, R244 ;  /* 0x00000004e5f47825 */ /* 0x004fc800078e02f4 */
[C---:B------:R-:W-:Y:S01]  /*1fe00*/  IMAD.WIDE R30, R229.reuse, 0x4, R30 ;  /* 0x00000004e51e7825 */ /* 0x040fe200078e021e */
[----:B------:R2:W-:Y:S03]  /*1fe10*/  STL.64 [R1+0x1540], R244 ;  /* 0x001540f401007387 */ /* 0x0005e60000100a00 */
[C---:B---3--:R-:W-:Y:S01]  /*1fe20*/  IMAD.WIDE R18, R229.reuse, 0x4, R246 ;  /* 0x00000004e5127825 */ /* 0x048fe200078e02f6 */
[----:B------:R3:W-:Y:S03]  /*1fe30*/  STL.64 [R1+0x1538], R30 ;  /* 0x0015381e01007387 */ /* 0x0007e60000100a00 */
[----:B-1----:R-:W-:Y:S01]  /*1fe40*/  IMAD.WIDE R16, R229, 0x4, R250 ;  /* 0x00000004e5107825 */ /* 0x002fe200078e02fa */
[----:B------:R-:W-:Y:S04]  /*1fe50*/  LDGSTS.E [R21+-0x7fffc], desc[UR8][R244.64], !P1 ;  /* 0x80004000f4157fae */ /* 0x000fe8000c921848 */
[----:B------:R1:W-:Y:S04]  /*1fe60*/  STL.64 [R1+0x1530], R18 ;  /* 0x0015301201007387 */ /* 0x0003e80000100a00 */
[----:B------:R-:W-:Y:S04]  /*1fe70*/  LDGSTS.E [R20+-0x7bffc], desc[UR8][R30.64], !P1 ;  /* 0x840040001e147fae */ /* 0x000fe8000c921848 */
[----:B--2---:R-:W2:Y:S04]  /*1fe80*/  LDL.LU.64 R244, [R1+0x14f8] ;  /* 0x0014f80001f47983 */ /* 0x004ea80000300a00 */
[----:B------:R1:W-:Y:S04]  /*1fe90*/  STL.64 [R1+0x1528], R16 ;  /* 0x0015281001007387 */ /* 0x0003e80000100a00 */
[----:B---3--:R-:W3:Y:S04]  /*1fea0*/  LDL.LU.64 R30, [R1+0x14f0] ;  /* 0x0014f000011e7983 */ /* 0x008ee80000300a00 */
[----:B------:R-:W3:Y:S04]  /*1feb0*/  LDL.LU.64 R246, [R1+0x14e8] ;  /* 0x0014e80001f67983 */ /* 0x000ee80000300a00 */
[----:B------:R-:W3:Y:S01]  /*1fec0*/  LDL.LU.64 R250, [R1+0x14e0] ;  /* 0x0014e00001fa7983 */ /* 0x000ee20000300a00 */
[----:B------:R-:W-:Y:S01]  /*1fed0*/  ISETP.GE.U32.AND P0, PT, R7, 0x7ffffe7a, PT ;  /* 0x7ffffe7a0700780c */ /* 0x000fe20003f06070 */
[----:B------:R-:W-:Y:S01]  /*1fee0*/  VIADD R3, R3, 0xfffffef8 ;  /* 0xfffffef803037836 */ /* 0x000fe20000000000 */
[----:B------:R-:W3:Y:S01]  /*1fef0*/  LDC R7, c[0x0][0x230] ;  /* 0x00008c00ff077b82 */ /* 0x000ee20000000800 */
[----:B------:R1:W-:Y:S04]  /*1ff00*/  LDGSTS.E [R252+-0x77ffc], desc[UR8][R18.64], !P1 ;  /* 0x8800400012fc7fae */ /* 0x0003e8000c921848 */
[----:B------:R1:W-:Y:S01]  /*1ff10*/  LDGSTS.E [R228+-0x73ffc], desc[UR8][R16.64], !P1 ;  /* 0x8c00400010e47fae */ /* 0x0003e2000c921848 */
[----:B------:R-:W-:-:S02]  /*1ff20*/  ISETP.GE.U32.AND P1, PT, R3, 0x7ffffe79, PT ;  /* 0x7ffffe790300780c */ /* 0x000fc40003f26070 */
[----:B------:R-:W-:Y:S01]  /*1ff30*/  IADD3 R2, R2, -0x125, RZ ;  /* 0xfffffedb02027810 */ /* 0x000fe20007ffe0ff */
[----:B------:R-:W3:Y:S01]  /*1ff40*/  LDC R3, c[0x0][0x230] ;  /* 0x00008c00ff037b82 */ /* 0x000ee20000000800 */
[----:B------:R-:W-:-:S04]  /*1ff50*/  IMAD.WIDE R26, R229, 0x4, R26 ;  /* 0x00000004e51a7825 */ /* 0x000fc800078e021a */
[C---:B----4-:R-:W-:Y:S01]  /*1ff60*/  IMAD.WIDE R24, R229.reuse, 0x4, R24 ;  /* 0x00000004e5187825 */ /* 0x050fe200078e0218 */
[----:B------:R4:W-:Y:S03]  /*1ff70*/  STL.64 [R1+0x1520], R26 ;  /* 0x0015201a01007387 */ /* 0x0009e60000100a00 */
[C---:B-1----:R-:W-:Y:S01]  /*1ff80*/  IMAD.WIDE R18, R229.reuse, 0x4, R242 ;  /* 0x00000004e5127825 */ /* 0x042fe200078e02f2 */
[----:B------:R1:W-:Y:S04]  /*1ff90*/  STL.64 [R1+0x1518], R24 ;  /* 0x0015181801007387 */ /* 0x0003e80000100a00 */
[----:B------:R-:W-:Y:S01]  /*1ffa0*/  LDGSTS.E [R21+-0x7fff8], desc[UR8][R26.64], !P0 ;  /* 0x800080001a157fae */ /* 0x000fe2000c121848 */
[----:B------:R-:W-:-:S03]  /*1ffb0*/  IMAD.WIDE R16, R229, 0x4, R248 ;  /* 0x00000004e5107825 */ /* 0x000fc600078e02f8 */
[----:B------:R3:W-:Y:S04]  /*1ffc0*/  STL.64 [R1+0x1510], R18 ;  /* 0x0015101201007387 */ /* 0x0007e80000100a00 */
[----:B------:R-:W-:Y:S04]  /*1ffd0*/  LDGSTS.E [R20+-0x7bff8], desc[UR8][R24.64], !P0 ;  /* 0x8400800018147fae */ /* 0x000fe8000c121848 */
[----:B----4-:R-:W4:Y:S04]  /*1ffe0*/  LDL.LU.64 R26, [R1+0x14d8] ;  /* 0x0014d800011a7983 */ /* 0x010f280000300a00 */
[----:B------:R3:W-:Y:S04]  /*1fff0*/  STL.64 [R1+0x1508], R16 ;  /* 0x0015081001007387 */ /* 0x0007e80000100a00 */
[----:B-1----:R-:W4:Y:S04]  /*20000*/  LDL.LU.64 R24, [R1+0x14d0] ;  /* 0x0014d00001187983 */ /* 0x002f280000300a00 */
[----:B------:R-:W4:Y:S04]  /*20010*/  LDL.LU.64 R242, [R1+0x14c8] ;  /* 0x0014c80001f27983 */ /* 0x000f280000300a00 */
[----:B------:R1:W-:Y:S04]  /*20020*/  LDGSTS.E [R252+-0x77ff8], desc[UR8][R18.64], !P0 ;  /* 0x8800800012fc7fae */ /* 0x0003e8000c121848 */
[----:B------:R-:W4:Y:S04]  /*20030*/  LDL.LU.64 R248, [R1+0x14c0] ;  /* 0x0014c00001f87983 */ /* 0x000f280000300a00 */
[----:B------:R1:W-:Y:S01]  /*20040*/  LDGSTS.E [R228+-0x73ff8], desc[UR8][R16.64], !P0 ;  /* 0x8c00800010e47fae */ /* 0x0003e2000c121848 */
[----:B--2---:R-:W-:-:S04]  /*20050*/  IMAD.WIDE R244, R229, 0x4, R244 ;  /* 0x00000004e5f47825 */ /* 0x004fc800078e02f4 */
[C---:B---3--:R-:W-:Y:S01]  /*20060*/  IMAD.WIDE R30, R229.reuse, 0x4, R30 ;  /* 0x00000004e51e7825 */ /* 0x048fe200078e021e */
[----:B------:R2:W-:Y:S03]  /*20070*/  STL.64 [R1+0x1500], R244 ;  /* 0x001500f401007387 */ /* 0x0005e60000100a00 */
[C---:B-1----:R-:W-:Y:S01]  /*20080*/  IMAD.WIDE R18, R229.reuse, 0x4, R246 ;  /* 0x00000004e5127825 */ /* 0x042fe200078e02f6 */
[----:B------:R1:W-:Y:S03]  /*20090*/  STL.64 [R1+0x14f8], R30 ;  /* 0x0014f81e01007387 */ /* 0x0003e60000100a00 */
[----:B------:R-:W-:Y:S01]  /*200a0*/  IMAD.WIDE R16, R229, 0x4, R250 ;  /* 0x00000004e5107825 */ /* 0x000fe200078e02fa */
[----:B------:R-:W-:Y:S04]  /*200b0*/  LDGSTS.E [R21+-0x7fff4], desc[UR8][R244.64], !P1 ;  /* 0x8000c000f4157fae */ /* 0x000fe8000c921848 */
[----:B------:R3:W-:Y:S04]  /*200c0*/  STL.64 [R1+0x14f0], R18 ;  /* 0x0014f01201007387 */ /* 0x0007e80000100a00 */
[----:B------:R-:W-:Y:S04]  /*200d0*/  LDGSTS.E [R20+-0x7bff4], desc[UR8][R30.64], !P1 ;  /* 0x8400c0001e147fae */ /* 0x000fe8000c921848 */
[----:B--2---:R-:W2:Y:S04]  /*200e0*/  LDL.LU.64 R244, [R1+0x14b8] ;  /* 0x0014b80001f47983 */ /* 0x004ea80000300a00 */
[----:B------:R3:W-:Y:S04]  /*200f0*/  STL.64 [R1+0x14e8], R16 ;  /* 0x0014e81001007387 */ /* 0x0007e80000100a00 */
[----:B-1----:R-:W2:Y:S04]  /*20100*/  LDL.LU.64 R30, [R1+0x14b0] ;  /* 0x0014b000011e7983 */ /* 0x002ea80000300a00 */
[----:B------:R-:W2:Y:S04]  /*20110*/  LDL.LU.64 R246, [R1+0x14a8] ;  /* 0x0014a80001f67983 */ /* 0x000ea80000300a00 */
[----:B------:R-:W2:Y:S01]  /*20120*/  LDL.LU.64 R250, [R1+0x14a0] ;  /* 0x0014a00001fa7983 */ /* 0x000ea20000300a00 */
[----:B------:R-:W-:-:S02]  /*20130*/  ISETP.GE.U32.AND P0, PT, R2, 0x7ffffe5c, PT ;  /* 0x7ffffe5c0200780c */ /* 0x000fc40003f06070 */
[----:B------:R-:W-:Y:S01]  /*20140*/  IADD3 R7, R7, -0x126, RZ ;  /* 0xfffffeda07077810 */ /* 0x000fe20007ffe0ff */
[----:B------:R3:W-:Y:S01]  /*20150*/  LDGSTS.E [R252+-0x77ff4], desc[UR8][R18.64], !P1 ;  /* 0x8800c00012fc7fae */ /* 0x0007e2000c921848 */
[----:B------:R-:W1:Y:S03]  /*20160*/  LDC R2, c[0x0][0x230] ;  /* 0x00008c00ff027b82 */ /* 0x000e660000000800 */
[----:B------:R3:W-:Y:S01]  /*20170*/  LDGSTS.E [R228+-0x73ff4], desc[UR8][R16.64], !P1 ;  /* 0x8c00c00010e47fae */ /* 0x0007e2000c921848 */
[----:B------:R-:W-:Y:S01]  /*20180*/  ISETP.GE.U32.AND P1, PT, R7, 0x7ffffe5b, PT ;  /* 0x7ffffe5b0700780c */ /* 0x000fe20003f26070 */
[----:B------:R-:W-:-:S03]  /*20190*/  VIADD R3, R3, 0xfffffed9 ;  /* 0xfffffed903037836 */ /* 0x000fc60000000000 */
[----:B------:R-:W1:Y:S01]  /*201a0*/  LDC R7, c[0x0][0x230] ;  /* 0x00008c00ff077b82 */ /* 0x000e620000000800 */
[----:B----4-:R-:W-:-:S04]  /*201b0*/  IMAD.WIDE R26, R229, 0x4, R26 ;  /* 0x00000004e51a7825 */ /* 0x010fc800078e021a */
[C---:B------:R-:W-:Y:S01]  /*201c0*/  IMAD.WIDE R24, R229.reuse, 0x4, R24 ;  /* 0x00000004e5187825 */ /* 0x040fe200078e0218 */
[----:B------:R4:W-:Y:S03]  /*201d0*/  STL.64 [R1+0x14d8], R26 ;  /* 0x0014d81a01007387 */ /* 0x0009e60000100a00 */
[C---:B---3--:R-:W-:Y:S01]  /*201e0*/  IMAD.WIDE R18, R229.reuse, 0x4, R242 ;  /* 0x00000004e5127825 */ /* 0x048fe200078e02f2 */
[----:B------:R3:W-:Y:S04]  /*201f0*/  STL.64 [R1+0x14d0], R24 ;  /* 0x0014d01801007387 */ /* 0x0007e80000100a00 */
[----:B------:R-:W-:Y:S01]  /*20200*/  LDGSTS.E [R21+-0x70000], desc[UR8][R26.64], !P0 ;  /* 0x900000001a157fae */ /* 0x000fe2000c121848 */
[----:B------:R-:W-:-:S03]  /*20210*/  IMAD.WIDE R16, R229, 0x4, R248 ;  /* 0x00000004e5107825 */ /* 0x000fc600078e02f8 */
[----:B------:R1:W-:Y:S04]  /*20220*/  STL.64 [R1+0x14c8], R18 ;  /* 0x0014c81201007387 */ /* 0x0003e80000100a00 */
[----:B------:R-:W-:Y:S04]  /*20230*/  LDGSTS.E [R20+-0x6c000], desc[UR8][R24.64], !P0 ;  /* 0x9400000018147fae */ /* 0x000fe8000c121848 */
[----:B----4-:R-:W4:Y:S04]  /*20240*/  LDL.LU.64 R26, [R1+0x1498] ;  /* 0x00149800011a7983 */ /* 0x010f280000300a00 */
[----:B------:R1:W-:Y:S04]  /*20250*/  STL.64 [R1+0x14c0], R16 ;  /* 0x0014c01001007387 */ /* 0x0003e80000100a00 */
[----:B---3--:R-:W3:Y:S04]  /*20260*/  LDL.LU.64 R24, [R1+0x1490] ;  /* 0x0014900001187983 */ /* 0x008ee80000300a00 */
[----:B------:R-:W3:Y:S04]  /*20270*/  LDL.LU.64 R242, [R1+0x1488] ;  /* 0x0014880001f27983 */ /* 0x000ee80000300a00 */
[----:B------:R1:W-:Y:S04]  /*20280*/  LDGSTS.E [R252+-0x68000], desc[UR8][R18.64], !P0 ;  /* 0x9800000012fc7fae */ /* 0x0003e8000c121848 */
[----:B------:R-:W3:Y:S04]  /*20290*/  LDL.LU.64 R248, [R1+0x1480] ;  /* 0x0014800001f87983 */ /* 0x000ee80000300a00 */
[----:B------:R1:W-:Y:S01]  /*202a0*/  LDGSTS.E [R228+-0x64000], desc[UR8][R16.64], !P0 ;  /* 0x9c00000010e47fae */ /* 0x0003e2000c121848 */
[----:B--2---:R-:W-:-:S04]  /*202b0*/  IMAD.WIDE R244, R229, 0x4, R244 ;  /* 0x00000004e5f47825 */ /* 0x004fc800078e02f4 */
[C---:B------:R-:W-:Y:S01]  /*202c0*/  IMAD.WIDE R30, R229.reuse, 0x4, R30 ;  /* 0x00000004e51e7825 */ /* 0x040fe200078e021e */
        /* <DEDUP_REMOVED lines=15> */
[----:B------:R-:W2:Y:S03]  /*203c0*/  LDC R3, c[0x0][0x230] ;  /* 0x00008c00ff037b82 */ /* 0x000ea60000000800 */
[----:B------:R1:W-:Y:S01]  /*203d0*/  LDGSTS.E [R228+-0x63ffc], desc[UR8][R16.64], !P1 ;  /* 0x9c00400010e47fae */ /* 0x0003e2000c921848 */
[----:B------:R-:W-:Y:S02]  /*203e0*/  ISETP.GE.U32.AND P1, PT, R2, 0x7ffffe59, PT ;  /* 0x7ffffe590200780c */ /* 0x000fe40003f26070 */
[----:B------:R-:W-:Y:S02]  /*203f0*/  IADD3 R7, R7, -0x145, RZ ;  /* 0xfffffebb07077810 */ /* 0x000fe40007ffe0ff */
[----:B------:R-:W2:Y:S01]  /*20400*/  LDC R2, c[0x0][0x230] ;  /* 0x00008c00ff027b82 */ /* 0x000ea20000000800 */
[----:B----4-:R-:W-:-:S04]  /*20410*/  IMAD.WIDE R26, R229, 0x4, R26 ;  /* 0x00000004e51a7825 */ /* 0x010fc800078e021a */
[C---:B---3--:R-:W-:Y:S01]  /*20420*/  IMAD.WIDE R24, R229.reuse, 0x4, R24 ;  /* 0x00000004e5187825 */ /* 0x048fe200078e0218 */
[----:B------:R3:W-:Y:S03]  /*20430*/  STL.64 [R1+0x1498], R26 ;  /* 0x0014981a01007387 */ /* 0x0007e60000100a00 */
[C---:B-1----:R-:W-:Y:S01]  /*20440*/  IMAD.WIDE R18, R229.reuse, 0x4, R242 ;  /* 0x00000004e5127825 */ /* 0x042fe200078e02f2 */
[----:B------:R1:W-:Y:S04]  /*20450*/  STL.64 [R1+0x1490], R24 ;  /* 0x0014901801007387 */ /* 0x0003e80000100a00 */
[----:B------:R-:W-:Y:S01]  /*20460*/  LDGSTS.E [R21+-0x6fff8], desc[UR8][R26.64], !P0 ;  /* 0x900080001a157fae */ /* 0x000fe2000c121848 */
[----:B------:R-:W-:-:S03]  /*20470*/  IMAD.WIDE R16, R229, 0x4, R248 ;  /* 0x00000004e5107825 */ /* 0x000fc600078e02f8 */
[----:B------:R4:W-:Y:S04]  /*20480*/  STL.64 [R1+0x1488], R18 ;  /* 0x0014881201007387 */ /* 0x0009e80000100a00 */
[----:B------:R-:W-:Y:S04]  /*20490*/  LDGSTS.E [R20+-0x6bff8], desc[UR8][R24.64], !P0 ;  /* 0x9400800018147fae */ /* 0x000fe8000c121848 */
[----:B---3--:R-:W3:Y:S04]  /*204a0*/  LDL.LU.64 R26, [R1+0x1458] ;  /* 0x00145800011a7983 */ /* 0x008ee80000300a00 */
[----:B------:R4:W-:Y:S04]  /*204b0*/  STL.64 [R1+0x1480], R16 ;  /* 0x0014801001007387 */ /* 0x0009e80000100a00 */
[----:B-1----:R-:W3:Y:S04]  /*204c0*/  LDL.LU.64 R24, [R1+0x1450] ;  /* 0x0014500001187983 */ /* 0x002ee80000300a00 */
[----:B------:R-:W3:Y:S04]  /*204d0*/  LDL.LU.64 R242, [R1+0x1448] ;  /* 0x0014480001f27983 */ /* 0x000ee80000300a00 */
[----:B------:R4:W-:Y:S04]  /*204e0*/  LDGSTS.E [R252+-0x67ff8], desc[UR8][R18.64], !P0 ;  /* 0x9800800012fc7fae */ /* 0x0009e8000c121848 */
[----:B------:R-:W3:Y:S04]  /*204f0*/  LDL.LU.64 R248, [R1+0x1440] ;  /* 0x0014400001f87983 */ /* 0x000ee80000300a00 */
[----:B------:R1:W-:Y:S01]  /*20500*/  LDGSTS.E [R228+-0x63ff8], desc[UR8][R16.64], !P0 ;  /* 0x9c00800010e47fae */ /* 0x0003e2000c121848 */
[----:B--2---:R-:W-:-:S04]  /*20510*/  IMAD.WIDE R244, R229, 0x4, R244 ;  /* 0x00000004e5f47825 */ /* 0x004fc800078e02f4 */
[C---:B------:R-:W-:Y:S01]  /*20520*/  IMAD.WIDE R30, R229.reuse, 0x4, R30 ;  /* 0x00000004e51e7825 */ /* 0x040fe200078e021e */
[----:B------:R2:W-:Y:S03]  /*20530*/  STL.64 [R1+0x1478], R244 ;  /* 0x001478f401007387 */ /* 0x0005e60000100a00 */
[C---:B----4-:R-:W-:Y:S01]  /*20540*/  IMAD.WIDE R18, R229.reuse, 0x4, R246 ;  /* 0x00000004e5127825 */ /* 0x050fe200078e02f6 */
        /* <DEDUP_REMOVED lines=15> */
[----:B------:R-:W-:-:S02]  /*20640*/  ISETP.GE.U32.AND P1, PT, R3, 0x7ffffe3b, PT ;  /* 0x7ffffe3b0300780c */ /* 0x000fc40003f26070 */
[----:B------:R-:W-:Y:S01]  /*20650*/  IADD3 R2, R2, -0x147, RZ ;  /* 0xfffffeb902027810 */ /* 0x000fe20007ffe0ff */
[----:B------:R-:W4:Y:S01]  /*20660*/  LDC R3, c[0x0][0x230] ;  /* 0x00008c00ff037b82 */ /* 0x000f220000000800 */
[----:B---3--:R-:W-:-:S04]  /*20670*/  IMAD.WIDE R26, R229, 0x4, R26 ;  /* 0x00000004e51a7825 */ /* 0x008fc800078e021a */
[C---:B------:R-:W-:Y:S01]  /*20680*/  IMAD.WIDE R24, R229.reuse, 0x4, R24 ;  /* 0x00000004e5187825 */ /* 0x040fe200078e0218 */
        /* <DEDUP_REMOVED lines=15> */
[C---:B----4-:R-:W-:Y:S01]  /*20780*/  IMAD.WIDE R30, R229.reuse, 0x4, R30 ;  /* 0x00000004e51e7825 */ /* 0x050fe200078e021e */
        /* <DEDUP_REMOVED lines=20> */
[----:B---3--:R-:W-:-:S04]  /*208d0*/  IMAD.WIDE R26, R229, 0x4, R26 ;  /* 0x00000004e51a7825 */ /* 0x008fc800078e021a */
[C---:B------:R-:W-:Y:S01]  /*208e0*/  IMAD.WIDE R24, R229.reuse, 0x4, R24 ;  /* 0x00000004e5187825 */ /* 0x040fe200078e0218 */
[----:B------:R3:W-:Y:S03]  /*208f0*/  STL.64 [R1+0x1418], R26 ;  /* 0x0014181a01007387 */ /* 0x0007e60000100a00 */
[C---:B----4-:R-:W-:Y:S01]  /*20900*/  IMAD.WIDE R18, R229.reuse, 0x4, R242 ;  /* 0x00000004e5127825 */ /* 0x050fe200078e02f2 */
[----:B------:R4:W-:Y:S04]  /*20910*/  STL.64 [R1+0x1410], R24 ;  /* 0x0014101801007387 */ /* 0x0009e80000100a00 */
[----:B------:R-:W-:Y:S01]  /*20920*/  LDGSTS.E [R21+-0x5fff8], desc[UR8][R26.64], !P0 ;  /* 0xa00080001a157fae */ /* 0x000fe2000c121848 */
[----:B------:R-:W-:-:S03]  /*20930*/  IMAD.WIDE R16, R229, 0x4, R248 ;  /* 0x00000004e5107825 */ /* 0x000fc600078e02f8 */
[----:B------:R1:W-:Y:S04]  /*20940*/  STL.64 [R1+0x1408], R18 ;  /* 0x0014081201007387 */ /* 0x0003e80000100a00 */
[----:B------:R-:W-:Y:S04]  /*20950*/  LDGSTS.E [R20+-0x5bff8], desc[UR8][R24.64], !P0 ;  /* 0xa400800018147fae */ /* 0x000fe8000c121848 */
[----:B---3--:R-:W3:Y:S04]  /*20960*/  LDL.LU.64 R26, [R1+0x13d8] ;  /* 0x0013d800011a7983 */ /* 0x008ee80000300a00 */
        /* <DEDUP_REMOVED lines=28> */
[----:B---3--:R-:W-:-:S04]  /*20b30*/  IMAD.WIDE R26, R229, 0x4, R26 ;  /* 0x00000004e51a7825 */ /* 0x008fc800078e021a */
        /* <DEDUP_REMOVED lines=59> */
[----:B------:R4:W-:Y:S04]  /*20ef0*/  LDGSTS.E [R21+-0x4fff4], desc[UR8][R244.64], !P1 ;  /* 0xb000c000f4157fae */ /* 0x0009e8000c921848 */
[----:B------:R3:W-:Y:S04]  /*20f00*/  STL.64 [R1+0x1368], R18 ;  /* 0x0013681201007387 */ /* 0x0007e80000100a00 */
[----:B------:R4:W-:Y:S04]  /*20f10*/  LDGSTS.E [R20+-0x4bff4], desc[UR8][R30.64], !P1 ;  /* 0xb400c0001e147fae */ /* 0x0009e8000c921848 */
[----:B--2---:R-:W2:Y:S04]  /*20f20*/  LDL.LU.64 R244, [R1+0x1320] ;  /* 0x0013200001f47983 */ /* 0x004ea80000300a00 */
[----:B------:R3:W-:Y:S04]  /*20f30*/  STL.64 [R1+0x1360], R16 ;  /* 0x0013601001007387 */ /* 0x0007e80000100a00 */
[----:B-1----:R-:W2:Y:S04]  /*20f40*/  LDL.LU.64 R30, [R1+0x1310] ;  /* 0x00131000011e7983 */ /* 0x002ea80000300a00 */
[----:B------:R-:W2:Y:S04]  /*20f50*/  LDL.LU.64 R246, [R1+0x1300] ;  /* 0x0013000001f67983 */ /* 0x000ea80000300a00 */
[----:B------:R-:W2:Y:S01]  /*20f60*/  LDL.LU.64 R250, [R1+0x12f0] ;  /* 0x0012f00001fa7983 */ /* 0x000ea20000300a00 */
[----:B------:R-:W-:Y:S01]  /*20f70*/  ISETP.GE.U32.AND P0, PT, R2, 0x7ffffe78, PT ;  /* 0x7ffffe780200780c */ /* 0x000fe20003f06070 */
[----:B----4-:R-:W-:Y:S01]  /*20f80*/  VIADD R21, R5, 0x100000 ;  /* 0x0010000005157836 */ /* 0x010fe20000000000 */
[----:B------:R-:W-:Y:S01]  /*20f90*/  IADD3 R7, R7, -0x10a, RZ ;  /* 0xfffffef607077810 */ /* 0x000fe20007ffe0ff */
[----:B------:R1:W-:Y:S01]  /*20fa0*/  LDGSTS.E [R252+-0x47ff4], desc[UR8][R18.64], !P1 ;  /* 0xb800c00012fc7fae */ /* 0x0003e2000c921848 */
[----:B------:R-:W-:Y:S01]  /*20fb0*/  IADD3 R20, R5, 0x100000, RZ ;  /* 0x0010000005147810 */ /* 0x000fe20007ffe0ff */
[----:B------:R-:W4:Y:S02]  /*20fc0*/  LDC R2, c[0x0][0x230] ;  /* 0x00008c00ff027b82 */ /* 0x000f240000000800 */
[----:B------:R1:W-:Y:S01]  /*20fd0*/  LDGSTS.E [R228+-0x43ff4], desc[UR8][R16.64], !P1 ;  /* 0xbc00c00010e47fae */ /* 0x0003e2000c921848 */
[----:B------:R-:W-:-:S02]  /*20fe0*/  ISETP.GE.U32.AND P1, PT, R7, 0x7ffffe77, PT ;  /* 0x7ffffe770700780c */ /* 0x000fc40003f26070 */
[----:B------:R-:W-:-:S03]  /*20ff0*/  IADD3 R3, R3, -0x10b, RZ ;  /* 0xfffffef503037810 */ /* 0x000fc60007ffe0ff */
[----:B------:R-:W4:Y:S01]  /*21000*/  LDC R7, c[0x0][0x230] ;  /* 0x00008c00ff077b82 */ /* 0x000f220000000800 */
[C---:B-1----:R-:W-:Y:S01]  /*21010*/  IADD3 R252, R5.reuse, 0x100000, RZ ;  /* 0x0010000005fc7810 */ /* 0x042fe20007ffe0ff */
[----:B------:R-:W-:Y:S02]  /*21020*/  VIADD R228, R5, 0x100000 ;  /* 0x0010000005e47836 */ /* 0x000fe40000000000 */
[----:B---3--:R-:W-:-:S04]  /*21030*/  IMAD.WIDE R26, R229, 0x4, R26 ;  /* 0x00000004e51a7825 */ /* 0x008fc800078e021a */
[C---:B------:R-:W-:Y:S01]  /*21040*/  IMAD.WIDE R24, R229.reuse, 0x4, R24 ;  /* 0x00000004e5187825 */ /* 0x040fe200078e0218 */
[----:B------:R1:W-:Y:S03]  /*21050*/  STL.64 [R1+0x14e0], R26 ;  /* 0x0014e01a01007387 */ /* 0x0003e60000100a00 */
[C---:B------:R-:W-:Y:S01]  /*21060*/  IMAD.WIDE R18, R229.reuse, 0x4, R242 ;  /* 0x00000004e5127825 */ /* 0x040fe200078e02f2 */
[----:B------:R3:W-:Y:S04]  /*21070*/  STL.64 [R1+0x1358], R24 ;  /* 0x0013581801007387 */ /* 0x0007e80000100a00 */
[----:B------:R-:W-:Y:S01]  /*21080*/  LDGSTS.E [R21+-0x80000], desc[UR8][R26.64], !P0 ;  /* 0x800000001a157fae */ /* 0x000fe2000c121848 */
[----:B------:R-:W-:-:S03]  /*21090*/  IMAD.WIDE R16, R229, 0x4, R248 ;  /* 0x00000004e5107825 */ /* 0x000fc600078e02f8 */
[----:B------:R4:W-:Y:S04]  /*210a0*/  STL.64 [R1+0x1350], R18 ;  /* 0x0013501201007387 */ /* 0x0009e80000100a00 */
[----:B------:R-:W-:Y:S04]  /*210b0*/  LDGSTS.E [R20+-0x7c000], desc[UR8][R24.64], !P0 ;  /* 0x8400000018147fae */ /* 0x000fe8000c121848 */
[----:B-1----:R-:W4:Y:S04]  /*210c0*/  LDL.LU.64 R26, [R1+0x12e0] ;  /* 0x0012e000011a7983 */ /* 0x002f280000300a00 */
        /* <DEDUP_REMOVED lines=20> */
[----:B------:R-:W-:-:S02]  /*21210*/  ISETP.GE.U32.AND P0, PT, R3, 0x7ffffe76, PT ;  /* 0x7ffffe760300780c */ /* 0x000fc40003f06070 */
[----:B------:R-:W-:Y:S01]  /*21220*/  IADD3 R2, R2, -0x10c, RZ ;  /* 0xfffffef402027810 */ /* 0x000fe20007ffe0ff */
[----:B------:R1:W-:Y:S01]  /*21230*/  LDGSTS.E [R252+-0x77ffc], desc[UR8][R18.64], !P1 ;  /* 0x8800400012fc7fae */ /* 0x0003e2000c921848 */
[----:B------:R-:W4:Y:S03]  /*21240*/  LDC R3, c[0x0][0x230] ;  /* 0x00008c00ff037b82 */ /* 0x000f260000000800 */
[----:B------:R1:W-:Y:S01]  /*21250*/  LDGSTS.E [R228+-0x73ffc], desc[UR8][R16.64], !P1 ;  /* 0x8c00400010e47fae */ /* 0x0003e2000c921848 */
[----:B------:R-:W-:Y:S01]  /*21260*/  ISETP.GE.U32.AND P1, PT, R2, 0x7ffffe75, PT ;  /* 0x7ffffe750200780c */ /* 0x000fe20003f26070 */
[----:B------:R-:W-:-:S03]  /*21270*/  VIADD R7, R7, 0xfffffed7 ;  /* 0xfffffed707077836 */ /* 0x000fc60000000000 */
[----:B------:R-:W4:Y:S01]  /*21280*/  LDC R2, c[0x0][0x230] ;  /* 0x00008c00ff027b82 */ /* 0x000f220000000800 */
[----:B------:R-:W-:-:S04]  /*21290*/  IMAD.WIDE R26, R229, 0x4, R26 ;  /* 0x00000004e51a7825 */ /* 0x000fc800078e021a */
        /* <DEDUP_REMOVED lines=34> */
[----:B------:R-:W-:Y:S02]  /*214c0*/  ISETP.GE.U32.AND P1, PT, R3, 0x7ffffe57, PT ;  /* 0x7ffffe570300780c */ /* 0x000fe40003f26070 */
[----:B------:R-:W-:Y:S02]  /*214d0*/  IADD3 R2, R2, -0x12b, RZ ;  /* 0xfffffed502027810 */ /* 0x000fe40007ffe0ff */
        /* <DEDUP_REMOVED lines=31> */
[----:B------:R-:W-:Y:S01]  /*216d0*/  ISETP.GE.U32.AND P0, PT, R2, 0x7ffffe56, PT ;  /* 0x7ffffe560200780c */ /* 0x000fe20003f06070 */
[----:B------:R-:W-:Y:S01]  /*216e0*/  VIADD R7, R7, 0xfffffed4 ;  /* 0xfffffed407077836 */ /* 0x000fe20000000000 */
[----:B------:R-:W1:Y:S01]  /*216f0*/  LDC R2, c[0x0][0x230] ;  /* 0x00008c00ff027b82 */ /* 0x000e620000000800 */
[----:B------:R4:W-:Y:S04]  /*21700*/  LDGSTS.E [R252+-0x67ffc], desc[UR8][R18.64], !P1 ;  /* 0x9800400012fc7fae */ /* 0x0009e8000c921848 */
[----:B------:R4:W-:Y:S01]  /*21710*/  LDGSTS.E [R228+-0x63ffc], desc[UR8][R16.64], !P1 ;  /* 0x9c00400010e47fae */ /* 0x0009e2000c921848 */
[----:B------:R-:W-:-:S02]  /*21720*/  ISETP.GE.U32.AND P1, PT, R7, 0x7ffffe55, PT ;  /* 0x7ffffe550700780c */ /* 0x000fc40003f26070 */
[----:B------:R-:W-:Y:S01]  /*21730*/  IADD3 R3, R3, -0x149, RZ ;  /* 0xfffffeb703037810 */ /* 0x000fe20007ffe0ff */
[----:B------:R-:W1:Y:S01]  /*21740*/  LDC R7, c[0x0][0x230] ;  /* 0x00008c00ff077b82 */ /* 0x000e620000000800 */
[----:B---3--:R-:W-:-:S04]  /*21750*/  IMAD.WIDE R26, R229, 0x4, R26 ;  /* 0x00000004e51a7825 */ /* 0x008fc800078e021a */
[C---:B----4-:R-:W-:Y:S01]  /*21760*/  IMAD.WIDE R24, R229.reuse, 0x4, R24 ;  /* 0x00000004e5187825 */ /* 0x050fe200078e0218 */
[----:B------:R3:W-:Y:S03]  /*21770*/  STL.64 [R1+0x12a0], R26 ;  /* 0x0012a01a01007387 */ /* 0x0007e60000100a00 */
[C---:B------:R-:W-:Y:S01]  /*21780*/  IMAD.WIDE R18, R229.reuse, 0x4, R242 ;  /* 0x00000004e5127825 */ /* 0x040fe200078e02f2 */
        /* <DEDUP_REMOVED lines=31> */
[----:B------:R-:W-:Y:S01]  /*21980*/  ISETP.GE.U32.AND P1, PT, R2, 0x7ffffe37, PT ;  /* 0x7ffffe370200780c */ /* 0x000fe20003f26070 */
[----:B------:R-:W-:-:S03]  /*21990*/  VIADD R7, R7, 0xfffffeb5 ;  /* 0xfffffeb507077836 */ /* 0x000fc60000000000 */
        /* <DEDUP_REMOVED lines=36> */
[----:B------:R-:W-:Y:S02]  /*21be0*/  ISETP.GE.U32.AND P1, PT, R3, 0x7ffffe35, PT ;  /* 0x7ffffe350300780c */ /* 0x000fe40003f26070 */
[----:B------:R-:W-:Y:S02]  /*21bf0*/  IADD3 R2, R2, -0x169, RZ ;  /* 0xfffffe9702027810 */ /* 0x000fe40007ffe0ff */
        /* <DEDUP_REMOVED lines=57> */
[----:B------:R-:W-:Y:S03]  /*21f90*/  STL.64 [R1+0x11b8], R244 ;  /* 0x0011b8f401007387 */ /* 0x000fe60000100a00 */
[C---:B-1----:R-:W-:Y:S01]  /*21fa0*/  IMAD.WIDE R18, R229.reuse, 0x4, R246 ;  /* 0x00000004e5127825 */ /* 0x042fe200078e02f6 */
[----:B------:R1:W-:Y:S03]  /*21fb0*/  STL.64 [R1+0x11b0], R30 ;  /* 0x0011b01e01007387 */ /* 0x0003e60000100a00 */
[----:B------:R-:W-:Y:S01]  /*21fc0*/  IMAD.WIDE R16, R229, 0x4, R250 ;  /* 0x00000004e5107825 */ /* 0x000fe200078e02fa */
[----:B------:R-:W-:Y:S04]  /*21fd0*/  LDGSTS.E [R21+-0x4fffc], desc[UR8][R244.64], !P1 ;  /* 0xb0004000f4157fae */ /* 0x000fe8000c921848 */
[----:B------:R-:W-:Y:S04]  /*21fe0*/  LDGSTS.E [R20+-0x4bffc], desc[UR8][R30.64], !P1 ;  /* 0xb40040001e147fae */ /* 0x000fe8000c921848 */
[----:B------:R2:W-:Y:S01]  /*21ff0*/  STL.64 [R1+0x11a8], R18 ;  /* 0x0011a81201007387 */ /* 0x0005e20000100a00 */
[----:B------:R-:W-:-:S02]  /*22000*/  ISETP.GE.U32.AND P0, PT, R3, 0x7ffffe16, PT ;  /* 0x7ffffe160300780c */ /* 0x000fc40003f06070 */
[----:B------:R-:W-:Y:S01]  /*22010*/  IADD3 R2, R2, -0x16c, RZ ;  /* 0xfffffe9402027810 */ /* 0x000fe20007ffe0ff */
[----:B------:R2:W-:Y:S01]  /*22020*/  LDGSTS.E [R252+-0x47ffc], desc[UR8][R18.64], !P1 ;  /* 0xb800400012fc7fae */ /* 0x0005e2000c921848 */
[----:B------:R-:W2:Y:S03]  /*22030*/  LDC R3, c[0x0][0x230] ;  /* 0x00008c00ff037b82 */ /* 0x000ea60000000800 */
[----:B-1----:R-:W2:Y:S04]  /*22040*/  LDL.LU.64 R30, [R1+0xfa0] ;  /* 0x000fa000011e7983 */ /* 0x002ea80000300a00 */
[----:B------:R1:W-:Y:S04]  /*22050*/  STL.64 [R1+0x11a0], R16 ;  /* 0x0011a01001007387 */ /* 0x0003e80000100a00 */
[----:B------:R-:W2:Y:S04]  /*22060*/  LDL.LU.64 R244, [R1+0xf90] ;  /* 0x000f900001f47983 */ /* 0x000ea80000300a00 */
[----:B------:R-:W2:Y:S04]  /*22070*/  LDL.LU.64 R246, [R1+0xf80] ;  /* 0x000f800001f67983 */ /* 0x000ea80000300a00 */
[----:B------:R-:W2:Y:S04]  /*22080*/  LDL.LU.64 R250, [R1+0xf70] ;  /* 0x000f700001fa7983 */ /* 0x000ea80000300a00 */
[----:B------:R1:W-:Y:S01]  /*22090*/  LDGSTS.E [R228+-0x43ffc], desc[UR8][R16.64], !P1 ;  /* 0xbc00400010e47fae */ /* 0x0003e2000c921848 */
[----:B------:R-:W-:Y:S01]  /*220a0*/  ISETP.GE.U32.AND P1, PT, R2, 0x7ffffe15, PT ;  /* 0x7ffffe150200780c */ /* 0x000fe20003f26070 */
[C---:B---3--:R-:W-:Y:S01]  /*220b0*/  IMAD.WIDE R26, R229.reuse, 0x4, R26 ;  /* 0x00000004e51a7825 */ /* 0x048fe200078e021a */
[----:B------:R-:W3:Y:S03]  /*220c0*/  LDC R2, c[0x0][0x230] ;  /* 0x00008c00ff027b82 */ /* 0x000ee60000000800 */
[C---:B----4-:R-:W-:Y:S01]  /*220d0*/  IMAD.WIDE R24, R229.reuse, 0x4, R24 ;  /* 0x00000004e5187825 */ /* 0x050fe200078e0218 */
[----:B------:R-:W-:Y:S03]  /*220e0*/  STL.64 [R1+0x1198], R26 ;  /* 0x0011981a01007387 */ /* 0x000fe60000100a00 */
[C---:B--2---:R-:W-:Y:S01]  /*220f0*/  IMAD.WIDE R18, R229.reuse, 0x4, R242 ;  /* 0x00000004e5127825 */ /* 0x044fe200078e02f2 */
[----:B------:R2:W-:Y:S04]  /*22100*/  STL.64 [R1+0x1190], R24 ;  /* 0x0011901801007387 */ /* 0x0005e80000100a00 */
[----:B------:R-:W-:Y:S01]  /*22110*/  LDGSTS.E [R21+-0x4fff8], desc[UR8][R26.64], !P0 ;  /* 0xb00080001a157fae */ /* 0x000fe2000c121848 */
[----:B-1----:R-:W-:-:S03]  /*22120*/  IMAD.WIDE R16, R229, 0x4, R248 ;  /* 0x00000004e5107825 */ /* 0x002fc600078e02f8 */
[----:B------:R1:W-:Y:S04]  /*22130*/  STL.64 [R1+0x1188], R18 ;  /* 0x0011881201007387 */ /* 0x0003e80000100a00 */
[----:B------:R-:W-:Y:S04]  /*22140*/  LDGSTS.E [R20+-0x4bff8], desc[UR8][R24.64], !P0 ;  /* 0xb400800018147fae */ /* 0x000fe8000c121848 */
[----:B------:R4:W-:Y:S04]  /*22150*/  STL.64 [R1+0x1180], R16 ;  /* 0x0011801001007387 */ /* 0x0009e80000100a00 */
[----:B------:R1:W-:Y:S04]  /*22160*/  LDGSTS.E [R252+-0x47ff8], desc[UR8][R18.64], !P0 ;  /* 0xb800800012fc7fae */ /* 0x0003e8000c121848 */
[----:B--2---:R-:W2:Y:S04]  /*22170*/  LDL.LU.64 R24, [R1+0xf60] ;  /* 0x000f600001187983 */ /* 0x004ea80000300a00 */
[----:B------:R-:W2:Y:S04]  /*22180*/  LDL.LU.64 R26, [R1+0xf48] ;  /* 0x000f4800011a7983 */ /* 0x000ea80000300a00 */
[----:B------:R-:W2:Y:S01]  /*22190*/  LDL.LU.64 R242, [R1+0xf38] ;  /* 0x000f380001f27983 */ /* 0x000ea20000300a00 */
[----:B-1----:R-:W-:-:S03]  /*221a0*/  IADD3 R19, R5, 0x100000, RZ ;  /* 0x0010000005137810 */ /* 0x002fc60007ffe0ff */
[----:B------:R4:W-:Y:S01]  /*221b0*/  LDGSTS.E [R228+-0x43ff8], desc[UR8][R16.64], !P0 ;  /* 0xbc00800010e47fae */ /* 0x0009e2000c121848 */
[----:B------:R-:W-:-:S03]  /*221c0*/  IADD3 R18, R5, 0x100000, RZ ;  /* 0x0010000005127810 */ /* 0x000fc60007ffe0ff */
[----:B------:R-:W2:Y:S04]  /*221d0*/  LDL.LU.64 R248, [R1+0xf28] ;  /* 0x000f280001f87983 */ /* 0x000ea80000300a00 */
[----:B------:R1:W-:Y:S01]  /*221e0*/  STL.64 [R1+0x1d10], R4 ;  /* 0x001d100401007387 */ /* 0x0003e20000100a00 */
[----:B------:R-:W-:-:S04]  /*221f0*/  IMAD.WIDE R30, R229, 0x4, R30 ;  /* 0x00000004e51e7825 */ /* 0x000fc800078e021e */
[C---:B------:R-:W-:Y:S01]  /*22200*/  IMAD.WIDE R20, R229.reuse, 0x4, R244 ;  /* 0x00000004e5147825 */ /* 0x040fe200078e02f4 */
[----:B------:R3:W-:Y:S03]  /*22210*/  STL.64 [R1+0x1178], R30 ;  /* 0x0011781e01007387 */ /* 0x0007e60000100a00 */
[C---:B----4-:R-:W-:Y:S01]  /*22220*/  IMAD.WIDE R16, R229.reuse, 0x4, R246 ;  /* 0x00000004e5107825 */ /* 0x050fe200078e02f6 */
[----:B------:R-:W-:Y:S03]  /*22230*/  STL.64 [R1+0x1170], R20 ;  /* 0x0011701401007387 */ /* 0x000fe60000100a00 */
[----:B-1----:R-:W-:Y:S01]  /*22240*/  IMAD.WIDE R4, R229, 0x4, R250 ;  /* 0x00000004e5047825 */ /* 0x002fe200078e02fa */
[----:B------:R-:W-:Y:S04]  /*22250*/  LDGSTS.E [R19+-0x4fff4], desc[UR8][R30.64], !P1 ;  /* 0xb000c0001e137fae */ /* 0x000fe8000c921848 */
[----:B------:R-:W-:Y:S01]  /*22260*/  STL.64 [R1+0x1168], R16 ;  /* 0x0011681001007387 */ /* 0x000fe20000100a00 */
[----:B------:R-:W-:-:S02]  /*22270*/  VIADD R7, R7, 0xfffffef3 ;  /* 0xfffffef307077836 */ /* 0x000fc40000000000 */
[----:B------:R-:W-:Y:S01]  /*22280*/  VIADD R3, R3, 0xfffffef2 ;  /* 0xfffffef203037836 */ /* 0x000fe20000000000 */
[----:B------:R-:W-:Y:S04]  /*22290*/  LDGSTS.E [R18+-0x4bff4], desc[UR8][R20.64], !P1 ;  /* 0xb400c00014127fae */ /* 0x000fe8000c921848 */
[----:B---3--:R-:W3:Y:S04]  /*222a0*/  LDL.LU.64 R30, [R1+0xf18] ;  /* 0x000f1800011e7983 */ /* 0x008ee80000300a00 */
[----:B------:R1:W-:Y:S04]  /*222b0*/  STL.64 [R1+0x1160], R4 ;  /* 0x0011600401007387 */ /* 0x0003e80000100a00 */
[----:B------:R-:W4:Y:S04]  /*222c0*/  LDL.LU.64 R244, [R1+0xf08] ;  /* 0x000f080001f47983 */ /* 0x000f280000300a00 */
[----:B------:R-:W4:Y:S04]  /*222d0*/  LDL.LU.64 R246, [R1+0xef8] ;  /* 0x000ef80001f67983 */ /* 0x000f280000300a00 */
[----:B------:R-:W4:Y:S01]  /*222e0*/  LDL.LU.64 R250, [R1+0xee8] ;  /* 0x000ee80001fa7983 */ /* 0x000f220000300a00 */
[----:B------:R-:W-:-:S02]  /*222f0*/  ISETP.GE.U32.AND P0, PT, R7, 0x7ffffe74, PT ;  /* 0x7ffffe740700780c */ /* 0x000fc40003f06070 */
[----:B------:R-:W-:Y:S01]  /*22300*/  IADD3 R7, R6, 0x100000, RZ ;  /* 0x0010000006077810 */ /* 0x000fe20007ffe0ff */
[----:B------:R1:W-:Y:S04]  /*22310*/  LDGSTS.E [R252+-0x47ff4], desc[UR8][R16.64], !P1 ;  /* 0xb800c00010fc7fae */ /* 0x0003e8000c921848 */
[----:B------:R1:W-:Y:S01]  /*22320*/  LDGSTS.E [R228+-0x43ff4], desc[UR8][R4.64], !P1 ;  /* 0xbc00c00004e47fae */ /* 0x0003e2000c921848 */
[----:B------:R-:W-:Y:S02]  /*22330*/  ISETP.GE.U32.AND P1, PT, R3, 0x7ffffe73, PT ;  /* 0x7ffffe730300780c */ /* 0x000fe40003f26070 */
[----:B------:R-:W-:Y:S01]  /*22340*/  IADD3 R2, R2, -0x10f, RZ ;  /* 0xfffffef102027810 */ /* 0x000fe20007ffe0ff */
[----:B------:R-:W4:Y:S01]  /*22350*/  LDC R3, c[0x0][0x230] ;  /* 0x00008c00ff037b82 */ /* 0x000f220000000800 */
[C---:B-1----:R-:W-:Y:S01]  /*22360*/  VIADD R252, R6.reuse, 0x100000 ;  /* 0x0010000006fc7836 */ /* 0x042fe20000000000 */
[----:B------:R-:W-:-:S06]  /*22370*/  IADD3 R5, R6, 0x100000, RZ ;  /* 0x0010000006057810 */ /* 0x000fcc0007ffe0ff */
[----:B------:R-:W1:Y:S01]  /*22380*/  LDC R4, c[0x0][0x230] ;  /* 0x00008c00ff047b82 */ /* 0x000e620000000800 */
[----:B------:R-:W-:Y:S01]  /*22390*/  IADD3 R228, R6, 0x100000, RZ ;  /* 0x0010000006e47810 */ /* 0x000fe20007ffe0ff */
[----:B--2---:R-:W-:-:S04]  /*223a0*/  IMAD.WIDE R24, R229, 0x4, R24 ;  /* 0x00000004e5187825 */ /* 0x004fc800078e0218 */
[C---:B------:R-:W-:Y:S01]  /*223b0*/  IMAD.WIDE R20, R229.reuse, 0x4, R26 ;  /* 0x00000004e5147825 */ /* 0x040fe200078e021a */
[----:B------:R2:W-:Y:S03]  /*223c0*/  STL.64 [R1+0x11e0], R24 ;  /* 0x0011e01801007387 */ /* 0x0005e60000100a00 */
[C---:B------:R-:W-:Y:S01]  /*223d0*/  IMAD.WIDE R18, R229.reuse, 0x4, R242 ;  /* 0x00000004e5127825 */ /* 0x040fe200078e02f2 */
[----:B------:R4:W-:Y:S04]  /*223e0*/  STL.64 [R1+0x1158], R20 ;  /* 0x0011581401007387 */ /* 0x0009e80000100a00 */
[----:B------:R-:W-:Y:S01]  /*223f0*/  LDGSTS.E [R7+-0x80000], desc[UR8][R24.64], !P0 ;  /* 0x8000000018077fae */ /* 0x000fe2000c121848 */
[----:B------:R-:W-:-:S03]  /*22400*/  IMAD.WIDE R16, R229, 0x4, R248 ;  /* 0x00000004e5107825 */ /* 0x000fc600078e02f8 */
[----:B------:R1:W-:Y:S04]  /*22410*/  STL.64 [R1+0x1150], R18 ;  /* 0x0011501201007387 */ /* 0x0003e80000100a00 */
[----:B------:R4:W-:Y:S04]  /*22420*/  LDGSTS.E [R5+-0x7c000], desc[UR8][R20.64], !P0 ;  /* 0x8400000014057fae */ /* 0x0009e8000c121848 */
[----:B--2---:R-:W2:Y:S04]  /*22430*/  LDL.LU.64 R24, [R1+0xed8] ;  /* 0x000ed80001187983 */ /* 0x004ea80000300a00 */
[----:B------:R1:W-:Y:S04]  /*22440*/  STL.64 [R1+0x1148], R16 ;  /* 0x0011481001007387 */ /* 0x0003e80000100a00 */
[----:B------:R-:W2:Y:S04]  /*22450*/  LDL.LU.64 R26, [R1+0xec8] ;  /* 0x000ec800011a7983 */ /* 0x000ea80000300a00 */
[----:B------:R-:W2:Y:S04]  /*22460*/  LDL.LU.64 R242, [R1+0xeb8] ;  /* 0x000eb80001f27983 */ /* 0x000ea80000300a00 */
[----:B------:R1:W-:Y:S04]  /*22470*/  LDGSTS.E [R252+-0x78000], desc[UR8][R18.64], !P0 ;  /* 0x8800000012fc7fae */ /* 0x0003e8000c121848 */
[----:B------:R-:W2:Y:S04]  /*22480*/  LDL.LU.64 R248, [R1+0xea8] ;  /* 0x000ea80001f87983 */ /* 0x000ea80000300a00 */
[----:B------:R1:W-:Y:S01]  /*22490*/  LDGSTS.E [R228+-0x74000], desc[UR8][R16.64], !P0 ;  /* 0x8c00000010e47fae */ /* 0x0003e2000c121848 */
[----:B---3--:R-:W-:-:S04]  /*224a0*/  IMAD.WIDE R30, R229, 0x4, R30 ;  /* 0x00000004e51e7825 */ /* 0x008fc800078e021e */
[C---:B----4-:R-:W-:Y:S01]  /*224b0*/  IMAD.WIDE R20, R229.reuse, 0x4, R244 ;  /* 0x00000004e5147825 */ /* 0x050fe200078e02f4 */
[----:B------:R3:W-:Y:S03]  /*224c0*/  STL.64 [R1+0x1140], R30 ;  /* 0x0011401e01007387 */ /* 0x0007e60000100a00 */
[C---:B-1----:R-:W-:Y:S01]  /*224d0*/  IMAD.WIDE R18, R229.reuse, 0x4, R246 ;  /* 0x00000004e5127825 */ /* 0x042fe200078e02f6 */
[----:B------:R-:W-:Y:S03]  /*224e0*/  STL.64 [R1+0x1138], R20 ;  /* 0x0011381401007387 */ /* 0x000fe60000100a00 */
[----:B------:R-:W-:Y:S01]  /*224f0*/  IMAD.WIDE R16, R229, 0x4, R250 ;  /* 0x00000004e5107825 */ /* 0x000fe200078e02fa */
[----:B------:R1:W-:Y:S04]  /*22500*/  LDGSTS.E [R7+-0x7fffc], desc[UR8][R30.64], !P1 ;  /* 0x800040001e077fae */ /* 0x0003e8000c921848 */
[----:B------:R4:W-:Y:S01]  /*22510*/  STL.64 [R1+0x1130], R18 ;  /* 0x0011301201007387 */ /* 0x0009e20000100a00 */
[----:B------:R-:W-:-:S02]  /*22520*/  ISETP.GE.U32.AND P0, PT, R2, 0x7ffffe72, PT ;  /* 0x7ffffe720200780c */ /* 0x000fc40003f06070 */
[----:B------:R-:W2:Y:S01]  /*22530*/  LDC R2, c[0x0][0x230] ;  /* 0x00008c00ff027b82 */ /* 0x000ea20000000800 */
[----:B------:R-:W-:Y:S04]  /*22540*/  LDGSTS.E [R5+-0x7bffc], desc[UR8][R20.64], !P1 ;  /* 0x8400400014057fae */ /* 0x000fe8000c921848 */
[----:B---3--:R-:W3:Y:S04]  /*22550*/  LDL.LU.64 R30, [R1+0xe98] ;  /* 0x000e9800011e7983 */ /* 0x008ee80000300a00 */
[----:B------:R2:W-:Y:S04]  /*22560*/  STL.64 [R1+0x1128], R16 ;  /* 0x0011281001007387 */ /* 0x0005e80000100a00 */
[----:B------:R-:W3:Y:S04]  /*22570*/  LDL.LU.64 R244, [R1+0xe88] ;  /* 0x000e880001f47983 */ /* 0x000ee80000300a00 */
[----:B------:R-:W3:Y:S04]  /*22580*/  LDL.LU.64 R246, [R1+0xe78] ;  /* 0x000e780001f67983 */ /* 0x000ee80000300a00 */
[----:B------:R-:W3:Y:S01]  /*22590*/  LDL.LU.64 R250, [R1+0xe68] ;  /* 0x000e680001fa7983 */ /* 0x000ee20000300a00 */
[----:B-1----:R-:W-:-:S03]  /*225a0*/  VIADD R7, R4, 0xfffffef0 ;  /* 0xfffffef004077836 */ /* 0x002fc60000000000 */
[----:B------:R4:W-:Y:S04]  /*225b0*/  LDGSTS.E [R252+-0x77ffc], desc[UR8][R18.64], !P1 ;  /* 0x8800400012fc7fae */ /* 0x0009e8000c921848 */
[----:B------:R1:W-:Y:S01]  /*225c0*/  LDGSTS.E [R228+-0x73ffc], desc[UR8][R16.64], !P1 ;  /* 0x8c00400010e47fae */ /* 0x0003e2000c921848 */
[----:B------:R-:W-:Y:S02]  /*225d0*/  ISETP.GE.U32.AND P1, PT, R7, 0x7ffffe71, PT ;  /* 0x7ffffe710700780c */ /* 0x000fe40003f26070 */
[C---:B----4-:R-:W-:Y:S02]  /*225e0*/  IADD3 R19, R6.reuse, 0x100000, RZ ;  /* 0x0010000006137810 */ /* 0x050fe40007ffe0ff */
[C---:B------:R-:W-:Y:S02]  /*225f0*/  IADD3 R18, R6.reuse, 0x100000, RZ ;  /* 0x0010000006127810 */ /* 0x040fe40007ffe0ff */
[----:B------:R-:W-:Y:S01]  /*22600*/  IADD3 R7, R6, 0x100000, RZ ;  /* 0x0010000006077810 */ /* 0x000fe20007ffe0ff */
[----:B--2---:R-:W-:-:S04]  /*22610*/  IMAD.WIDE R24, R229, 0x4, R24 ;  /* 0x00000004e5187825 */ /* 0x004fc800078e0218 */
[C---:B------:R-:W-:Y:S01]  /*22620*/  IMAD.WIDE R20, R229.reuse, 0x4, R26 ;  /* 0x00000004e5147825 */ /* 0x040fe200078e021a */
[----:B------:R2:W-:Y:S03]  /*22630*/  STL.64 [R1+0x1120], R24 ;  /* 0x0011201801007387 */ /* 0x0005e60000100a00 */
[C---:B-1----:R-:W-:Y:S01]  /*22640*/  IMAD.WIDE R16, R229.reuse, 0x4, R242 ;  /* 0x00000004e5107825 */ /* 0x042fe200078e02f2 */
[----:B------:R-:W-:Y:S04]  /*22650*/  STL.64 [R1+0x1118], R20 ;  /* 0x0011181401007387 */ /* 0x000fe80000100a00 */
[----:B------:R-:W-:Y:S01]  /*22660*/  LDGSTS.E [R19+-0x7fff8], desc[UR8][R24.64], !P0 ;  /* 0x8000800018137fae */ /* 0x000fe2000c121848 */
[----:B------:R-:W-:-:S03]  /*22670*/  IMAD.WIDE R4, R229, 0x4, R248 ;  /* 0x00000004e5047825 */ /* 0x000fc600078e02f8 */
[----:B------:R-:W-:Y:S04]  /*22680*/  STL.64 [R1+0x1110], R16 ;  /* 0x0011101001007387 */ /* 0x000fe80000100a00 */
[----:B------:R-:W-:Y:S04]  /*22690*/  LDGSTS.E [R18+-0x7bff8], desc[UR8][R20.64], !P0 ;  /* 0x8400800014127fae */ /* 0x000fe8000c121848 */
[----:B--2---:R-:W2:Y:S04]  /*226a0*/  LDL.LU.64 R24, [R1+0xe58] ;  /* 0x000e580001187983 */ /* 0x004ea80000300a00 */
[----:B------:R1:W-:Y:S04]  /*226b0*/  STL.64 [R1+0x1108], R4 ;  /* 0x0011080401007387 */ /* 0x0003e80000100a00 */
[----:B------:R-:W4:Y:S04]  /*226c0*/  LDL.LU.64 R26, [R1+0xe48] ;  /* 0x000e4800011a7983 */ /* 0x000f280000300a00 */
[----:B------:R-:W4:Y:S04]  /*226d0*/  LDL.LU.64 R242, [R1+0xe38] ;  /* 0x000e380001f27983 */ /* 0x000f280000300a00 */
[----:B------:R-:W4:Y:S04]  /*226e0*/  LDL.LU.64 R248, [R1+0xe28] ;  /* 0x000e280001f87983 */ /* 0x000f280000300a00 */
[----:B------:R-:W-:Y:S04]  /*226f0*/  LDGSTS.E [R252+-0x77ff8], desc[UR8][R16.64], !P0 ;  /* 0x8800800010fc7fae */ /* 0x000fe8000c121848 */
[----:B------:R1:W-:Y:S01]  /*22700*/  LDGSTS.E [R228+-0x73ff8], desc[UR8][R4.64], !P0 ;  /* 0x8c00800004e47fae */ /* 0x0003e2000c121848 */
[----:B------:R-:W-:-:S02]  /*22710*/  VIADD R3, R3, 0xfffffed3 ;  /* 0xfffffed303037836 */ /* 0x000fc40000000000 */
[C---:B---3--:R-:W-:Y:S01]  /*22720*/  IMAD.WIDE R30, R229.reuse, 0x4, R30 ;  /* 0x00000004e51e7825 */ /* 0x048fe200078e021e */
[----:B-1----:R-:W1:Y:S03]  /*22730*/  LDC R4, c[0x0][0x230] ;  /* 0x00008c00ff047b82 */ /* 0x002e660000000800 */
[C---:B------:R-:W-:Y:S01]  /*22740*/  IMAD.WIDE R20, R229.reuse, 0x4, R244 ;  /* 0x00000004e5147825 */ /* 0x040fe200078e02f4 */
[----:B------:R3:W-:Y:S03]  /*22750*/  STL.64 [R1+0x1100], R30 ;  /* 0x0011001e01007387 */ /* 0x0007e60000100a00 */
[C---:B------:R-:W-:Y:S01]  /*22760*/  IMAD.WIDE R18, R229.reuse, 0x4, R246 ;  /* 0x00000004e5127825 */ /* 0x040fe200078e02f6 */
[----:B------:R4:W-:Y:S03]  /*22770*/  STL.64 [R1+0x10f8], R20 ;  /* 0x0010f81401007387 */ /* 0x0009e60000100a00 */
[----:B------:R-:W-:Y:S01]  /*22780*/  IMAD.WIDE R16, R229, 0x4, R250 ;  /* 0x00000004e5107825 */ /* 0x000fe200078e02fa */
[----:B------:R-:W-:Y:S04]  /*22790*/  LDGSTS.E [R7+-0x7fff4], desc[UR8][R30.64], !P1 ;  /* 0x8000c0001e077fae */ /* 0x000fe8000c921848 */
[----:B------:R4:W-:Y:S04]  /*227a0*/  STL.64 [R1+0x10f0], R18 ;  /* 0x0010f01201007387 */ /* 0x0009e80000100a00 */
[----:B---3--:R-:W3:Y:S04]  /*227b0*/  LDL.LU.64 R30, [R1+0xe18] ;  /* 0x000e1800011e7983 */ /* 0x008ee80000300a00 */
[----:B------:R1:W-:Y:S04]  /*227c0*/  STL.64 [R1+0x10e8], R16 ;  /* 0x0010e81001007387 */ /* 0x0003e80000100a00 */
[----:B------:R-:W3:Y:S04]  /*227d0*/  LDL.LU.64 R244, [R1+0xe08] ;  /* 0x000e080001f47983 */ /* 0x000ee80000300a00 */
[----:B------:R-:W3:Y:S04]  /*227e0*/  LDL.LU.64 R246, [R1+0xdf8] ;  /* 0x000df80001f67983 */ /* 0x000ee80000300a00 */
[----:B------:R-:W3:Y:S01]  /*227f0*/  LDL.LU.64 R250, [R1+0xde8] ;  /* 0x000de80001fa7983 */ /* 0x000ee20000300a00 */
[----:B------:R-:W-:-:S02]  /*22800*/  ISETP.GE.U32.AND P0, PT, R3, 0x7ffffe54, PT ;  /* 0x7ffffe540300780c */ /* 0x000fc40003f06070 */
[----:B------:R-:W-:Y:S01]  /*22810*/  IADD3 R5, R6, 0x100000, RZ ;  /* 0x0010000006057810 */ /* 0x000fe20007ffe0ff */
[----:B------:R-:W-:Y:S01]  /*22820*/  VIADD R2, R2, 0xfffffed2 ;  /* 0xfffffed202027836 */ /* 0x000fe20000000000 */
[----:B------:R-:W3:Y:S03]  /*22830*/  LDC R3, c[0x0][0x230] ;  /* 0x00008c00ff037b82 */ /* 0x000ee60000000800 */
[----:B------:R4:W-:Y:S04]  /*22840*/  LDGSTS.E [R5+-0x7bff4], desc[UR8][R20.64], !P1 ;  /* 0x8400c00014057fae */ /* 0x0009e8000c921848 */
[----:B------:R1:W-:Y:S04]  /*22850*/  LDGSTS.E [R252+-0x77ff4], desc[UR8][R18.64], !P1 ;  /* 0x8800c00012fc7fae */ /* 0x0003e8000c921848 */
[----:B------:R1:W-:Y:S01]  /*22860*/  LDGSTS.E [R228+-0x73ff4], desc[UR8][R16.64], !P1 ;  /* 0x8c00c00010e47fae */ /* 0x0003e2000c921848 */
[----:B------:R-:W-:-:S02]  /*22870*/  ISETP.GE.U32.AND P1, PT, R2, 0x7ffffe53, PT ;  /* 0x7ffffe530200780c */ /* 0x000fc40003f26070 */
[----:B------:R-:W3:Y:S01]  /*22880*/  LDC R2, c[0x0][0x230] ;  /* 0x00008c00ff027b82 */ /* 0x000ee20000000800 */
[----:B--2---:R-:W-:-:S04]  /*22890*/  IMAD.WIDE R24, R229, 0x4, R24 ;  /* 0x00000004e5187825 */ /* 0x004fc800078e0218 */
[C---:B----4-:R-:W-:Y:S01]  /*228a0*/  IMAD.WIDE R20, R229.reuse, 0x4, R26 ;  /* 0x00000004e5147825 */ /* 0x050fe200078e021a */
[----:B------:R2:W-:Y:S03]  /*228b0*/  STL.64 [R1+0x10e0], R24 ;  /* 0x0010e01801007387 */ /* 0x0005e60000100a00 */
[C---:B-1----:R-:W-:Y:S01]  /*228c0*/  IMAD.WIDE R18, R229.reuse, 0x4, R242 ;  /* 0x00000004e5127825 */ /* 0x042fe200078e02f2 */
[----:B------:R-:W-:Y:S03]  /*228d0*/  STL.64 [R1+0x10d8], R20 ;  /* 0x0010d81401007387 */ /* 0x000fe60000100a00 */
[----:B------:R-:W-:Y:S01]  /*228e0*/  IMAD.WIDE R16, R229, 0x4, R248 ;  /* 0x00000004e5107825 */ /* 0x000fe200078e02f8 */
[----:B------:R1:W-:Y:S04]  /*228f0*/  LDGSTS.E [R7+-0x70000], desc[UR8][R24.64], !P0 ;  /* 0x9000000018077fae */ /* 0x0003e8000c121848 */
[----:B------:R4:W-:Y:S04]  /*22900*/  STL.64 [R1+0x10d0], R18 ;  /* 0x0010d01201007387 */ /* 0x0009e80000100a00 */
[----:B------:R-:W-:Y:S04]  /*22910*/  LDGSTS.E [R5+-0x6c000], desc[UR8][R20.64], !P0 ;  /* 0x9400000014057fae */ /* 0x000fe8000c121848 */
[----:B--2---:R-:W2:Y:S04]  /*22920*/  LDL.LU.64 R24, [R1+0xdd0] ;  /* 0x000dd00001187983 */ /* 0x004ea80000300a00 */
[----:B------:R3:W-:Y:S04]  /*22930*/  STL.64 [R1+0x10c8], R16 ;  /* 0x0010c81001007387 */ /* 0x0007e80000100a00 */
[----:B------:R-:W2:Y:S01]  /*22940*/  LDL.LU.64 R26, [R1+0xdc0] ;  /* 0x000dc000011a7983 */ /* 0x000ea20000300a00 */
[----:B-1----:R-:W-:-:S03]  /*22950*/  IADD3 R7, R4, -0x12f, RZ ;  /* 0xfffffed104077810 */ /* 0x002fc60007ffe0ff */
[----:B------:R-:W2:Y:S04]  /*22960*/  LDL.LU.64 R242, [R1+0xdb0] ;  /* 0x000db00001f27983 */ /* 0x000ea80000300a00 */
[----:B------:R4:W-:Y:S04]  /*22970*/  LDGSTS.E [R252+-0x68000], desc[UR8][R18.64], !P0 ;  /* 0x9800000012fc7fae */ /* 0x0009e8000c121848 */
[----:B------:R1:W-:Y:S04]  /*22980*/  LDGSTS.E [R228+-0x64000], desc[UR8][R16.64], !P0 ;  /* 0x9c00000010e47fae */ /* 0x0003e8000c121848 */
[----:B------:R-:W2:Y:S01]  /*22990*/  LDL.LU.64 R248, [R1+0xda0] ;  /* 0x000da00001f87983 */ /* 0x000ea20000300a00 */
[----:B----4-:R-:W-:Y:S01]  /*229a0*/  IADD3 R19, R6, 0x100000, RZ ;  /* 0x0010000006137810 */ /* 0x010fe20007ffe0ff */
[----:B---3--:R-:W-:-:S04]  /*229b0*/  IMAD.WIDE R30, R229, 0x4, R30 ;  /* 0x00000004e51e7825 */ /* 0x008fc800078e021e */
[C---:B------:R-:W-:Y:S01]  /*229c0*/  IMAD.WIDE R20, R229.reuse, 0x4, R244 ;  /* 0x00000004e5147825 */ /* 0x040fe200078e02f4 */
[----:B------:R3:W-:Y:S03]  /*229d0*/  STL.64 [R1+0x10c0], R30 ;  /* 0x0010c01e01007387 */ /* 0x0007e60000100a00 */
[C---:B-1----:R-:W-:Y:S01]  /*229e0*/  IMAD.WIDE R16, R229.reuse, 0x4, R246 ;  /* 0x00000004e5107825 */ /* 0x042fe200078e02f6 */
        /* <DEDUP_REMOVED lines=9> */
[----:B------:R-:W-:Y:S01]  /*22a80*/  ISETP.GE.U32.AND P0, PT, R7, 0x7ffffe52, PT ;  /* 0x7ffffe520700780c */ /* 0x000fe20003f06070 */
[----:B------:R-:W-:Y:S01]  /*22a90*/  VIADD R18, R6, 0x100000 ;  /* 0x0010000006127836 */ /* 0x000fe20000000000 */
[----:B------:R-:W-:Y:S01]  /*22aa0*/  IADD3 R3, R3, -0x130, RZ ;  /* 0xfffffed003037810 */ /* 0x000fe20007ffe0ff */
[----:B------:R-:W3:Y:S03]  /*22ab0*/  LDC R7, c[0x0][0x230] ;  /* 0x00008c00ff077b82 */ /* 0x000ee60000000800 */
[----:B------:R1:W-:Y:S04]  /*22ac0*/  LDGSTS.E [R18+-0x6bffc], desc[UR8][R20.64], !P1 ;  /* 0x9400400014127fae */ /* 0x0003e8000c921848 */
[----:B------:R4:W-:Y:S04]  /*22ad0*/  LDGSTS.E [R252+-0x67ffc], desc[UR8][R16.64], !P1 ;  /* 0x9800400010fc7fae */ /* 0x0009e8000c921848 */
[----:B------:R4:W-:Y:S01]  /*22ae0*/  LDGSTS.E [R228+-0x63ffc], desc[UR8][R4.64], !P1 ;  /* 0x9c00400004e47fae */ /* 0x0009e2000c921848 */
[----:B------:R-:W-:-:S02]  /*22af0*/  ISETP.GE.U32.AND P1, PT, R3, 0x7ffffe51, PT ;  /* 0x7ffffe510300780c */ /* 0x000fc40003f26070 */
[----:B------:R-:W-:Y:S01]  /*22b00*/  IADD3 R2, R2, -0x14d, RZ ;  /* 0xfffffeb302027810 */ /* 0x000fe20007ffe0ff */
[----:B------:R-:W3:Y:S01]  /*22b10*/  LDC R3, c[0x0][0x230] ;  /* 0x00008c00ff037b82 */ /* 0x000ee20000000800 */
[----:B--2---:R-:W-:-:S04]  /*22b20*/  IMAD.WIDE R24, R229, 0x4, R24 ;  /* 0x00000004e5187825 */ /* 0x004fc800078e0218 */
[C---:B-1----:R-:W-:Y:S01]  /*22b30*/  IMAD.WIDE R20, R229.reuse, 0x4, R26 ;  /* 0x00000004e5147825 */ /* 0x042fe200078e021a */
[----:B------:R1:W-:Y:S03]  /*22b40*/  STL.64 [R1+0x10a0], R24 ;  /* 0x0010a01801007387 */ /* 0x0003e60000100a00 */
[C---:B----4-:R-:W-:Y:S01]  /*22b50*/  IMAD.WIDE R16, R229.reuse, 0x4, R242 ;  /* 0x00000004e5107825 */ /* 0x050fe200078e02f2 */
[----:B------:R2:W-:Y:S04]  /*22b60*/  STL.64 [R1+0x1098], R20 ;  /* 0x0010981401007387 */ /* 0x0005e80000100a00 */
[----:B------:R-:W-:Y:S04]  /*22b70*/  LDGSTS.E [R19+-0x6fff8], desc[UR8][R24.64], !P0 ;  /* 0x9000800018137fae */ /* 0x000fe8000c121848 */
[----:B------:R-:W-:Y:S01]  /*22b80*/  STL.64 [R1+0x1090], R16 ;  /* 0x0010901001007387 */ /* 0x000fe20000100a00 */
[----:B------:R-:W-:-:S03]  /*22b90*/  IMAD.WIDE R4, R229, 0x4, R248 ;  /* 0x00000004e5047825 */ /* 0x000fc600078e02f8 */
[----:B------:R2:W-:Y:S04]  /*22ba0*/  LDGSTS.E [R18+-0x6bff8], desc[UR8][R20.64], !P0 ;  /* 0x9400800014127fae */ /* 0x0005e8000c121848 */
[----:B-1----:R-:W4:Y:S04]  /*22bb0*/  LDL.LU.64 R24, [R1+0x50] ;  /* 0x0000500001187983 */ /* 0x002f280000300a00 */
[----:B------:R1:W-:Y:S04]  /*22bc0*/  STL.64 [R1+0x1088], R4 ;  /* 0x0010880401007387 */ /* 0x0003e80000100a00 */
[----:B------:R-:W4:Y:S04]  /*22bd0*/  LDL.LU.64 R248, [R1+0x48] ;  /* 0x0000480001f87983 */ /* 0x000f280000300a00 */
[----:B------:R3:W-:Y:S04]  /*22be0*/  LDGSTS.E [R252+-0x67ff8], desc[UR8][R16.64], !P0 ;  /* 0x9800800010fc7fae */ /* 0x0007e8000c121848 */
[----:B------:R-:W-:Y:S04]  /*22bf0*/  LDGSTS.E [R228+-0x63ff8], desc[UR8][R4.64], !P0 ;  /* 0x9c00800004e47fae */ /* 0x000fe8000c121848 */
[----:B------:R-:W4:Y:S01]  /*22c00*/  LDL.LU.64 R242, [R1+0x40] ;  /* 0x0000400001f27983 */ /* 0x000f220000300a00 */
[C---:B--2---:R-:W-:Y:S01]  /*22c10*/  VIADD R21, R6.reuse, 0x100000 ;  /* 0x0010000006157836 */ /* 0x044fe20000000000 */
[----:B------:R-:W-:-:S02]  /*22c20*/  IADD3 R20, R6, 0x100000, RZ ;  /* 0x0010000006147810 */ /* 0x000fc40007ffe0ff */
[----:B-1----:R-:W2:Y:S01]  /*22c30*/  LDL.LU.64 R4, [R1+0x38] ;  /* 0x0000380001047983 */ /* 0x002ea20000300a00 */
[----:B---3--:R-:W-:-:S04]  /*22c40*/  IMAD.WIDE R30, R229, 0x4, R30 ;  /* 0x00000004e51e7825 */ /* 0x008fc800078e021e */
[C---:B------:R-:W-:Y:S01]  /*22c50*/  IMAD.WIDE R26, R229.reuse, 0x4, R244 ;  /* 0x00000004e51a7825 */ /* 0x040fe200078e02f4 */
[----:B------:R1:W-:Y:S03]  /*22c60*/  STL.64 [R1+0x1080], R30 ;  /* 0x0010801e01007387 */ /* 0x0003e60000100a00 */
[C---:B------:R-:W-:Y:S01]  /*22c70*/  IMAD.WIDE R18, R229.reuse, 0x4, R246 ;  /* 0x00000004e5127825 */ /* 0x040fe200078e02f6 */
[----:B------:R4:W-:Y:S03]  /*22c80*/  STL.64 [R1+0x1078], R26 ;  /* 0x0010781a01007387 */ /* 0x0009e60000100a00 */
[----:B------:R-:W-:Y:S01]  /*22c90*/  IMAD.WIDE R16, R229, 0x4, R250 ;  /* 0x00000004e5107825 */ /* 0x000fe200078e02fa */
[----:B------:R-:W3:Y:S04]  /*22ca0*/  LDL.LU.64 R244, [R1+0x30] ;  /* 0x0000300001f47983 */ /* 0x000ee80000300a00 */
[----:B------:R4:W-:Y:S04]  /*22cb0*/  STL.64 [R1+0x1070], R18 ;  /* 0x0010701201007387 */ /* 0x0009e80000100a00 */
[----:B------:R-:W3:Y:S04]  /*22cc0*/  LDL.LU.64 R246, [R1+0x28] ;  /* 0x0000280001f67983 */ /* 0x000ee80000300a00 */
[----:B------:R1:W-:Y:S04]  /*22cd0*/  LDGSTS.E [R21+-0x6fff4], desc[UR8][R30.64], !P1 ;  /* 0x9000c0001e157fae */ /* 0x0003e8000c921848 */
[----:B------:R4:W-:Y:S04]  /*22ce0*/  STL.64 [R1+0x1068], R16 ;  /* 0x0010681001007387 */ /* 0x0009e80000100a00 */
[----:B------:R4:W-:Y:S04]  /*22cf0*/  LDGSTS.E [R20+-0x6bff4], desc[UR8][R26.64], !P1 ;  /* 0x9400c0001a147fae */ /* 0x0009e8000c921848 */
[----:B------:R-:W3:Y:S01]  /*22d00*/  LDL.LU.64 R250, [R1+0x20] ;  /* 0x0000200001fa7983 */ /* 0x000ee20000300a00 */
[----:B------:R-:W-:-:S02]  /*22d10*/  ISETP.GE.U32.AND P0, PT, R2, 0x7ffffe34, PT ;  /* 0x7ffffe340200780c */ /* 0x000fc40003f06070 */
[----:B------:R-:W-:Y:S01]  /*22d20*/  IADD3 R7, R7, -0x14e, RZ ;  /* 0xfffffeb207077810 */ /* 0x000fe20007ffe0ff */
[----:B------:R-:W-:Y:S01]  /*22d30*/  LDGSTS.E [R252+-0x67ff4], desc[UR8][R18.64], !P1 ;  /* 0x9800c00012fc7fae */ /* 0x000fe2000c921848 */
[C---:B-1----:R-:W-:Y:S01]  /*22d40*/  VIADD R30, R6.reuse, 0x100000 ;  /* 0x00100000061e7836 */ /* 0x042fe20000000000 */
[C---:B------:R-:W-:Y:S01]  /*22d50*/  IADD3 R31, R6.reuse, 0x100000, RZ ;  /* 0x00100000061f7810 */ /* 0x040fe20007ffe0ff */
[----:B------:R-:W1:Y:S01]  /*22d60*/  LDC R2, c[0x0][0x230] ;  /* 0x00008c00ff027b82 */ /* 0x000e620000000800 */
[----:B------:R-:W3:Y:S04]  /*22d70*/  LDL.LU.64 R20, [R1+0x18] ;  /* 0x0000180001147983 */ /* 0x000ee80000300a00 */
[----:B------:R-:W-:Y:S01]  /*22d80*/  LDGSTS.E [R228+-0x63ff4], desc[UR8][R16.64], !P1 ;  /* 0x9c00c00010e47fae */ /* 0x000fe2000c921848 */
[----:B------:R-:W-:Y:S01]  /*22d90*/  ISETP.GE.U32.AND P1, PT, R7, 0x7ffffe33, PT ;  /* 0x7ffffe330700780c */ /* 0x000fe20003f26070 */
[----:B------:R-:W-:-:S02]  /*22da0*/  VIADD R7, R6, 0x100000 ;  /* 0x0010000006077836 */ /* 0x000fc40000000000 */
[----:B----4-:R-:W-:-:S05]  /*22db0*/  IMAD.WIDE R26, R229, 0x4, R24 ;  /* 0x00000004e51a7825 */ /* 0x010fca00078e0218 */
[----:B------:R-:W-:Y:S01]  /*22dc0*/  LDGSTS.E [R30+-0x60000], desc[UR8][R26.64], !P0 ;  /* 0xa00000001a1e7fae */ /* 0x000fe2000c121848 */
[----:B------:R-:W-:-:S03]  /*22dd0*/  IMAD.WIDE R24, R229, 0x4, R248 ;  /* 0x00000004e5187825 */ /* 0x000fc600078e02f8 */
[----:B------:R-:W4:Y:S04]  /*22de0*/  LDL.LU.64 R248, [R1+0x10] ;  /* 0x0000100001f87983 */ /* 0x000f280000300a00 */
[----:B------:R-:W4:Y:S04]  /*22df0*/  LDL.LU.64 R18, [R1+0x8] ;  /* 0x0000080001127983 */ /* 0x000f280000300a00 */
[----:B------:R1:W-:Y:S01]  /*22e00*/  STL.64 [R1+0x1060], R26 ;  /* 0x0010601a01007387 */ /* 0x0003e20000100a00 */
[----:B------:R-:W-:-:S03]  /*22e10*/  IMAD.WIDE R242, R229, 0x4, R242 ;  /* 0x00000004e5f27825 */ /* 0x000fc600078e02f2 */
[----:B------:R-:W4:Y:S04]  /*22e20*/  LDL.LU.64 R16, [R1] ;  /* 0x0000000001107983 */ /* 0x000f280000300a00 */
[----:B------:R1:W-:Y:S01]  /*22e30*/  STL.64 [R1+0x1058], R24 ;  /* 0x0010581801007387 */ /* 0x0003e20000100a00 */
[----:B--2---:R-:W-:-:S03]  /*22e40*/  IMAD.WIDE R4, R229, 0x4, R4 ;  /* 0x00000004e5047825 */ /* 0x004fc600078e0204 */
[----:B-1----:R-:W2:Y:S04]  /*22e50*/  LDL.LU.64 R26, [R1+0x1db8] ;  /* 0x001db800011a7983 */ /* 0x002ea80000300a00 */
[----:B------:R-:W2:Y:S04]  /*22e60*/  LDL.LU R30, [R1+0x1db0] ;  /* 0x001db000011e7983 */ /* 0x000ea80000300800 */
[----:B------:R-:W-:Y:S04]  /*22e70*/  LDGSTS.E [R31+-0x5c000], desc[UR8][R24.64], !P0 ;  /* 0xa4000000181f7fae */ /* 0x000fe8000c121848 */
[----:B------:R-:W-:Y:S04]  /*22e80*/  LDGSTS.E [R252+-0x58000], desc[UR8][R242.64], !P0 ;  /* 0xa8000000f2fc7fae */ /* 0x000fe8000c121848 */
[----:B------:R1:W-:Y:S04]  /*22e90*/  LDGSTS.E [R228+-0x54000], desc[UR8][R4.64], !P0 ;  /* 0xac00000004e47fae */ /* 0x0003e8000c121848 */
[----:B------:R-:W2:Y:S04]  /*22ea0*/  LDL.LU.64 R24, [R1+0x1da8] ;  /* 0x001da80001187983 */ /* 0x000ea80000300a00 */
[----:B------:R-:W2:Y:S04]  /*22eb0*/  LDL.LU R31, [R1+0x1da0] ;  /* 0x001da000011f7983 */ /* 0x000ea80000300800 */
[----:B------:R1:W-:Y:S04]  /*22ec0*/  STL.64 [R1+0x1050], R242 ;  /* 0x001050f201007387 */ /* 0x0003e80000100a00 */
[----:B------:R1:W-:Y:S04]  /*22ed0*/  STL.64 [R1+0x1048], R4 ;  /* 0x0010480401007387 */ /* 0x0003e80000100a00 */
[----:B-1----:R-:W2:Y:S01]  /*22ee0*/  LDL.LU.64 R242, [R1+0x1d98] ;  /* 0x001d980001f27983 */ /* 0x002ea20000300a00 */
[----:B------:R-:W-:Y:S01]  /*22ef0*/  IADD3 R5, R6, 0x100000, RZ ;  /* 0x0010000006057810 */ /* 0x000fe20007ffe0ff */
[----:B------:R-:W1:Y:S01]  /*22f00*/  LDC R4, c[0x0][0x230] ;  /* 0x00008c00ff047b82 */ /* 0x000e620000000800 */
[----:B---3--:R-:W-:-:S04]  /*22f10*/  IMAD.WIDE R244, R229, 0x4, R244 ;  /* 0x00000004e5f47825 */ /* 0x008fc800078e02f4 */
[C---:B------:R-:W-:Y:S01]  /*22f20*/  IMAD.WIDE R246, R229.reuse, 0x4, R246 ;  /* 0x00000004e5f67825 */ /* 0x040fe200078e02f6 */
[----:B------:R3:W-:Y:S04]  /*22f30*/  STL.64 [R1+0x1040], R244 ;  /* 0x001040f401007387 */ /* 0x0007e80000100a00 */
[----:B------:R1:W-:Y:S04]  /*22f40*/  STL.64 [R1+0x1038], R246 ;  /* 0x001038f601007387 */ /* 0x0003e80000100a00 */
[----:B------:R-:W-:Y:S04]  /*22f50*/  LDGSTS.E [R7+-0x5fffc], desc[UR8][R244.64], !P1 ;  /* 0xa0004000f4077fae */ /* 0x000fe8000c921848 */
[----:B------:R-:W-:Y:S01]  /*22f60*/  LDGSTS.E [R5+-0x5bffc], desc[UR8][R246.64], !P1 ;  /* 0xa4004000f6057fae */ /* 0x000fe2000c921848 */
[----:B------:R-:W-:-:S03]  /*22f70*/  IMAD.WIDE R250, R229, 0x4, R250 ;  /* 0x00000004e5fa7825 */ /* 0x000fc600078e02fa */
[----:B---3--:R-:W3:Y:S01]  /*22f80*/  LDL.LU.64 R244, [R1+0x1d90] ;  /* 0x001d900001f47983 */ /* 0x008ee20000300a00 */
[----:B------:R-:W-:-:S03]  /*22f90*/  IMAD.WIDE R20, R229, 0x4, R20 ;  /* 0x00000004e5147825 */ /* 0x000fc600078e0214 */
[----:B------:R-:W3:Y:S04]  /*22fa0*/  LDL.LU R7, [R1+0x1d88] ;  /* 0x001d880001077983 */ /* 0x000ee80000300800 */
[----:B-1----:R-:W2:Y:S04]  /*22fb0*/  LDL.LU.64 R246, [R1+0x1d80] ;  /* 0x001d800001f67983 */ /* 0x002ea80000300a00 */
[----:B------:R1:W-:Y:S04]  /*22fc0*/  STL.64 [R1+0x1030], R250 ;  /* 0x001030fa01007387 */ /* 0x0003e80000100a00 */
[----:B------:R4:W-:Y:S04]  /*22fd0*/  STL.64 [R1+0x1028], R20 ;  /* 0x0010281401007387 */ /* 0x0009e80000100a00 */
[----:B------:R-:W-:Y:S01]  /*22fe0*/  LDGSTS.E [R252+-0x57ffc], desc[UR8][R250.64], !P1 ;  /* 0xa8004000fafc7fae */ /* 0x000fe2000c921848 */
[----:B------:R-:W-:-:S03]  /*22ff0*/  IADD3 R3, R3, -0x14f, RZ ;  /* 0xfffffeb103037810 */ /* 0x000fc60007ffe0ff */
[----:B------:R4:W-:Y:S04]  /*23000*/  LDGSTS.E [R228+-0x53ffc], desc[UR8][R20.64], !P1 ;  /* 0xac00400014e47fae */ /* 0x0009e8000c921848 */
[----:B-1----:R-:W3:Y:S01]  /*23010*/  LDL.LU.64 R250, [R1+0x1d78] ;  /* 0x001d780001fa7983 */ /* 0x002ee20000300a00 */
[----:B------:R-:W-:Y:S02]  /*23020*/  ISETP.GE.U32.AND P0, PT, R3, 0x7ffffe32, PT ;  /* 0x7ffffe320300780c */ /* 0x000fe40003f06070 */
[----:B------:R-:W1:Y:S01]  /*23030*/  LDC R3, c[0x0][0x230] ;  /* 0x00008c00ff037b82 */ /* 0x000e620000000800 */
[----:B----4-:R-:W-:-:S04]  /*23040*/  IMAD.WIDE R248, R229, 0x4, R248 ;  /* 0x00000004e5f87825 */ /* 0x010fc800078e02f8 */
[C---:B------:R-:W-:Y:S01]  /*23050*/  IMAD.WIDE R20, R229.reuse, 0x4, R18 ;  /* 0x00000004e5147825 */ /* 0x040fe200078e0212 */
[----:B------:R4:W-:Y:S03]  /*23060*/  STL.64 [R1+0x1020], R248 ;  /* 0x001020f801007387 */ /* 0x0009e60000100a00 */
[C---:B------:R-:W-:Y:S01]  /*23070*/  IMAD.WIDE R18, R229.reuse, 0x4, R16 ;  /* 0x00000004e5127825 */ /* 0x040fe200078e0210 */
[----:B------:R2:W-:Y:S03]  /*23080*/  STL.64 [R1+0x1018], R20 ;  /* 0x0010181401007387 */ /* 0x0005e60000100a00 */
[----:B---3--:R-:W-:-:S04]  /*23090*/  IMAD.WIDE R16, R229, 0x4, R250 ;  /* 0x00000004e5107825 */ /* 0x008fc800078e02fa */
[----:B------:R-:W-:-:S05]  /*230a0*/  VIADD R251, R6, 0x100000 ;  /* 0x0010000006fb7836 */ /* 0x000fca0000000000 */
[----:B------:R-:W-:Y:S01]  /*230b0*/  LDGSTS.E [R251+-0x5fff8], desc[UR8][R248.64], !P0 ;  /* 0xa0008000f8fb7fae */ /* 0x000fe2000c121848 */
[----:B------:R-:W-:-:S03]  /*230c0*/  IADD3 R2, R2, -0x150, RZ ;  /* 0xfffffeb002027810 */ /* 0x000fc60007ffe0ff */
[----:B------:R2:W-:Y:S04]  /*230d0*/  LDGSTS.E [R5+-0x5bff8], desc[UR8][R20.64], !P0 ;  /* 0xa400800014057fae */ /* 0x0005e8000c121848 */
[----:B----4-:R-:W3:Y:S01]  /*230e0*/  LDL.LU.64 R248, [R1+0x1d70] ;  /* 0x001d700001f87983 */ /* 0x010ee20000300a00 */
[----:B------:R-:W-:Y:S02]  /*230f0*/  ISETP.GE.U32.AND P1, PT, R2, 0x7ffffe31, PT ;  /* 0x7ffffe310200780c */ /* 0x000fe40003f26070 */
[----:B------:R-:W4:Y:S01]  /*23100*/  LDC R2, c[0x0][0x230] ;  /* 0x00008c00ff027b82 */ /* 0x000f220000000800 */
[----:B------:R1:W-:Y:S04]  /*23110*/  STL.64 [R1+0x1010], R18 ;  /* 0x0010101201007387 */ /* 0x0003e80000100a00 */
[----:B------:R1:W-:Y:S01]  /*23120*/  LDGSTS.E [R252+-0x57ff8], desc[UR8][R18.64], !P0 ;  /* 0xa800800012fc7fae */ /* 0x0003e2000c121848 */
[----:B--2---:R-:W-:-:S03]  /*23130*/  IMAD.WIDE R20, R229, 0x4, R246 ;  /* 0x00000004e5147825 */ /* 0x004fc600078e02f6 */
[----:B------:R2:W-:Y:S01]  /*23140*/  STL.64 [R1+0x1008], R16 ;  /* 0x0010081001007387 */ /* 0x0005e20000100a00 */
[----:B------:R-:W-:-:S03]  /*23150*/  IADD3 R250, R6, 0x100000, RZ ;  /* 0x0010000006fa7810 */ /* 0x000fc60007ffe0ff */
[----:B------:R2:W-:Y:S01]  /*23160*/  LDGSTS.E [R228+-0x53ff8], desc[UR8][R16.64], !P0 ;  /* 0xac00800010e47fae */ /* 0x0005e2000c121848 */
[----:B-1----:R-:W-:Y:S01]  /*23170*/  IADD3 R18, R4, -0x16d, RZ ;  /* 0xfffffe9304127810 */ /* 0x002fe20007ffe0ff */
[----:B------:R-:W-:-:S03]  /*23180*/  IMAD.WIDE R4, R229, 0x4, R242 ;  /* 0x00000004e5047825 */ /* 0x000fc600078e02f2 */
[----:B------:R-:W-:Y:S01]  /*23190*/  ISETP.GE.U32.AND P0, PT, R18, 0x7ffffe14, PT ;  /* 0x7ffffe141200780c */ /* 0x000fe20003f06070 */
[----:B--2---:R-:W-:Y:S02]  /*231a0*/  IMAD.WIDE R16, R229, 0x4, R244 ;  /* 0x00000004e5107825 */ /* 0x004fe400078e02f4 */
[----:B------:R-:W1:Y:S02]  /*231b0*/  LDC R245, c[0x0][0x230] ;  /* 0x00008c00fff57b82 */ /* 0x000e640000000800 */
[----:B------:R-:W-:Y:S01]  /*231c0*/  VIADD R244, R3, 0xfffffe92 ;  /* 0xfffffe9203f47836 */ /* 0x000fe20000000000 */
[C---:B------:R-:W-:Y:S01]  /*231d0*/  IADD3 R243, R6.reuse, 0x100000, RZ ;  /* 0x0010000006f37810 */ /* 0x040fe20007ffe0ff */
[----:B------:R-:W-:Y:S01]  /*231e0*/  IMAD.WIDE R18, R229, 0x4, R24 ;  /* 0x00000004e5127825 */ /* 0x000fe200078e0218 */
[----:B------:R-:W-:-:S03]  /*231f0*/  IADD3 R242, R6, 0x100000, RZ ;  /* 0x0010000006f27810 */ /* 0x000fc60007ffe0ff */
[C---:B------:R-:W-:Y:S01]  /*23200*/  VIADD R24, R6.reuse, 0x100000 ;  /* 0x0010000006187836 */ /* 0x040fe20000000000 */
[----:B------:R-:W-:Y:S01]  /*23210*/  IADD3 R25, R6, 0x100000, RZ ;  /* 0x0010000006197810 */ /* 0x000fe20007ffe0ff */
[----:B---3--:R-:W-:-:S05]  /*23220*/  IMAD.WIDE R248, R229, 0x4, R248 ;  /* 0x00000004e5f87825 */ /* 0x008fca00078e02f8 */
[----:B------:R-:W-:Y:S04]  /*23230*/  LDGSTS.E [R252+-0x5fff4], desc[UR8][R248.64], !P1 ;  /* 0xa000c000f8fc7fae */ /* 0x000fe8000c921848 */
[----:B------:R2:W-:Y:S04]  /*23240*/  LDGSTS.E [R251+-0x5bff4], desc[UR8][R20.64], !P1 ;  /* 0xa400c00014fb7fae */ /* 0x0005e8000c921848 */
[----:B------:R3:W-:Y:S04]  /*23250*/  LDGSTS.E [R250+-0x57ff4], desc[UR8][R16.64], !P1 ;  /* 0xa800c00010fa7fae */ /* 0x0007e8000c921848 */
[----:B------:R-:W-:Y:S04]  /*23260*/  STL.64 [R1+0x1000], R248 ;  /* 0x001000f801007387 */ /* 0x000fe80000100a00 */
[----:B------:R4:W-:Y:S01]  /*23270*/  LDGSTS.E [R228+-0x53ff4], desc[UR8][R4.64], !P1 ;  /* 0xac00c00004e47fae */ /* 0x0009e2000c921848 */
[----:B------:R-:W-:-:S03]  /*23280*/  ISETP.GE.U32.AND P1, PT, R244, 0x7ffffe13, PT ;  /* 0x7ffffe13f400780c */ /* 0x000fc60003f26070 */
[----:B------:R2:W-:Y:S04]  /*23290*/  STL.64 [R1+0xff8], R20 ;  /* 0x000ff81401007387 */ /* 0x0005e80000100a00 */
[----:B------:R3:W-:Y:S04]  /*232a0*/  STL.64 [R1+0xff0], R16 ;  /* 0x000ff01001007387 */ /* 0x0007e80000100a00 */
[----:B------:R4:W-:Y:S01]  /*232b0*/  STL.64 [R1+0xfe8], R4 ;  /* 0x000fe80401007387 */ /* 0x0009e20000100a00 */
[C---:B--2---:R-:W-:Y:S02]  /*232c0*/  IMAD.WIDE R20, R229.reuse, 0x4, R30 ;  /* 0x00000004e5147825 */ /* 0x044fe400078e021e */
[----:B------:R-:W2:Y:S02]  /*232d0*/  LDC R31, c[0x0][0x230] ;  /* 0x00008c00ff1f7b82 */ /* 0x000ea40000000800 */
[C---:B---3--:R-:W-:Y:S01]  /*232e0*/  IMAD.WIDE R16, R229.reuse, 0x4, R26 ;  /* 0x00000004e5107825 */ /* 0x048fe200078e021a */
[----:B------:R-:W-:Y:S03]  /*232f0*/  STL.64 [R1+0xfe0], R20 ;  /* 0x000fe01401007387 */ /* 0x000fe60000100a00 */
[----:B----4-:R-:W-:Y:S01]  /*23300*/  IMAD.WIDE R4, R229, 0x4, R28 ;  /* 0x00000004e5047825 */ /* 0x010fe200078e021c */
[----:B------:R-:W-:Y:S01]  /*23310*/  LDGSTS.E [R243+-0x50000], desc[UR8][R20.64], !P0 ;  /* 0xb000000014f37fae */ /* 0x000fe2000c121848 */
[----:B------:R-:W-:Y:S01]  /*23320*/  IADD3 R28, R2, -0x16f, RZ ;  /* 0xfffffe91021c7810 */ /* 0x000fe20007ffe0ff */
[----:B------:R-:W3:Y:S01]  /*23330*/  LDC R30, c[0x0][0x230] ;  /* 0x00008c00ff1e7b82 */ /* 0x000ee20000000800 */
[C---:B------:R-:W-:Y:S01]  /*23340*/  IADD3 R27, R6.reuse, 0x100000, RZ ;  /* 0x00100000061b7810 */ /* 0x040fe20007ffe0ff */
[----:B------:R4:W-:Y:S01]  /*23350*/  STL.64 [R1+0xfd8], R18 ;  /* 0x000fd81201007387 */ /* 0x0009e20000100a00 */
[----:B------:R-:W-:-:S03]  /*23360*/  VIADD R26, R6, 0x100000 ;  /* 0x00100000061a7836 */ /* 0x000fc60000000000 */
[----:B------:R4:W-:Y:S02]  /*23370*/  LDGSTS.E [R242+-0x4c000], desc[UR8][R18.64], !P0 ;  /* 0xb400000012f27fae */ /* 0x0009e4000c121848 */
[----:B------:R-:W3:Y:S02]  /*23380*/  LDC R29, c[0x0][0x230] ;  /* 0x00008c00ff1d7b82 */ /* 0x000ee40000000800 */
[----:B------:R1:W-:Y:S04]  /*23390*/  STL.64 [R1+0xfd0], R16 ;  /* 0x000fd01001007387 */ /* 0x0003e80000100a00 */
[----:B------:R1:W-:Y:S01]  /*233a0*/  LDGSTS.E [R228+-0x48000], desc[UR8][R16.64], !P0 ;  /* 0xb800000010e47fae */ /* 0x0003e2000c121848 */
[----:B----4-:R-:W-:-:S03]  /*233b0*/  IMAD.WIDE R18, R229, 0x4, R38 ;  /* 0x00000004e5127825 */ /* 0x010fc600078e0226 */
[----:B------:R4:W-:Y:S04]  /*233c0*/  STL.64 [R1+0xfc8], R4 ;  /* 0x000fc80401007387 */ /* 0x0009e80000100a00 */
[----:B------:R4:W-:Y:S01]  /*233d0*/  LDGSTS.E [R24+-0x44000], desc[UR8][R4.64], !P0 ;  /* 0xbc00000004187fae */ /* 0x0009e2000c121848 */
[----:B------:R-:W-:Y:S01]  /*233e0*/  ISETP.GE.U32.AND P0, PT, R28, 0x7ffffe12, PT ;  /* 0x7ffffe121c00780c */ /* 0x000fe20003f06070 */
[C---:B-1----:R-:W-:Y:S02]  /*233f0*/  IMAD.WIDE R16, R229.reuse, 0x4, R32 ;  /* 0x00000004e5107825 */ /* 0x042fe400078e0220 */
[----:B------:R1:W-:Y:S02]  /*23400*/  STL.64 [R1+0xfc0], R18 ;  /* 0x000fc01201007387 */ /* 0x0003e40000100a00 */
[----:B------:R-:W-:-:S02]  /*23410*/  IMAD.WIDE R2, R229, 0x4, R36 ;  /* 0x00000004e5027825 */ /* 0x000fc400078e0224 */
[----:B------:R1:W-:Y:S02]  /*23420*/  LDGSTS.E [R27+-0x4fffc], desc[UR8][R18.64], !P1 ;  /* 0xb0004000121b7fae */ /* 0x0003e4000c921848 */
[----:B----4-:R-:W-:Y:S02]  /*23430*/  IMAD.WIDE R4, R229, 0x4, R34 ;  /* 0x00000004e5047825 */ /* 0x010fe400078e0222 */
[----:B------:R4:W-:Y:S01]  /*23440*/  STL.64 [R1+0xfb8], R16 ;  /* 0x000fb81001007387 */ /* 0x0009e20000100a00 */
[----:B------:R-:W-:-:S03]  /*23450*/  IADD3 R28, R245, -0x170, RZ ;  /* 0xfffffe90f51c7810 */ /* 0x000fc60007ffe0ff */
[----:B------:R4:W-:Y:S01]  /*23460*/  LDGSTS.E [R26+-0x4bffc], desc[UR8][R16.64], !P1 ;  /* 0xb4004000101a7fae */ /* 0x0009e2000c921848 */
[----:B-1----:R-:W-:-:S03]  /*23470*/  IMAD.WIDE R18, R229, 0x4, R46 ;  /* 0x00000004e5127825 */ /* 0x002fc600078e022e */
[----:B------:R1:W-:Y:S04]  /*23480*/  STL.64 [R1+0xfb0], R4 ;  /* 0x000fb00401007387 */ /* 0x0003e80000100a00 */
[----:B------:R1:W-:Y:S01]  /*23490*/  LDGSTS.E [R25+-0x47ffc], desc[UR8][R4.64], !P1 ;  /* 0xb800400004197fae */ /* 0x0003e2000c921848 */
[----:B----4-:R-:W-:-:S03]  /*234a0*/  IMAD.WIDE R16, R229, 0x4, R42 ;  /* 0x00000004e5107825 */ /* 0x010fc600078e022a */
[----:B------:R4:W-:Y:S04]  /*234b0*/  STL.64 [R1+0xfa8], R2 ;  /* 0x000fa80201007387 */ /* 0x0009e80000100a00 */
[----:B------:R4:W-:Y:S01]  /*234c0*/  LDGSTS.E [R24+-0x43ffc], desc[UR8][R2.64], !P1 ;  /* 0xbc00400002187fae */ /* 0x0009e2000c921848 */
[----:B-1----:R-:W-:-:S03]  /*234d0*/  IMAD.WIDE R4, R229, 0x4, R40 ;  /* 0x00000004e5047825 */ /* 0x002fc600078e0228 */
[----:B------:R1:W-:Y:S01]  /*234e0*/  STL.64 [R1+0xfa0], R18 ;  /* 0x000fa01201007387 */ /* 0x0003e20000100a00 */
[----:B------:R-:W-:-:S03]  /*234f0*/  ISETP.GE.U32.AND P1, PT, R28, 0x7ffffe11, PT ;  /* 0x7ffffe111c00780c */ /* 0x000fc60003f26070 */
[----:B------:R2:W-:Y:S01]  /*23500*/  STL.64 [R1+0xf98], R4 ;  /* 0x000f980401007387 */ /* 0x0005e20000100a00 */
[----:B----4-:R-:W-:-:S03]  /*23510*/  IMAD.WIDE R2, R229, 0x4, R44 ;  /* 0x00000004e5027825 */ /* 0x010fc600078e022c */
[----:B------:R4:W-:Y:S04]  /*23520*/  STL.64 [R1+0xf90], R16 ;  /* 0x000f901001007387 */ /* 0x0009e80000100a00 */
[----:B------:R1:W-:Y:S04]  /*23530*/  LDGSTS.E [R27+-0x4fff8], desc[UR8][R18.64], !P0 ;  /* 0xb0008000121b7fae */ /* 0x0003e8000c121848 */
[----:B------:R-:W3:Y:S04]  /*23540*/  LDL.LU.64 R250, [R1+0x358] ;  /* 0x0003580001fa7983 */ /* 0x000ee80000300a00 */
[----:B------:R-:W-:Y:S04]  /*23550*/  LDGSTS.E [R26+-0x4bff8], desc[UR8][R4.64], !P0 ;  /* 0xb4008000041a7fae */ /* 0x000fe8000c121848 */
[----:B------:R4:W-:Y:S01]  /*23560*/  STL.64 [R1+0xf88], R2 ;  /* 0x000f880201007387 */ /* 0x0009e20000100a00 */
[----:B-1----:R-:W-:-:S03]  /*23570*/  IMAD.WIDE R18, R229, 0x4, R50 ;  /* 0x00000004e5127825 */ /* 0x002fc600078e0232 */
[----:B------:R4:W-:Y:S04]  /*23580*/  LDGSTS.E [R25+-0x47ff8], desc[UR8][R16.64], !P0 ;  /* 0xb800800010197fae */ /* 0x0009e8000c121848 */
[----:B--2---:R-:W2:Y:S04]  /*23590*/  LDL.LU.64 R4, [R1+0x350] ;  /* 0x0003500001047983 */ /* 0x004ea80000300a00 */
[----:B------:R-:W2:Y:S04]  /*235a0*/  LDL.LU.64 R246, [R1+0x348] ;  /* 0x0003480001f67983 */ /* 0x000ea80000300a00 */
[----:B------:R1:W-:Y:S01]  /*235b0*/  LDGSTS.E [R24+-0x43ff8], desc[UR8][R2.64], !P0 ;  /* 0xbc00800002187fae */ /* 0x0003e2000c121848 */
[----:B----4-:R-:W-:-:S03]  /*235c0*/  IMAD.WIDE R16, R229, 0x4, R54 ;  /* 0x00000004e5107825 */ /* 0x010fc600078e0236 */
[----:B------:R-:W4:Y:S01]  /*235d0*/  LDL.LU.64 R248, [R1+0x340] ;  /* 0x0003400001f87983 */ /* 0x000f220000300a00 */
[----:B------:R-:W-:-:S03]  /*235e0*/  IMAD.WIDE R32, R229, 0x4, R52 ;  /* 0x00000004e5207825 */ /* 0x000fc600078e0234 */
[----:B------:R-:W-:Y:S01]  /*235f0*/  STL.64 [R1+0x1d18], R6 ;  /* 0x001d180601007387 */ /* 0x000fe20000100a00 */
[----:B-1----:R-:W-:-:S03]  /*23600*/  IMAD.WIDE R2, R229, 0x4, R48 ;  /* 0x00000004e5027825 */ /* 0x002fc600078e0230 */
[----:B------:R1:W-:Y:S04]  /*23610*/  STL.64 [R1+0xf80], R16 ;  /* 0x000f801001007387 */ /* 0x0003e80000100a00 */
[----:B------:R1:W-:Y:S04]  /*23620*/  STL.64 [R1+0xf78], R2 ;  /* 0x000f780201007387 */ /* 0x0003e80000100a00 */
[----:B------:R1:W-:Y:S04]  /*23630*/  LDGSTS.E [R27+-0x4fff4], desc[UR8][R16.64], !P1 ;  /* 0xb000c000101b7fae */ /* 0x0003e8000c921848 */
[----:B------:R3:W-:Y:S04]  /*23640*/  STL.64 [R1+0xf70], R18 ;  /* 0x000f701201007387 */ /* 0x0007e80000100a00 */
[----:B------:R1:W-:Y:S04]  /*23650*/  LDGSTS.E [R26+-0x4bff4], desc[UR8][R2.64], !P1 ;  /* 0xb400c000021a7fae */ /* 0x0003e8000c921848 */
[----:B-1----:R-:W4:Y:S04]  /*23660*/  LDL.LU.64 R16, [R1+0x338] ;  /* 0x0003380001107983 */ /* 0x002f280000300a00 */
[----:B------:R1:W-:Y:S04]  /*23670*/  STL.64 [R1+0xf68], R32 ;  /* 0x000f682001007387 */ /* 0x0003e80000100a00 */
[----:B------:R-:W4:Y:S04]  /*23680*/  LDL.LU.64 R2, [R1+0x330] ;  /* 0x0003300001027983 */ /* 0x000f280000300a00 */
[----:B------:R-:W4:Y:S04]  /*23690*/  LDL.LU.64 R20, [R1+0x328] ;  /* 0x0003280001147983 */ /* 0x000f280000300a00 */
[----:B------:R1:W-:Y:S01]  /*236a0*/  LDGSTS.E [R25+-0x47ff4], desc[UR8][R18.64], !P1 ;  /* 0xb800c00012197fae */ /* 0x0003e2000c921848 */
[----:B------:R-:W-:Y:S01]  /*236b0*/  VIADD R28, R31, 0xfffffeef ;  /* 0xfffffeef1f1c7836 */ /* 0x000fe20000000000 */
[C---:B------:R-:W-:Y:S01]  /*236c0*/  IADD3 R27, R12.reuse, 0x100000, RZ ;  /* 0x001000000c1b7810 */ /* 0x040fe20007ffe0ff */
[----:B------:R-:W-:Y:S01]  /*236d0*/  VIADD R26, R12, 0x100000 ;  /* 0x001000000c1a7836 */ /* 0x000fe20000000000 */
[----:B------:R1:W-:Y:S01]  /*236e0*/  LDGSTS.E [R24+-0x43ff4], desc[UR8][R32.64], !P1 ;  /* 0xbc00c00020187fae */ /* 0x0003e2000c921848 */
[----:B------:R-:W4:Y:S03]  /*236f0*/  LDC R31, c[0x0][0x230] ;  /* 0x00008c00ff1f7b82 */ /* 0x000f260000000800 */
[----:B---3--:R-:W3:Y:S01]  /*23700*/  LDL.LU.64 R18, [R1+0x320] ;  /* 0x0003200001127983 */ /* 0x008ee20000300a00 */
[----:B------:R-:W-:-:S02]  /*23710*/  ISETP.GE.U32.AND P0, PT, R28, 0x7ffffe70, PT ;  /* 0x7ffffe701c00780c */ /* 0x000fc40003f06070 */
[----:B------:R-:W-:Y:S02]  /*23720*/  IADD3 R28, R30, -0x112, RZ ;  /* 0xfffffeee1e1c7810 */ /* 0x000fe40007ffe0ff */
[----:B-1----:R-:W-:Y:S01]  /*23730*/  IADD3 R25, R12, 0x100000, RZ ;  /* 0x001000000c197810 */ /* 0x002fe20007ffe0ff */
[----:B------:R-:W1:Y:S01]  /*23740*/  LDC R30, c[0x0][0x230] ;  /* 0x00008c00ff1e7b82 */ /* 0x000e620000000800 */
[----:B------:R-:W-:Y:S02]  /*23750*/  ISETP.GE.U32.AND P1, PT, R28, 0x7ffffe6f, PT ;  /* 0x7ffffe6f1c00780c */ /* 0x000fe40003f26070 */
[----:B------:R-:W-:Y:S01]  /*23760*/  IADD3 R24, R12, 0x100000, RZ ;  /* 0x001000000c187810 */ /* 0x000fe20007ffe0ff */
[----:B------:R-:W-:-:S05]  /*23770*/  IMAD.WIDE R34, R229, 0x4, R250 ;  /* 0x00000004e5227825 */ /* 0x000fca00078e02fa */
[----:B------:R-:W-:Y:S04]  /*23780*/  STL.64 [R1+0xf60], R34 ;  /* 0x000f602201007387 */ /* 0x000fe80000100a00 */
[----:B------:R-:W-:Y:S01]  /*23790*/  LDGSTS.E [R27+-0x80000], desc[UR8][R34.64], !P0 ;  /* 0x80000000221b7fae */ /* 0x000fe2000c121848 */
[----:B--2---:R-:W-:-:S04]  /*237a0*/  IMAD.WIDE R4, R229, 0x4, R4 ;  /* 0x00000004e5047825 */ /* 0x004fc800078e0204 */
[C---:B------:R-:W-:Y:S01]  /*237b0*/  IMAD.WIDE R32, R229.reuse, 0x4, R246 ;  /* 0x00000004e5207825 */ /* 0x040fe200078e02f6 */
[----:B------:R2:W-:Y:S04]  /*237c0*/  STL.64 [R1+0xf58], R4 ;  /* 0x000f580401007387 */ /* 0x0005e80000100a00 */
[----:B------:R-:W-:Y:S01]  /*237d0*/  STL.64 [R1+0xf50], R32 ;  /* 0x000f502001007387 */ /* 0x000fe20000100a00 */
[----:B----4-:R-:W-:-:S03]  /*237e0*/  IMAD.WIDE R6, R229, 0x4, R248 ;  /* 0x00000004e5067825 */ /* 0x010fc600078e02f8 */
[----:B------:R-:W4:Y:S04]  /*237f0*/  LDL.LU.64 R250, [R1+0x318] ;  /* 0x0003180001fa7983 */ /* 0x000f280000300a00 */
[----:B------:R-:W-:Y:S04]  /*23800*/  LDGSTS.E [R26+-0x7c000], desc[UR8][R4.64], !P0 ;  /* 0x84000000041a7fae */ /* 0x000fe8000c121848 */
[----:B------:R3:W-:Y:S04]  /*23810*/  STL.64 [R1+0xf48], R6 ;  /* 0x000f480601007387 */ /* 0x0007e80000100a00 */
[----:B------:R-:W-:Y:S04]  /*23820*/  LDGSTS.E [R25+-0x78000], desc[UR8][R32.64], !P0 ;  /* 0x8800000020197fae */ /* 0x000fe8000c121848 */
[----:B--2---:R-:W2:Y:S04]  /*23830*/  LDL.LU.64 R4, [R1+0x310] ;  /* 0x0003100001047983 */ /* 0x004ea80000300a00 */
[----:B------:R-:W2:Y:S04]  /*23840*/  LDL.LU.64 R246, [R1+0x308] ;  /* 0x0003080001f67983 */ /* 0x000ea80000300a00 */
[----:B------:R-:W2:Y:S01]  /*23850*/  LDL.LU.64 R248, [R1+0x300] ;  /* 0x0003000001f87983 */ /* 0x000ea20000300a00 */
[----:B------:R-:W-:-:S03]  /*23860*/  IMAD.WIDE R16, R229, 0x4, R16 ;  /* 0x00000004e5107825 */ /* 0x000fc600078e0210 */
[----:B------:R3:W-:Y:S01]  /*23870*/  LDGSTS.E [R24+-0x74000], desc[UR8][R6.64], !P0 ;  /* 0x8c00000006187fae */ /* 0x0007e2000c121848 */
[----:B------:R-:W-:-:S03]  /*23880*/  IMAD.WIDE R2, R229, 0x4, R2 ;  /* 0x00000004e5027825 */ /* 0x000fc600078e0202 */
[----:B------:R1:W-:Y:S01]  /*23890*/  STL.64 [R1+0xf40], R16 ;  /* 0x000f401001007387 */ /* 0x0003e20000100a00 */
[----:B------:R-:W-:-:S03]  /*238a0*/  IMAD.WIDE R20, R229, 0x4, R20 ;  /* 0x00000004e5147825 */ /* 0x000fc600078e0214 */
[----:B------:R1:W-:Y:S04]  /*238b0*/  STL.64 [R1+0xf38], R2 ;  /* 0x000f380201007387 */ /* 0x0003e80000100a00 */
[----:B------:R-:W-:Y:S04]  /*238c0*/  LDGSTS.E [R27+-0x7fffc], desc[UR8][R16.64], !P1 ;  /* 0x80004000101b7fae */ /* 0x000fe8000c921848 */
[----:B------:R1:W-:Y:S04]  /*238d0*/  STL.64 [R1+0xf30], R20 ;  /* 0x000f301401007387 */ /* 0x0003e80000100a00 */
[----:B------:R-:W-:Y:S01]  /*238e0*/  LDGSTS.E [R26+-0x7bffc], desc[UR8][R2.64], !P1 ;  /* 0x84004000021a7fae */ /* 0x000fe2000c921848 */
[----:B---3--:R-:W-:-:S03]  /*238f0*/  IMAD.WIDE R6, R229, 0x4, R18 ;  /* 0x00000004e5067825 */ /* 0x008fc600078e0212 */
[----:B-1----:R-:W3:Y:S04]  /*23900*/  LDL.LU.64 R16, [R1+0x2f8] ;  /* 0x0002f80001107983 */ /* 0x002ee80000300a00 */
[----:B------:R1:W-:Y:S04]  /*23910*/  STL.64 [R1+0xf28], R6 ;  /* 0x000f280601007387 */ /* 0x0003e80000100a00 */
[----:B------:R-:W3:Y:S04]  /*23920*/  LDL.LU.64 R2, [R1+0x2f0] ;  /* 0x0002f00001027983 */ /* 0x000ee80000300a00 */
[----:B------:R-:W3:Y:S04]  /*23930*/  LDL.LU.64 R18, [R1+0x2e8] ;  /* 0x0002e80001127983 */ /* 0x000ee80000300a00 */
[----:B------:R-:W-:Y:S01]  /*23940*/  LDGSTS.E [R25+-0x77ffc], desc[UR8][R20.64], !P1 ;  /* 0x8800400014197fae */ /* 0x000fe2000c921848 */
[----:B------:R-:W-:-:S02]  /*23950*/  VIADD R28, R29, 0xfffffeed ;  /* 0xfffffeed1d1c7836 */ /* 0x000fc40000000000 */
[----:B------:R-:W3:Y:S01]  /*23960*/  LDC R29, c[0x0][0x230] ;  /* 0x00008c00ff1d7b82 */ /* 0x000ee20000000800 */
[----:B------:R1:W-:Y:S04]  /*23970*/  LDGSTS.E [R24+-0x73ffc], desc[UR8][R6.64], !P1 ;  /* 0x8c00400006187fae */ /* 0x0003e8000c921848 */
[----:B------:R-:W3:Y:S01]  /*23980*/  LDL.LU.64 R20, [R1+0x2e0] ;  /* 0x0002e00001147983 */ /* 0x000ee20000300a00 */
[----:B------:R-:W-:Y:S02]  /*23990*/  ISETP.GE.U32.AND P0, PT, R28, 0x7ffffe6e, PT ;  /* 0x7ffffe6e1c00780c */ /* 0x000fe40003f06070 */
[----:B------:R-:W-:Y:S02]  /*239a0*/  IADD3 R28, R31, -0x114, RZ ;  /* 0xfffffeec1f1c7810 */ /* 0x000fe40007ffe0ff */
[----:B------:R-:W3:Y:S02]  /*239b0*/  LDC R31, c[0x0][0x230] ;  /* 0x00008c00ff1f7b82 */ /* 0x000ee40000000800 */
[----:B------:R-:W-:Y:S01]  /*239c0*/  ISETP.GE.U32.AND P1, PT, R28, 0x7ffffe6d, PT ;  /* 0x7ffffe6d1c00780c */ /* 0x000fe20003f26070 */
[----:B----4-:R-:W-:-:S05]  /*239d0*/  IMAD.WIDE R34, R229, 0x4, R250 ;  /* 0x00000004e5227825 */ /* 0x010fca00078e02fa */
[----:B------:R-:W-:Y:S04]  /*239e0*/  STL.64 [R1+0xf20], R34 ;  /* 0x000f202201007387 */ /* 0x000fe80000100a00 */
[----:B------:R-:W-:Y:S01]  /*239f0*/  LDGSTS.E [R27+-0x7fff8], desc[UR8][R34.64], !P0 ;  /* 0x80008000221b7fae */ /* 0x000fe2000c121848 */
[----:B--2---:R-:W-:-:S04]  /*23a00*/  IMAD.WIDE R4, R229, 0x4, R4 ;  /* 0x00000004e5047825 */ /* 0x004fc800078e0204 */
[C---:B------:R-:W-:Y:S01]  /*23a10*/  IMAD.WIDE R32, R229.reuse, 0x4, R246 ;  /* 0x00000004e5207825 */ /* 0x040fe200078e02f6 */
[----:B------:R2:W-:Y:S03]  /*23a20*/  STL.64 [R1+0xf18], R4 ;  /* 0x000f180401007387 */ /* 0x0005e60000100a00 */
[C---:B-1----:R-:W-:Y:S01]  /*23a30*/  IMAD.WIDE R6, R229.reuse, 0x4, R248 ;  /* 0x00000004e5067825 */ /* 0x042fe200078e02f8 */
[----:B------:R-:W-:Y:S04]  /*23a40*/  STL.64 [R1+0xf10], R32 ;  /* 0x000f102001007387 */ /* 0x000fe80000100a00 */
[----:B------:R-:W4:Y:S04]  /*23a50*/  LDL.LU.64 R250, [R1+0x1d0] ;  /* 0x0001d00001fa7983 */ /* 0x000f280000300a00 */
[----:B------:R1:W-:Y:S04]  /*23a60*/  STL.64 [R1+0xf08], R6 ;  /* 0x000f080601007387 */ /* 0x0003e80000100a00 */
[----:B------:R-:W-:Y:S04]  /*23a70*/  LDGSTS.E [R26+-0x7bff8], desc[UR8][R4.64], !P0 ;  /* 0x84008000041a7fae */ /* 0x000fe8000c121848 */
[----:B------:R-:W4:Y:S04]  /*23a80*/  LDL.LU.64 R246, [R1+0x1c8] ;  /* 0x0001c80001f67983 */ /* 0x000f280000300a00 */
[----:B------:R-:W-:Y:S04]  /*23a90*/  LDGSTS.E [R25+-0x77ff8], desc[UR8][R32.64], !P0 ;  /* 0x8800800020197fae */ /* 0x000fe8000c121848 */
[----:B--2---:R-:W2:Y:S04]  /*23aa0*/  LDL.LU.64 R4, [R1+0x1c0] ;  /* 0x0001c00001047983 */ /* 0x004ea80000300a00 */
[----:B------:R-:W2:Y:S01]  /*23ab0*/  LDL.LU.64 R248, [R1+0x1b8] ;  /* 0x0001b80001f87983 */ /* 0x000ea20000300a00 */
[----:B---3--:R-:W-:-:S03]  /*23ac0*/  IMAD.WIDE R16, R229, 0x4, R16 ;  /* 0x00000004e5107825 */ /* 0x008fc600078e0210 */
[----:B------:R1:W-:Y:S01]  /*23ad0*/  LDGSTS.E [R24+-0x73ff8], desc[UR8][R6.64], !P0 ;  /* 0x8c00800006187fae */ /* 0x0003e2000c121848 */
[----:B------:R-:W-:-:S03]  /*23ae0*/  IMAD.WIDE R2, R229, 0x4, R2 ;  /* 0x00000004e5027825 */ /* 0x000fc600078e0202 */
[----:B------:R-:W-:Y:S01]  /*23af0*/  STL.64 [R1+0xf00], R16 ;  /* 0x000f001001007387 */ /* 0x000fe20000100a00 */
[----:B------:R-:W-:-:S03]  /*23b00*/  IMAD.WIDE R18, R229, 0x4, R18 ;  /* 0x00000004e5127825 */ /* 0x000fc600078e0212 */
[----:B------:R3:W-:Y:S04]  /*23b10*/  STL.64 [R1+0xef8], R2 ;  /* 0x000ef80201007387 */ /* 0x0007e80000100a00 */
[----:B------:R-:W-:Y:S04]  /*23b20*/  LDGSTS.E [R27+-0x7fff4], desc[UR8][R16.64], !P1 ;  /* 0x8000c000101b7fae */ /* 0x000fe8000c921848 */
[----:B------:R-:W-:Y:S04]  /*23b30*/  LDGSTS.E [R26+-0x7bff4], desc[UR8][R2.64], !P1 ;  /* 0x8400c000021a7fae */ /* 0x000fe8000c921848 */
[----:B------:R3:W-:Y:S01]  /*23b40*/  STL.64 [R1+0xef0], R18 ;  /* 0x000ef01201007387 */ /* 0x0007e20000100a00 */
[----:B-1----:R-:W-:-:S03]  /*23b50*/  IMAD.WIDE R6, R229, 0x4, R20 ;  /* 0x00000004e5067825 */ /* 0x002fc600078e0214 */
[----:B------:R-:W-:Y:S04]  /*23b60*/  LDGSTS.E [R25+-0x77ff4], desc[UR8][R18.64], !P1 ;  /* 0x8800c00012197fae */ /* 0x000fe8000c921848 */
[----:B---3--:R-:W3:Y:S04]  /*23b70*/  LDL.LU.64 R2, [R1+0x1b0] ;  /* 0x0001b00001027983 */ /* 0x008ee80000300a00 */
[----:B------:R1:W-:Y:S04]  /*23b80*/  STL.64 [R1+0xee8], R6 ;  /* 0x000ee80601007387 */ /* 0x0003e80000100a00 */
[----:B------:R-:W3:Y:S04]  /*23b90*/  LDL.LU.64 R16, [R1+0x1a8] ;  /* 0x0001a80001107983 */ /* 0x000ee80000300a00 */
[----:B------:R-:W3:Y:S04]  /*23ba0*/  LDL.LU.64 R20, [R1+0x1a0] ;  /* 0x0001a00001147983 */ /* 0x000ee80000300a00 */
[----:B------:R-:W3:Y:S01]  /*23bb0*/  LDL.LU.64 R18, [R1+0x198] ;  /* 0x0001980001127983 */ /* 0x000ee20000300a00 */
[----:B------:R-:W-:-:S02]  /*23bc0*/  IADD3 R28, R30, -0x131, RZ ;  /* 0xfffffecf1e1c7810 */ /* 0x000fc40007ffe0ff */
[----:B------:R-:W3:Y:S01]  /*23bd0*/  LDC R30, c[0x0][0x230] ;  /* 0x00008c00ff1e7b82 */ /* 0x000ee20000000800 */
[----:B------:R1:W-:Y:S01]  /*23be0*/  LDGSTS.E [R24+-0x73ff4], desc[UR8][R6.64], !P1 ;  /* 0x8c00c00006187fae */ /* 0x0003e2000c921848 */
[----:B------:R-:W-:Y:S01]  /*23bf0*/  ISETP.GE.U32.AND P0, PT, R28, 0x7ffffe50, PT ;  /* 0x7ffffe501c00780c */ /* 0x000fe20003f06070 */
[----:B----4-:R-:W-:-:S05]  /*23c00*/  IMAD.WIDE R34, R229, 0x4, R250 ;  /* 0x00000004e5227825 */ /* 0x010fca00078e02fa */
[----:B------:R-:W-:Y:S07]  /*23c10*/  STL.64 [R1+0xee0], R34 ;  /* 0x000ee02201007387 */ /* 0x000fee0000100a00 */
[----:B------:R4:W-:Y:S01]  /*23c20*/  LDGSTS.E [R27+-0x70000], desc[UR8][R34.64], !P0 ;  /* 0x90000000221b7fae */ /* 0x0009e2000c121848 */
[----:B------:R-:W-:-:S04]  /*23c30*/  IMAD.WIDE R32, R229, 0x4, R246 ;  /* 0x00000004e5207825 */ /* 0x000fc800078e02f6 */
[C---:B--2---:R-:W-:Y:S01]  /*23c40*/  IMAD.WIDE R4, R229.reuse, 0x4, R4 ;  /* 0x00000004e5047825 */ /* 0x044fe200078e0204 */
[----:B------:R-:W-:Y:S03]  /*23c50*/  STL.64 [R1+0xed8], R32 ;  /* 0x000ed82001007387 */ /* 0x000fe60000100a00 */
[C---:B-1----:R-:W-:Y:S01]  /*23c60*/  IMAD.WIDE R6, R229.reuse, 0x4, R248 ;  /* 0x00000004e5067825 */ /* 0x042fe200078e02f8 */
[----:B------:R1:W-:Y:S04]  /*23c70*/  STL.64 [R1+0xed0], R4 ;  /* 0x000ed00401007387 */ /* 0x0003e80000100a00 */
[----:B------:R-:W2:Y:S04]  /*23c80*/  LDL.LU.64 R250, [R1+0x190] ;  /* 0x0001900001fa7983 */ /* 0x000ea80000300a00 */
[----:B------:R4:W-:Y:S04]  /*23c90*/  STL.64 [R1+0xec8], R6 ;  /* 0x000ec80601007387 */ /* 0x0009e80000100a00 */
[----:B------:R4:W-:Y:S04]  /*23ca0*/  LDGSTS.E [R26+-0x6c000], desc[UR8][R32.64], !P0 ;  /* 0x94000000201a7fae */ /* 0x0009e8000c121848 */
[----:B------:R-:W2:Y:S04]  /*23cb0*/  LDL.LU.64 R246, [R1+0x188] ;  /* 0x0001880001f67983 */ /* 0x000ea80000300a00 */
[----:B------:R-:W2:Y:S04]  /*23cc0*/  LDL.LU.64 R248, [R1+0x180] ;  /* 0x0001800001f87983 */ /* 0x000ea80000300a00 */
[----:B------:R-:W-:Y:S04]  /*23cd0*/  LDGSTS.E [R25+-0x68000], desc[UR8][R4.64], !P0 ;  /* 0x9800000004197fae */ /* 0x000fe8000c121848 */
[----:B------:R4:W-:Y:S01]  /*23ce0*/  LDGSTS.E [R24+-0x64000], desc[UR8][R6.64], !P0 ;  /* 0x9c00000006187fae */ /* 0x0009e2000c121848 */
[----:B---3--:R-:W-:-:S03]  /*23cf0*/  IMAD.WIDE R36, R229, 0x4, R2 ;  /* 0x00000004e5247825 */ /* 0x008fc600078e0202 */
[----:B-1----:R-:W3:Y:S01]  /*23d00*/  LDL.LU.64 R4, [R1+0x178] ;  /* 0x0001780001047983 */ /* 0x002ee20000300a00 */
[----:B----4-:R-:W-:-:S03]  /*23d10*/  IMAD.WIDE R34, R229, 0x4, R16 ;  /* 0x00000004e5227825 */ /* 0x010fc600078e0210 */
[----:B------:R-:W4:Y:S01]  /*23d20*/  LDL.LU.64 R16, [R1+0x170] ;  /* 0x0001700001107983 */ /* 0x000f220000300a00 */
[----:B------:R-:W-:-:S03]  /*23d30*/  IMAD.WIDE R32, R229, 0x4, R20 ;  /* 0x00000004e5207825 */ /* 0x000fc600078e0214 */
[----:B------:R-:W4:Y:S01]  /*23d40*/  LDL.LU.64 R2, [R1+0x168] ;  /* 0x0001680001027983 */ /* 0x000f220000300a00 */
[----:B------:R-:W-:-:S03]  /*23d50*/  IMAD.WIDE R6, R229, 0x4, R18 ;  /* 0x00000004e5067825 */ /* 0x000fc600078e0212 */
[----:B------:R-:W-:Y:S04]  /*23d60*/  STL.64 [R1+0xec0], R36 ;  /* 0x000ec02401007387 */ /* 0x000fe80000100a00 */
[----:B------:R2:W-:Y:S04]  /*23d70*/  STL.64 [R1+0xeb8], R34 ;  /* 0x000eb82201007387 */ /* 0x0005e80000100a00 */
[----:B------:R-:W4:Y:S04]  /*23d80*/  LDL.LU.64 R20, [R1+0x160] ;  /* 0x0001600001147983 */ /* 0x000f280000300a00 */
[----:B------:R-:W4:Y:S01]  /*23d90*/  LDL.LU.64 R18, [R1+0x158] ;  /* 0x0001580001127983 */ /* 0x000f220000300a00 */
[----:B------:R-:W-:-:S02]  /*23da0*/  VIADD R28, R29, 0xfffffece ;  /* 0xfffffece1d1c7836 */ /* 0x000fc40000000000 */
[----:B------:R-:W1:Y:S03]  /*23db0*/  LDC R29, c[0x0][0x230] ;  /* 0x00008c00ff1d7b82 */ /* 0x000e660000000800 */
[----:B------:R-:W-:Y:S02]  /*23dc0*/  ISETP.GE.U32.AND P1, PT, R28, 0x7ffffe4f, PT ;  /* 0x7ffffe4f1c00780c */ /* 0x000fe40003f26070 */
[----:B------:R-:W-:-:S03]  /*23dd0*/  IADD3 R28, R31, -0x133, RZ ;  /* 0xfffffecd1f1c7810 */ /* 0x000fc60007ffe0ff */
[----:B------:R-:W4:Y:S01]  /*23de0*/  LDC R31, c[0x0][0x230] ;  /* 0x00008c00ff1f7b82 */ /* 0x000f220000000800 */
[----:B------:R-:W-:Y:S02]  /*23df0*/  ISETP.GE.U32.AND P0, PT, R28, 0x7ffffe4e, PT ;  /* 0x7ffffe4e1c00780c */ /* 0x000fe40003f06070 */
[----:B------:R-:W-:-:S05]  /*23e00*/  IADD3 R28, R30, -0x134, RZ ;  /* 0xfffffecc1e1c7810 */ /* 0x000fca0007ffe0ff */
[----:B------:R-:W-:Y:S01]  /*23e10*/  LDGSTS.E [R27+-0x6fffc], desc[UR8][R36.64], !P1 ;  /* 0x90004000241b7fae */ /* 0x000fe2000c921848 */
[----:B------:R-:W4:Y:S03]  /*23e20*/  LDC R30, c[0x0][0x230] ;  /* 0x00008c00ff1e7b82 */ /* 0x000f260000000800 */
[----:B------:R2:W-:Y:S04]  /*23e30*/  LDGSTS.E [R26+-0x6bffc], desc[UR8][R34.64], !P1 ;  /* 0x94004000221a7fae */ /* 0x0005e8000c921848 */
[----:B------:R2:W-:Y:S04]  /*23e40*/  LDGSTS.E [R25+-0x67ffc], desc[UR8][R32.64], !P1 ;  /* 0x9800400020197fae */ /* 0x0005e8000c921848 */
[----:B------:R2:W-:Y:S01]  /*23e50*/  LDGSTS.E [R24+-0x63ffc], desc[UR8][R6.64], !P1 ;  /* 0x9c00400006187fae */ /* 0x0005e2000c921848 */
[----:B------:R-:W-:-:S03]  /*23e60*/  ISETP.GE.U32.AND P1, PT, R28, 0x7ffffe4d, PT ;  /* 0x7ffffe4d1c00780c */ /* 0x000fc60003f26070 */
[----:B------:R2:W-:Y:S01]  /*23e70*/  STL.64 [R1+0xeb0], R32 ;  /* 0x000eb02001007387 */ /* 0x0005e20000100a00 */
[----:B-1----:R-:W-:Y:S02]  /*23e80*/  VIADD R28, R29, 0xfffffeaf ;  /* 0xfffffeaf1d1c7836 */ /* 0x002fe40000000000 */
[----:B------:R-:W1:Y:S01]  /*23e90*/  LDC R29, c[0x0][0x230] ;  /* 0x00008c00ff1d7b82 */ /* 0x000e620000000800 */
[----:B------:R2:W-:Y:S02]  /*23ea0*/  STL.64 [R1+0xea8], R6 ;  /* 0x000ea80601007387 */ /* 0x0005e40000100a00 */
[----:B--2---:R-:W-:-:S05]  /*23eb0*/  IMAD.WIDE R34, R229, 0x4, R250 ;  /* 0x00000004e5227825 */ /* 0x004fca00078e02fa */
[----:B------:R-:W-:Y:S04]  /*23ec0*/  STL.64 [R1+0xea0], R34 ;  /* 0x000ea02201007387 */ /* 0x000fe80000100a00 */
[----:B------:R-:W-:Y:S01]  /*23ed0*/  LDGSTS.E [R27+-0x6fff8], desc[UR8][R34.64], !P0 ;  /* 0x90008000221b7fae */ /* 0x000fe2000c121848 */
[----:B------:R-:W-:-:S04]  /*23ee0*/  IMAD.WIDE R32, R229, 0x4, R246 ;  /* 0x00000004e5207825 */ /* 0x000fc800078e02f6 */
[C---:B------:R-:W-:Y:S01]  /*23ef0*/  IMAD.WIDE R6, R229.reuse, 0x4, R248 ;  /* 0x00000004e5067825 */ /* 0x040fe200078e02f8 */
[----:B------:R2:W-:Y:S04]  /*23f00*/  STL.64 [R1+0xe98], R32 ;  /* 0x000e982001007387 */ /* 0x0005e80000100a00 */
[----:B------:R2:W-:Y:S04]  /*23f10*/  LDGSTS.E [R26+-0x6bff8], desc[UR8][R32.64], !P0 ;  /* 0x94008000201a7fae */ /* 0x0005e8000c121848 */
[----:B------:R1:W-:Y:S04]  /*23f20*/  STL.64 [R1+0xe90], R6 ;  /* 0x000e900601007387 */ /* 0x0003e80000100a00 */
[----:B------:R1:W-:Y:S01]  /*23f30*/  LDGSTS.E [R25+-0x67ff8], desc[UR8][R6.64], !P0 ;  /* 0x9800800006197fae */ /* 0x0003e2000c121848 */
[C---:B---3--:R-:W-:Y:S01]  /*23f40*/  IMAD.WIDE R4, R229.reuse, 0x4, R4 ;  /* 0x00000004e5047825 */ /* 0x048fe200078e0204 */
[----:B--2---:R-:W2:Y:S04]  /*23f50*/  LDC R32, c[0x0][0x230] ;  /* 0x00008c00ff207b82 */ /* 0x004ea80000000800 */
[----:B------:R3:W-:Y:S01]  /*23f60*/  STL.64 [R1+0xe88], R4 ;  /* 0x000e880401007387 */ /* 0x0007e20000100a00 */
[----:B----4-:R-:W-:-:S03]  /*23f70*/  IMAD.WIDE R16, R229, 0x4, R16 ;  /* 0x00000004e5107825 */ /* 0x010fc600078e0210 */
[----:B------:R3:W-:Y:S01]  /*23f80*/  LDGSTS.E [R24+-0x63ff8], desc[UR8][R4.64], !P0 ;  /* 0x9c00800004187fae */ /* 0x0007e2000c121848 */
[----:B------:R-:W-:Y:S01]  /*23f90*/  ISETP.GE.U32.AND P0, PT, R28, 0x7ffffe30, PT ;  /* 0x7ffffe301c00780c */ /* 0x000fe20003f06070 */
[----:B-1----:R-:W-:Y:S02]  /*23fa0*/  IMAD.WIDE R6, R229, 0x4, R2 ;  /* 0x00000004e5067825 */ /* 0x002fe400078e0202 */
[----:B------:R1:W-:Y:S01]  /*23fb0*/  LDGSTS.E [R27+-0x6fff4], desc[UR8][R16.64], !P1 ;  /* 0x9000c000101b7fae */ /* 0x0003e2000c921848 */
[----:B------:R-:W-:Y:S02]  /*23fc0*/  IADD3 R28, R31, -0x152, RZ ;  /* 0xfffffeae1f1c7810 */ /* 0x000fe40007ffe0ff */
[----:B------:R-:W4:Y:S01]  /*23fd0*/  LDC R31, c[0x0][0x230] ;  /* 0x00008c00ff1f7b82 */ /* 0x000f220000000800 */
[----:B------:R1:W-:Y:S01]  /*23fe0*/  LDGSTS.E [R26+-0x6bff4], desc[UR8][R6.64], !P1 ;  /* 0x9400c000061a7fae */ /* 0x0003e2000c921848 */
[----:B---3--:R-:W-:-:S04]  /*23ff0*/  IMAD.WIDE R4, R229, 0x4, R20 ;  /* 0x00000004e5047825 */ /* 0x008fc800078e0214 */
[----:B------:R-:W-:Y:S01]  /*24000*/  IMAD.WIDE R2, R229, 0x4, R18 ;  /* 0x00000004e5027825 */ /* 0x000fe200078e0212 */
[----:B------:R3:W-:Y:S04]  /*24010*/  LDGSTS.E [R25+-0x67ff4], desc[UR8][R4.64], !P1 ;  /* 0x9800c00004197fae */ /* 0x0007e8000c921848 */
[----:B------:R2:W-:Y:S01]  /*24020*/  LDGSTS.E [R24+-0x63ff4], desc[UR8][R2.64], !P1 ;  /* 0x9c00c00002187fae */ /* 0x0005e2000c921848 */
[----:B------:R-:W-:-:S03]  /*24030*/  ISETP.GE.U32.AND P1, PT, R28, 0x7ffffe2f, PT ;  /* 0x7ffffe2f1c00780c */ /* 0x000fc60003f26070 */
[----:B------:R1:W-:Y:S04]  /*24040*/  STL.64 [R1+0xe80], R16 ;  /* 0x000e801001007387 */ /* 0x0003e80000100a00 */
[----:B------:R3:W-:Y:S04]  /*24050*/  STL.64 [R1+0xe78], R6 ;  /* 0x000e780601007387 */ /* 0x0007e80000100a00 */
[----:B------:R2:W-:Y:S01]  /*24060*/  STL.64 [R1+0xe70], R4 ;  /* 0x000e700401007387 */ /* 0x0005e20000100a00 */
[----:B-1----:R-:W-:-:S03]  /*24070*/  IMAD.WIDE R16, R229, 0x4, R240 ;  /* 0x00000004e5107825 */ /* 0x002fc600078e02f0 */
[----:B------:R1:W-:Y:S01]  /*24080*/  STL.64 [R1+0xe68], R2 ;  /* 0x000e680201007387 */ /* 0x0003e20000100a00 */
[----:B---3--:R-:W-:-:S03]  /*24090*/  IMAD.WIDE R6, R229, 0x4, R238 ;  /* 0x00000004e5067825 */ /* 0x008fc600078e02ee */
[----:B------:R3:W-:Y:S01]  /*240a0*/  LDGSTS.E [R27+-0x60000], desc[UR8][R16.64], !P0 ;  /* 0xa0000000101b7fae */ /* 0x0007e2000c121848 */
[C---:B--2---:R-:W-:Y:S01]  /*240b0*/  IMAD.WIDE R4, R229.reuse, 0x4, R236 ;  /* 0x00000004e5047825 */ /* 0x044fe200078e02ec */
[----:B------:R-:W-:Y:S02]  /*240c0*/  IADD3 R28, R30, -0x153, RZ ;  /* 0xfffffead1e1c7810 */ /* 0x000fe40007ffe0ff */
[----:B------:R3:W-:Y:S01]  /*240d0*/  STL.64 [R1+0xe60], R16 ;  /* 0x000e601001007387 */ /* 0x0007e20000100a00 */
[----:B------:R-:W2:Y:S01]  /*240e0*/  LDC R30, c[0x0][0x230] ;  /* 0x00008c00ff1e7b82 */ /* 0x000ea20000000800 */
[C---:B-1----:R-:W-:Y:S02]  /*240f0*/  IMAD.WIDE R2, R229.reuse, 0x4, R234 ;  /* 0x00000004e5027825 */ /* 0x042fe400078e02ea */
[----:B------:R1:W-:Y:S04]  /*24100*/  LDGSTS.E [R26+-0x5c000], desc[UR8][R6.64], !P0 ;  /* 0xa4000000061a7fae */ /* 0x0003e8000c121848 */
[----:B------:R1:W-:Y:S04]  /*24110*/  STL.64 [R1+0xe58], R6 ;  /* 0x000e580601007387 */ /* 0x0003e80000100a00 */
[----:B------:R4:W-:Y:S01]  /*24120*/  LDGSTS.E [R25+-0x58000], desc[UR8][R4.64], !P0 ;  /* 0xa800000004197fae */ /* 0x0009e2000c121848 */
[----:B---3--:R-:W-:-:S03]  /*24130*/  IMAD.WIDE R16, R229, 0x4, R232 ;  /* 0x00000004e5107825 */ /* 0x008fc600078e02e8 */
[----:B------:R4:W-:Y:S04]  /*24140*/  STL.64 [R1+0xe50], R4 ;  /* 0x000e500401007387 */ /* 0x0009e80000100a00 */
[----:B------:R3:W-:Y:S01]  /*24150*/  LDGSTS.E [R24+-0x54000], desc[UR8][R2.64], !P0 ;  /* 0xac00000002187fae */ /* 0x0007e2000c121848 */
[----:B-1----:R-:W-:Y:S01]  /*24160*/  IMAD.WIDE R6, R229, 0x4, R230 ;  /* 0x00000004e5067825 */ /* 0x002fe200078e02e6 */
[----:B------:R-:W-:Y:S02]  /*24170*/  ISETP.GE.U32.AND P0, PT, R28, 0x7ffffe2e, PT ;  /* 0x7ffffe2e1c00780c */ /* 0x000fe40003f06070 */
[----:B------:R3:W-:Y:S01]  /*24180*/  STL.64 [R1+0xe48], R2 ;  /* 0x000e480201007387 */ /* 0x0007e20000100a00 */
[----:B------:R-:W-:Y:S02]  /*24190*/  VIADD R28, R29, 0xfffffeac ;  /* 0xfffffeac1d1c7836 */ /* 0x000fe40000000000 */
[----:B------:R-:W1:Y:S01]  /*241a0*/  LDC R29, c[0x0][0x230] ;  /* 0x00008c00ff1d7b82 */ /* 0x000e620000000800 */
[C---:B----4-:R-:W-:Y:S01]  /*241b0*/  IMAD.WIDE R4, R229.reuse, 0x4, R226 ;  /* 0x00000004e5047825 */ /* 0x050fe200078e02e2 */
[----:B------:R4:W-:Y:S04]  /*241c0*/  LDGSTS.E [R27+-0x5fffc], desc[UR8][R16.64], !P1 ;  /* 0xa0004000101b7fae */ /* 0x0009e8000c921848 */
[----:B------:R2:W-:Y:S01]  /*241d0*/  LDGSTS.E [R26+-0x5bffc], desc[UR8][R6.64], !P1 ;  /* 0xa4004000061a7fae */ /* 0x0005e2000c921848 */
[----:B---3--:R-:W-:-:S03]  /*241e0*/  IMAD.WIDE R2, R229, 0x4, R56 ;  /* 0x00000004e5027825 */ /* 0x008fc600078e0238 */
[----:B------:R3:W-:Y:S04]  /*241f0*/  LDGSTS.E [R25+-0x57ffc], desc[UR8][R4.64], !P1 ;  /* 0xa800400004197fae */ /* 0x0007e8000c921848 */
[----:B------:R3:W-:Y:S01]  /*24200*/  LDGSTS.E [R24+-0x53ffc], desc[UR8][R2.64], !P1 ;  /* 0xac00400002187fae */ /* 0x0007e2000c921848 */
[----:B------:R-:W-:-:S03]  /*24210*/  ISETP.GE.U32.AND P1, PT, R28, 0x7ffffe2d, PT ;  /* 0x7ffffe2d1c00780c */ /* 0x000fc60003f26070 */
[----:B------:R4:W-:Y:S04]  /*24220*/  STL.64 [R1+0xe40], R16 ;  /* 0x000e401001007387 */ /* 0x0009e80000100a00 */
[----:B------:R2:W-:Y:S04]  /*24230*/  STL.64 [R1+0xe38], R6 ;  /* 0x000e380601007387 */ /* 0x0005e80000100a00 */
[----:B------:R3:W-:Y:S01]  /*24240*/  STL.64 [R1+0xe30], R4 ;  /* 0x000e300401007387 */ /* 0x0007e20000100a00 */
[----:B----4-:R-:W-:-:S03]  /*24250*/  IMAD.WIDE R16, R229, 0x4, R58 ;  /* 0x00000004e5107825 */ /* 0x010fc600078e023a */
[----:B------:R4:W-:Y:S01]  /*24260*/  STL.64 [R1+0xe28], R2 ;  /* 0x000e280201007387 */ /* 0x0009e20000100a00 */
[----:B--2---:R-:W-:-:S03]  /*24270*/  IMAD.WIDE R6, R229, 0x4, R60 ;  /* 0x00000004e5067825 */ /* 0x004fc600078e023c */
[----:B------:R2:W-:Y:S01]  /*24280*/  LDGSTS.E [R27+-0x5fff8], desc[UR8][R16.64], !P0 ;  /* 0xa0008000101b7fae */ /* 0x0005e2000c121848 */
[C---:B---3--:R-:W-:Y:S01]  /*24290*/  IMAD.WIDE R4, R229.reuse, 0x4, R62 ;  /* 0x00000004e5047825 */ /* 0x048fe200078e023e */
[----:B------:R-:W-:Y:S02]  /*242a0*/  IADD3 R28, R32, -0x171, RZ ;  /* 0xfffffe8f201c7810 */ /* 0x000fe40007ffe0ff */
[----:B------:R2:W-:Y:S01]  /*242b0*/  STL.64 [R1+0xe20], R16 ;  /* 0x000e201001007387 */ /* 0x0005e20000100a00 */
[----:B----4-:R-:W-:-:S03]  /*242c0*/  IMAD.WIDE R2, R229, 0x4, R64 ;  /* 0x00000004e5027825 */ /* 0x010fc600078e0240 */
[----:B------:R3:W-:Y:S04]  /*242d0*/  LDGSTS.E [R26+-0x5bff8], desc[UR8][R6.64], !P0 ;  /* 0xa4008000061a7fae */ /* 0x0007e8000c121848 */
[----:B------:R3:W-:Y:S04]  /*242e0*/  STL.64 [R1+0xe18], R6 ;  /* 0x000e180601007387 */ /* 0x0007e80000100a00 */
[----:B------:R4:W-:Y:S01]  /*242f0*/  LDGSTS.E [R25+-0x57ff8], desc[UR8][R4.64], !P0 ;  /* 0xa800800004197fae */ /* 0x0009e2000c121848 */
[----:B--2---:R-:W-:-:S03]  /*24300*/  IMAD.WIDE R16, R229, 0x4, R66 ;  /* 0x00000004e5107825 */ /* 0x004fc600078e0242 */
[----:B------:R4:W-:Y:S04]  /*24310*/  STL.64 [R1+0xe10], R4 ;  /* 0x000e100401007387 */ /* 0x0009e80000100a00 */
[----:B------:R2:W-:Y:S01]  /*24320*/  LDGSTS.E [R24+-0x53ff8], desc[UR8][R2.64], !P0 ;  /* 0xac00800002187fae */ /* 0x0005e2000c121848 */
[----:B---3--:R-:W-:Y:S01]  /*24330*/  IMAD.WIDE R6, R229, 0x4, R68 ;  /* 0x00000004e5067825 */ /* 0x008fe200078e0244 */
[----:B------:R-:W-:Y:S02]  /*24340*/  ISETP.GE.U32.AND P0, PT, R28, 0x7ffffe10, PT ;  /* 0x7ffffe101c00780c */ /* 0x000fe40003f06070 */
[----:B------:R2:W-:Y:S01]  /*24350*/  STL.64 [R1+0xe08], R2 ;  /* 0x000e080201007387 */ /* 0x0005e20000100a00 */
[----:B------:R-:W-:Y:S01]  /*24360*/  IADD3 R28, R31, -0x172, RZ ;  /* 0xfffffe8e1f1c7810 */ /* 0x000fe20007ffe0ff */
[C---:B------:R-:W-:Y:S01]  /*24370*/  IMAD.WIDE R18, R229.reuse, 0x4, R102 ;  /* 0x00000004e5127825 */ /* 0x040fe200078e0266 */
[----:B------:R-:W3:Y:S01]  /*24380*/  LDC R31, c[0x0][0x230] ;  /* 0x00008c00ff1f7b82 */ /* 0x000ee20000000800 */
[----:B------:R1:W-:Y:S02]  /*24390*/  LDGSTS.E [R27+-0x5fff4], desc[UR8][R16.64], !P1 ;  /* 0xa000c000101b7fae */ /* 0x0003e4000c921848 */
[----:B----4-:R-:W-:-:S02]  /*243a0*/  IMAD.WIDE R4, R229, 0x4, R70 ;  /* 0x00000004e5047825 */ /* 0x010fc400078e0246 */
[----:B------:R4:W-:Y:S02]  /*243b0*/  LDGSTS.E [R26+-0x5bff4], desc[UR8][R6.64], !P1 ;  /* 0xa400c000061a7fae */ /* 0x0009e4000c921848 */
[----:B--2---:R-:W-:Y:S02]  /*243c0*/  IMAD.WIDE R2, R229, 0x4, R72 ;  /* 0x00000004e5027825 */ /* 0x004fe400078e0248 */
[----:B------:R2:W-:Y:S04]  /*243d0*/  LDGSTS.E [R25+-0x57ff4], desc[UR8][R4.64], !P1 ;  /* 0xa800c00004197fae */ /* 0x0005e8000c921848 */
[----:B------:R2:W-:Y:S01]  /*243e0*/  LDGSTS.E [R24+-0x53ff4], desc[UR8][R2.64], !P1 ;  /* 0xac00c00002187fae */ /* 0x0005e2000c921848 */
[----:B------:R-:W-:-:S03]  /*243f0*/  ISETP.GE.U32.AND P1, PT, R28, 0x7ffffe0f, PT ;  /* 0x7ffffe0f1c00780c */ /* 0x000fc60003f26070 */
[----:B------:R1:W-:Y:S04]  /*24400*/  STL.64 [R1+0xe00], R16 ;  /* 0x000e001001007387 */ /* 0x0003e80000100a00 */
[----:B------:R4:W-:Y:S01]  /*24410*/  STL.64 [R1+0xdf8], R6 ;  /* 0x000df80601007387 */ /* 0x0009e20000100a00 */
[----:B------:R-:W-:Y:S02]  /*24420*/  VIADD R28, R30, 0xfffffe8d ;  /* 0xfffffe8d1e1c7836 */ /* 0x000fe40000000000 */
[----:B------:R-:W3:Y:S01]  /*24430*/  LDC R30, c[0x0][0x230] ;  /* 0x00008c00ff1e7b82 */ /* 0x000ee20000000800 */
[----:B------:R2:W-:Y:S01]  /*24440*/  STL.64 [R1+0xdf0], R4 ;  /* 0x000df00401007387 */ /* 0x0005e20000100a00 */
[----:B-1----:R-:W-:-:S03]  /*24450*/  IMAD.WIDE R16, R229, 0x4, R74 ;  /* 0x00000004e5107825 */ /* 0x002fc600078e024a */
[----:B------:R1:W-:Y:S01]  /*24460*/  STL.64 [R1+0xde8], R2 ;  /* 0x000de80201007387 */ /* 0x0003e20000100a00 */
[----:B----4-:R-:W-:-:S03]  /*24470*/  IMAD.WIDE R6, R229, 0x4, R76 ;  /* 0x00000004e5067825 */ /* 0x010fc600078e024c */
[----:B------:R4:W-:Y:S01]  /*24480*/  LDGSTS.E [R27+-0x50000], desc[UR8][R16.64], !P0 ;  /* 0xb0000000101b7fae */ /* 0x0009e2000c121848 */
[----:B--2---:R-:W-:-:S03]  /*24490*/  IMAD.WIDE R4, R229, 0x4, R78 ;  /* 0x00000004e5047825 */ /* 0x004fc600078e024e */
[----:B------:R4:W-:Y:S01]  /*244a0*/  STL.64 [R1+0xde0], R16 ;  /* 0x000de01001007387 */ /* 0x0009e20000100a00 */
[----:B-1----:R-:W-:-:S03]  /*244b0*/  IMAD.WIDE R2, R229, 0x4, R80 ;  /* 0x00000004e5027825 */ /* 0x002fc600078e0250 */
[----:B------:R1:W-:Y:S04]  /*244c0*/  LDGSTS.E [R26+-0x4c000], desc[UR8][R6.64], !P0 ;  /* 0xb4000000061a7fae */ /* 0x0003e8000c121848 */
[----:B------:R1:W-:Y:S01]  /*244d0*/  STL.64 [R1+0xdd8], R6 ;  /* 0x000dd80601007387 */ /* 0x0003e20000100a00 */
[----:B----4-:R-:W-:-:S03]  /*244e0*/  IMAD.WIDE R16, R229, 0x4, R82 ;  /* 0x00000004e5107825 */ /* 0x010fc600078e0252 */
[----:B------:R2:W-:Y:S04]  /*244f0*/  LDGSTS.E [R25+-0x48000], desc[UR8][R4.64], !P0 ;  /* 0xb800000004197fae */ /* 0x0005e8000c121848 */
[----:B------:R2:W-:Y:S04]  /*24500*/  STL.64 [R1+0xdd0], R4 ;  /* 0x000dd00401007387 */ /* 0x0005e80000100a00 */
[----:B------:R4:W-:Y:S01]  /*24510*/  LDGSTS.E [R24+-0x44000], desc[UR8][R2.64], !P0 ;  /* 0xbc00000002187fae */ /* 0x0009e2000c121848 */
[----:B-1----:R-:W-:Y:S01]  /*24520*/  IMAD.WIDE R6, R229, 0x4, R84 ;  /* 0x00000004e5067825 */ /* 0x002fe200078e0254 */
[----:B------:R-:W-:-:S02]  /*24530*/  ISETP.GE.U32.AND P0, PT, R28, 0x7ffffe0e, PT ;  /* 0x7ffffe0e1c00780c */ /* 0x000fc40003f06070 */
[----:B------:R4:W-:Y:S01]  /*24540*/  STL.64 [R1+0xdc8], R2 ;  /* 0x000dc80201007387 */ /* 0x0009e20000100a00 */
[----:B--2---:R-:W-:-:S03]  /*24550*/  IMAD.WIDE R4, R229, 0x4, R86 ;  /* 0x00000004e5047825 */ /* 0x004fc600078e0256 */
[----:B------:R1:W-:Y:S01]  /*24560*/  STL.64 [R1+0xdc0], R16 ;  /* 0x000dc01001007387 */ /* 0x0003e20000100a00 */
[----:B------:R-:W-:Y:S02]  /*24570*/  IADD3 R28, R29, -0x174, RZ ;  /* 0xfffffe8c1d1c7810 */ /* 0x000fe40007ffe0ff */
[----:B------:R-:W2:Y:S01]  /*24580*/  LDC R29, c[0x0][0x230] ;  /* 0x00008c00ff1d7b82 */ /* 0x000ea20000000800 */
[----:B------:R1:W-:Y:S01]  /*24590*/  LDGSTS.E [R27+-0x4fffc], desc[UR8][R16.64], !P1 ;  /* 0xb0004000101b7fae */ /* 0x0003e2000c921848 */
[----:B----4-:R-:W-:-:S03]  /*245a0*/  IMAD.WIDE R2, R229, 0x4, R88 ;  /* 0x00000004e5027825 */ /* 0x010fc600078e0258 */
[----:B------:R4:W-:Y:S04]  /*245b0*/  STL.64 [R1+0xdb8], R6 ;  /* 0x000db80601007387 */ /* 0x0009e80000100a00 */
[----:B------:R4:W-:Y:S04]  /*245c0*/  LDGSTS.E [R26+-0x4bffc], desc[UR8][R6.64], !P1 ;  /* 0xb4004000061a7fae */ /* 0x0009e8000c921848 */
[----:B------:R3:W-:Y:S01]  /*245d0*/  STL.64 [R1+0xdb0], R4 ;  /* 0x000db00401007387 */ /* 0x0007e20000100a00 */
[----:B-1----:R-:W-:-:S03]  /*245e0*/  IMAD.WIDE R16, R229, 0x4, R90 ;  /* 0x00000004e5107825 */ /* 0x002fc600078e025a */
[----:B------:R3:W-:Y:S01]  /*245f0*/  LDGSTS.E [R25+-0x47ffc], desc[UR8][R4.64], !P1 ;  /* 0xb800400004197fae */ /* 0x0007e2000c921848 */
[----:B----4-:R-:W-:-:S03]  /*24600*/  IMAD.WIDE R6, R229, 0x4, R94 ;  /* 0x00000004e5067825 */ /* 0x010fc600078e025e */
[----:B------:R1:W-:Y:S04]  /*24610*/  STL.64 [R1+0xda8], R2 ;  /* 0x000da80201007387 */ /* 0x0003e80000100a00 */
[----:B------:R1:W-:Y:S01]  /*24620*/  LDGSTS.E [R24+-0x43ffc], desc[UR8][R2.64], !P1 ;  /* 0xbc00400002187fae */ /* 0x0003e2000c921848 */
[----:B---3--:R-:W-:-:S03]  /*24630*/  IMAD.WIDE R4, R229, 0x4, R92 ;  /* 0x00000004e5047825 */ /* 0x008fc600078e025c */
[----:B------:R3:W-:Y:S01]  /*24640*/  STL.64 [R1+0xda0], R16 ;  /* 0x000da01001007387 */ /* 0x0007e20000100a00 */
[----:B------:R-:W-:-:S03]  /*24650*/  ISETP.GE.U32.AND P1, PT, R28, 0x7ffffe0d, PT ;  /* 0x7ffffe0d1c00780c */ /* 0x000fc60003f26070 */
[----:B------:R4:W-:Y:S01]  /*24660*/  STL.64 [R1+0xd98], R4 ;  /* 0x000d980401007387 */ /* 0x0009e20000100a00 */
[----:B-1----:R-:W-:-:S03]  /*24670*/  IMAD.WIDE R2, R229, 0x4, R96 ;  /* 0x00000004e5027825 */ /* 0x002fc600078e0260 */
[----:B------:R1:W-:Y:S04]  /*24680*/  STL.64 [R1+0xd90], R6 ;  /* 0x000d900601007387 */ /* 0x0003e80000100a00 */
[----:B------:R3:W-:Y:S04]  /*24690*/  LDGSTS.E [R27+-0x4fff8], desc[UR8][R16.64], !P0 ;  /* 0xb0008000101b7fae */ /* 0x0007e8000c121848 */
[----:B------:R-:W2:Y:S04]  /*246a0*/  LDL.LU.64 R250, [R1+0x2d8] ;  /* 0x0002d80001fa7983 */ /* 0x000ea80000300a00 */
[----:B------:R-:W-:Y:S04]  /*246b0*/  LDGSTS.E [R26+-0x4bff8], desc[UR8][R4.64], !P0 ;  /* 0xb4008000041a7fae */ /* 0x000fe8000c121848 */
[----:B------:R1:W-:Y:S01]  /*246c0*/  STL.64 [R1+0xd88], R2 ;  /* 0x000d880201007387 */ /* 0x0003e20000100a00 */
[----:B---3--:R-:W-:-:S03]  /*246d0*/  IMAD.WIDE R16, R229, 0x4, R98 ;  /* 0x00000004e5107825 */ /* 0x008fc600078e0262 */
[----:B------:R1:W-:Y:S04]  /*246e0*/  LDGSTS.E [R25+-0x47ff8], desc[UR8][R6.64], !P0 ;  /* 0xb800800006197fae */ /* 0x0003e8000c121848 */
[----:B----4-:R-:W3:Y:S04]  /*246f0*/  LDL.LU.64 R4, [R1+0x2d0] ;  /* 0x0002d00001047983 */ /* 0x010ee80000300a00 */
[----:B------:R-:W4:Y:S04]  /*24700*/  LDL.LU.64 R246, [R1+0x2c8] ;  /* 0x0002c80001f67983 */ /* 0x000f280000300a00 */
[----:B------:R1:W-:Y:S02]  /*24710*/  LDGSTS.E [R24+-0x43ff8], desc[UR8][R2.64], !P0 ;  /* 0xbc00800002187fae */ /* 0x0003e4000c121848 */
[----:B-1----:R-:W-:-:S02]  /*24720*/  IMAD.WIDE R6, R229, 0x4, R104 ;  /* 0x00000004e5067825 */ /* 0x002fc400078e0268 */
[----:B------:R-:W4:Y:S04]  /*24730*/  LDL.LU.64 R248, [R1+0x2c0] ;  /* 0x0002c00001f87983 */ /* 0x000f280000300a00 */
[----:B------:R1:W-:Y:S01]  /*24740*/  STL.64 [R1+0xd80], R16 ;  /* 0x000d801001007387 */ /* 0x0003e20000100a00 */
[----:B------:R-:W-:-:S03]  /*24750*/  IMAD.WIDE R2, R229, 0x4, R100 ;  /* 0x00000004e5027825 */ /* 0x000fc600078e0264 */
[----:B------:R1:W-:Y:S04]  /*24760*/  LDGSTS.E [R27+-0x4fff4], desc[UR8][R16.64], !P1 ;  /* 0xb000c000101b7fae */ /* 0x0003e8000c921848 */
[----:B------:R1:W-:Y:S04]  /*24770*/  STL.64 [R1+0xd78], R2 ;  /* 0x000d780201007387 */ /* 0x0003e80000100a00 */
[----:B------:R1:W-:Y:S04]  /*24780*/  STL.64 [R1+0xd60], R18 ;  /* 0x000d601201007387 */ /* 0x0003e80000100a00 */
[----:B-1----:R-:W4:Y:S04]  /*24790*/  LDL.LU.64 R16, [R1+0x2b8] ;  /* 0x0002b80001107983 */ /* 0x002f280000300a00 */
[----:B------:R1:W-:Y:S04]  /*247a0*/  LDGSTS.E [R26+-0x4bff4], desc[UR8][R2.64], !P1 ;  /* 0xb400c000021a7fae */ /* 0x0003e8000c921848 */
[----:B------:R4:W-:Y:S04]  /*247b0*/  STL.64 [R1+0xd58], R6 ;  /* 0x000d580601007387 */ /* 0x0009e80000100a00 */
[----:B------:R1:W-:Y:S04]  /*247c0*/  LDGSTS.E [R25+-0x47ff4], desc[UR8][R18.64], !P1 ;  /* 0xb800c00012197fae */ /* 0x0003e8000c921848 */
[----:B------:R-:W4:Y:S04]  /*247d0*/  LDL.LU.64 R2, [R1+0x2b0] ;  /* 0x0002b00001027983 */ /* 0x000f280000300a00 */
[----:B------:R-:W4:Y:S04]  /*247e0*/  LDL.LU.64 R20, [R1+0x2a8] ;  /* 0x0002a80001147983 */ /* 0x000f280000300a00 */
[----:B------:R-:W4:Y:S01]  /*247f0*/  LDL.LU.64 R18, [R1+0x2a0] ;  /* 0x0002a00001127983 */ /* 0x000f220000300a00 */
[----:B------:R-:W-:-:S02]  /*24800*/  IADD3 R28, R31, -0x115, RZ ;  /* 0xfffffeeb1f1c7810 */ /* 0x000fc40007ffe0ff */
[C---:B------:R-:W-:Y:S01]  /*24810*/  IADD3 R27, R13.reuse, 0x100000, RZ ;  /* 0x001000000d1b7810 */ /* 0x040fe20007ffe0ff */
[----:B------:R1:W-:Y:S01]  /*24820*/  LDGSTS.E [R24+-0x43ff4], desc[UR8][R6.64], !P1 ;  /* 0xbc00c00006187fae */ /* 0x0003e2000c921848 */
[----:B------:R-:W-:Y:S01]  /*24830*/  ISETP.GE.U32.AND P0, PT, R28, 0x7ffffe6c, PT ;  /* 0x7ffffe6c1c00780c */ /* 0x000fe20003f06070 */
[----:B------:R-:W-:Y:S01]  /*24840*/  VIADD R28, R30, 0xfffffeea ;  /* 0xfffffeea1e1c7836 */ /* 0x000fe20000000000 */
[C---:B-1----:R-:W-:Y:S01]  /*24850*/  IADD3 R26, R13.reuse, 0x100000, RZ ;  /* 0x001000000d1a7810 */ /* 0x042fe20007ffe0ff */
[C---:B------:R-:W-:Y:S01]  /*24860*/  VIADD R25, R13.reuse, 0x100000 ;  /* 0x001000000d197836 */ /* 0x040fe20000000000 */
[----:B------:R-:W1:Y:S02]  /*24870*/  LDC R31, c[0x0][0x230] ;  /* 0x00008c00ff1f7b82 */ /* 0x000e640000000800 */
[----:B------:R-:W-:Y:S02]  /*24880*/  ISETP.GE.U32.AND P1, PT, R28, 0x7ffffe6b, PT ;  /* 0x7ffffe6b1c00780c */ /* 0x000fe40003f26070 */
[----:B------:R-:W-:-:S04]  /*24890*/  IADD3 R24, R13, 0x100000, RZ ;  /* 0x001000000d187810 */ /* 0x000fc80007ffe0ff */
[----:B------:R-:W1:Y:S01]  /*248a0*/  LDC R30, c[0x0][0x230] ;  /* 0x00008c00ff1e7b82 */ /* 0x000e620000000800 */
[----:B--2---:R-:W-:-:S05]  /*248b0*/  IMAD.WIDE R34, R229, 0x4, R250 ;  /* 0x00000004e5227825 */ /* 0x004fca00078e02fa */
[----:B------:R-:W-:Y:S04]  /*248c0*/  STL.64 [R1+0x778], R34 ;  /* 0x0007782201007387 */ /* 0x000fe80000100a00 */
[----:B------:R-:W-:Y:S01]  /*248d0*/  LDGSTS.E [R27+-0x80000], desc[UR8][R34.64], !P0 ;  /* 0x80000000221b7fae */ /* 0x000fe2000c121848 */
[----:B---3--:R-:W-:-:S04]  /*248e0*/  IMAD.WIDE R4, R229, 0x4, R4 ;  /* 0x00000004e5047825 */ /* 0x008fc800078e0204 */
[C---:B----4-:R-:W-:Y:S01]  /*248f0*/  IMAD.WIDE R32, R229.reuse, 0x4, R246 ;  /* 0x00000004e5207825 */ /* 0x050fe200078e02f6 */
[----:B------:R2:W-:Y:S04]  /*24900*/  STL.64 [R1+0x770], R4 ;  /* 0x0007700401007387 */ /* 0x0005e80000100a00 */
[----:B------:R-:W-:Y:S01]  /*24910*/  STL.64 [R1+0x768], R32 ;  /* 0x0007682001007387 */ /* 0x000fe20000100a00 */
[----:B------:R-:W-:-:S03]  /*24920*/  IMAD.WIDE R6, R229, 0x4, R248 ;  /* 0x00000004e5067825 */ /* 0x000fc600078e02f8 */
[----:B------:R-:W3:Y:S04]  /*24930*/  LDL.LU.64 R250, [R1+0x298] ;  /* 0x0002980001fa7983 */ /* 0x000ee80000300a00 */
[----:B------:R-:W-:Y:S04]  /*24940*/  LDGSTS.E [R26+-0x7c000], desc[UR8][R4.64], !P0 ;  /* 0x84000000041a7fae */ /* 0x000fe8000c121848 */
[----:B------:R4:W-:Y:S04]  /*24950*/  STL.64 [R1+0x760], R6 ;  /* 0x0007600601007387 */ /* 0x0009e80000100a00 */
[----:B------:R-:W-:Y:S04]  /*24960*/  LDGSTS.E [R25+-0x78000], desc[UR8][R32.64], !P0 ;  /* 0x8800000020197fae */ /* 0x000fe8000c121848 */
[----:B--2---:R-:W2:Y:S04]  /*24970*/  LDL.LU.64 R4, [R1+0x290] ;  /* 0x0002900001047983 */ /* 0x004ea80000300a00 */
[----:B------:R-:W2:Y:S01]  /*24980*/  LDL.LU.64 R246, [R1+0x288] ;  /* 0x0002880001f67983 */ /* 0x000ea20000300a00 */
[----:B------:R-:W-:-:S03]  /*24990*/  IMAD.WIDE R16, R229, 0x4, R16 ;  /* 0x00000004e5107825 */ /* 0x000fc600078e0210 */
[----:B------:R-:W2:Y:S04]  /*249a0*/  LDL.LU.64 R248, [R1+0x280] ;  /* 0x0002800001f87983 */ /* 0x000ea80000300a00 */
[----:B------:R4:W-:Y:S04]  /*249b0*/  LDGSTS.E [R24+-0x74000], desc[UR8][R6.64], !P0 ;  /* 0x8c00000006187fae */ /* 0x0009e8000c121848 */
[----:B------:R1:W-:Y:S01]  /*249c0*/  STL.64 [R1+0x758], R16 ;  /* 0x0007581001007387 */ /* 0x0003e20000100a00 */
[----:B------:R-:W-:-:S03]  /*249d0*/  IMAD.WIDE R2, R229, 0x4, R2 ;  /* 0x00000004e5027825 */ /* 0x000fc600078e0202 */
[----:B------:R-:W-:Y:S01]  /*249e0*/  LDGSTS.E [R27+-0x7fffc], desc[UR8][R16.64], !P1 ;  /* 0x80004000101b7fae */ /* 0x000fe2000c921848 */
[----:B------:R-:W-:-:S03]  /*249f0*/  IMAD.WIDE R20, R229, 0x4, R20 ;  /* 0x00000004e5147825 */ /* 0x000fc600078e0214 */
[----:B------:R1:W-:Y:S01]  /*24a00*/  STL.64 [R1+0x750], R2 ;  /* 0x0007500201007387 */ /* 0x0003e20000100a00 */
[----:B----4-:R-:W-:-:S03]  /*24a10*/  IMAD.WIDE R6, R229, 0x4, R18 ;  /* 0x00000004e5067825 */ /* 0x010fc600078e0212 */
[----:B------:R4:W-:Y:S04]  /*24a20*/  STL.64 [R1+0x748], R20 ;  /* 0x0007481401007387 */ /* 0x0009e80000100a00 */
[----:B-1----:R-:W2:Y:S04]  /*24a30*/  LDL.LU.64 R16, [R1+0x278] ;  /* 0x0002780001107983 */ /* 0x002ea80000300a00 */
[----:B------:R-:W-:Y:S04]  /*24a40*/  LDGSTS.E [R26+-0x7bffc], desc[UR8][R2.64], !P1 ;  /* 0x84004000021a7fae */ /* 0x000fe8000c921848 */
[----:B------:R1:W-:Y:S04]  /*24a50*/  STL.64 [R1+0x740], R6 ;  /* 0x0007400601007387 */ /* 0x0003e80000100a00 */
[----:B------:R-:W-:Y:S04]  /*24a60*/  LDGSTS.E [R25+-0x77ffc], desc[UR8][R20.64], !P1 ;  /* 0x8800400014197fae */ /* 0x000fe8000c921848 */
[----:B------:R-:W2:Y:S04]  /*24a70*/  LDL.LU.64 R2, [R1+0x270] ;  /* 0x0002700001027983 */ /* 0x000ea80000300a00 */
[----:B------:R-:W2:Y:S04]  /*24a80*/  LDL.LU.64 R18, [R1+0x268] ;  /* 0x0002680001127983 */ /* 0x000ea80000300a00 */
[----:B----4-:R-:W4:Y:S01]  /*24a90*/  LDL.LU.64 R20, [R1+0x260] ;  /* 0x0002600001147983 */ /* 0x010f220000300a00 */
[----:B------:R-:W-:-:S02]  /*24aa0*/  IADD3 R28, R29, -0x117, RZ ;  /* 0xfffffee91d1c7810 */ /* 0x000fc40007ffe0ff */
[----:B------:R-:W4:Y:S01]  /*24ab0*/  LDC R29, c[0x0][0x230] ;  /* 0x00008c00ff1d7b82 */ /* 0x000f220000000800 */
[----:B------:R1:W-:Y:S01]  /*24ac0*/  LDGSTS.E [R24+-0x73ffc], desc[UR8][R6.64], !P1 ;  /* 0x8c00400006187fae */ /* 0x0003e2000c921848 */
[----:B------:R-:W-:Y:S01]  /*24ad0*/  ISETP.GE.U32.AND P0, PT, R28, 0x7ffffe6a, PT ;  /* 0x7ffffe6a1c00780c */ /* 0x000fe20003f06070 */
[----:B------:R-:W-:-:S05]  /*24ae0*/  VIADD R28, R31, 0xfffffee8 ;  /* 0xfffffee81f1c7836 */ /* 0x000fca0000000000 */
[----:B------:R-:W-:Y:S01]  /*24af0*/  ISETP.GE.U32.AND P1, PT, R28, 0x7ffffe69, PT ;  /* 0x7ffffe691c00780c */ /* 0x000fe20003f26070 */
[----:B------:R-:W4:Y:S01]  /*24b00*/  LDC R31, c[0x0][0x230] ;  /* 0x00008c00ff1f7b82 */ /* 0x000f220000000800 */
[----:B---3--:R-:W-:-:S05]  /*24b10*/  IMAD.WIDE R34, R229, 0x4, R250 ;  /* 0x00000004e5227825 */ /* 0x008fca00078e02fa */
[----:B------:R-:W-:Y:S04]  /*24b20*/  STL.64 [R1+0x738], R34 ;  /* 0x0007382201007387 */ /* 0x000fe80000100a00 */
[----:B------:R-:W-:Y:S01]  /*24b30*/  LDGSTS.E [R27+-0x7fff8], desc[UR8][R34.64], !P0 ;  /* 0x80008000221b7fae */ /* 0x000fe2000c121848 */
[----:B--2---:R-:W-:-:S04]  /*24b40*/  IMAD.WIDE R4, R229, 0x4, R4 ;  /* 0x00000004e5047825 */ /* 0x004fc800078e0204 */
[C---:B------:R-:W-:Y:S01]  /*24b50*/  IMAD.WIDE R32, R229.reuse, 0x4, R246 ;  /* 0x00000004e5207825 */ /* 0x040fe200078e02f6 */
[----:B------:R2:W-:Y:S03]  /*24b60*/  STL.64 [R1+0x730], R4 ;  /* 0x0007300401007387 */ /* 0x0005e60000100a00 */
[C---:B-1----:R-:W-:Y:S01]  /*24b70*/  IMAD.WIDE R6, R229.reuse, 0x4, R248 ;  /* 0x00000004e5067825 */ /* 0x042fe200078e02f8 */
[----:B------:R-:W-:Y:S04]  /*24b80*/  STL.64 [R1+0x728], R32 ;  /* 0x0007282001007387 */ /* 0x000fe80000100a00 */
[----:B------:R-:W3:Y:S04]  /*24b90*/  LDL.LU.64 R250, [R1+0x150] ;  /* 0x0001500001fa7983 */ /* 0x000ee80000300a00 */
[----:B------:R4:W-:Y:S04]  /*24ba0*/  STL.64 [R1+0x720], R6 ;  /* 0x0007200601007387 */ /* 0x0009e80000100a00 */
[----:B------:R-:W-:Y:S04]  /*24bb0*/  LDGSTS.E [R26+-0x7bff8], desc[UR8][R4.64], !P0 ;  /* 0x84008000041a7fae */ /* 0x000fe8000c121848 */
[----:B------:R-:W3:Y:S04]  /*24bc0*/  LDL.LU.64 R246, [R1+0x148] ;  /* 0x0001480001f67983 */ /* 0x000ee80000300a00 */
[----:B------:R-:W-:Y:S04]  /*24bd0*/  LDGSTS.E [R25+-0x77ff8], desc[UR8][R32.64], !P0 ;  /* 0x8800800020197fae */ /* 0x000fe8000c121848 */
[----:B--2---:R-:W2:Y:S01]  /*24be0*/  LDL.LU.64 R4, [R1+0x140] ;  /* 0x0001400001047983 */ /* 0x004ea20000300a00 */
[----:B------:R-:W-:-:S03]  /*24bf0*/  IMAD.WIDE R16, R229, 0x4, R16 ;  /* 0x00000004e5107825 */ /* 0x000fc600078e0210 */
[----:B------:R-:W2:Y:S04]  /*24c00*/  LDL.LU.64 R248, [R1+0x138] ;  /* 0x0001380001f87983 */ /* 0x000ea80000300a00 */
[----:B------:R4:W-:Y:S04]  /*24c10*/  LDGSTS.E [R24+-0x73ff8], desc[UR8][R6.64], !P0 ;  /* 0x8c00800006187fae */ /* 0x0009e8000c121848 */
[----:B------:R-:W-:Y:S01]  /*24c20*/  STL.64 [R1+0x718], R16 ;  /* 0x0007181001007387 */ /* 0x000fe20000100a00 */
[----:B------:R-:W-:-:S03]  /*24c30*/  IMAD.WIDE R2, R229, 0x4, R2 ;  /* 0x00000004e5027825 */ /* 0x000fc600078e0202 */
[----:B------:R-:W-:Y:S01]  /*24c40*/  LDGSTS.E [R27+-0x7fff4], desc[UR8][R16.64], !P1 ;  /* 0x8000c000101b7fae */ /* 0x000fe2000c921848 */
[----:B------:R-:W-:-:S03]  /*24c50*/  IMAD.WIDE R18, R229, 0x4, R18 ;  /* 0x00000004e5127825 */ /* 0x000fc600078e0212 */
[----:B------:R1:W-:Y:S01]  /*24c60*/  STL.64 [R1+0x710], R2 ;  /* 0x0007100201007387 */ /* 0x0003e20000100a00 */
[----:B----4-:R-:W-:-:S03]  /*24c70*/  IMAD.WIDE R6, R229, 0x4, R20 ;  /* 0x00000004e5067825 */ /* 0x010fc600078e0214 */
[----:B------:R-:W-:Y:S04]  /*24c80*/  LDGSTS.E [R26+-0x7bff4], desc[UR8][R2.64], !P1 ;  /* 0x8400c000021a7fae */ /* 0x000fe8000c921848 */
[----:B------:R4:W-:Y:S04]  /*24c90*/  STL.64 [R1+0x708], R18 ;  /* 0x0007081201007387 */ /* 0x0009e80000100a00 */
[----:B------:R-:W-:Y:S04]  /*24ca0*/  LDGSTS.E [R25+-0x77ff4], desc[UR8][R18.64], !P1 ;  /* 0x8800c00012197fae */ /* 0x000fe8000c921848 */
[----:B-1----:R-:W2:Y:S04]  /*24cb0*/  LDL.LU.64 R2, [R1+0x130] ;  /* 0x0001300001027983 */ /* 0x002ea80000300a00 */
[----:B------:R1:W-:Y:S04]  /*24cc0*/  STL.64 [R1+0x700], R6 ;  /* 0x0007000601007387 */ /* 0x0003e80000100a00 */
[----:B------:R-:W2:Y:S04]  /*24cd0*/  LDL.LU.64 R16, [R1+0x128] ;  /* 0x0001280001107983 */ /* 0x000ea80000300a00 */
[----:B------:R-:W2:Y:S04]  /*24ce0*/  LDL.LU.64 R20, [R1+0x120] ;  /* 0x0001200001147983 */ /* 0x000ea80000300a00 */
[----:B----4-:R-:W4:Y:S01]  /*24cf0*/  LDL.LU.64 R18, [R1+0x118] ;  /* 0x0001180001127983 */ /* 0x010f220000300a00 */
[----:B------:R-:W-:-:S02]  /*24d00*/  IADD3 R28, R30, -0x135, RZ ;  /* 0xfffffecb1e1c7810 */ /* 0x000fc40007ffe0ff */
[----:B------:R-:W4:Y:S01]  /*24d10*/  LDC R30, c[0x0][0x230] ;  /* 0x00008c00ff1e7b82 */ /* 0x000f220000000800 */
[----:B------:R1:W-:Y:S01]  /*24d20*/  LDGSTS.E [R24+-0x73ff4], desc[UR8][R6.64], !P1 ;  /* 0x8c00c00006187fae */ /* 0x0003e2000c921848 */
[----:B------:R-:W-:Y:S01]  /*24d30*/  ISETP.GE.U32.AND P0, PT, R28, 0x7ffffe4c, PT ;  /* 0x7ffffe4c1c00780c */ /* 0x000fe20003f06070 */
[----:B---3--:R-:W-:-:S05]  /*24d40*/  IMAD.WIDE R34, R229, 0x4, R250 ;  /* 0x00000004e5227825 */ /* 0x008fca00078e02fa */
        /* <DEDUP_REMOVED lines=14> */
[----:B------:R-:W-:-:S03]  /*24e30*/  IMAD.WIDE R36, R229, 0x4, R2 ;  /* 0x00000004e5247825 */ /* 0x000fc600078e0202 */
[----:B-1----:R-:W2:Y:S01]  /*24e40*/  LDL.LU.64 R4, [R1+0xf8] ;  /* 0x0000f80001047983 */ /* 0x002ea20000300a00 */
[----:B---3--:R-:W-:-:S03]  /*24e50*/  IMAD.WIDE R34, R229, 0x4, R16 ;  /* 0x00000004e5227825 */ /* 0x008fc600078e0210 */
[----:B------:R-:W3:Y:S01]  /*24e60*/  LDL.LU.64 R16, [R1+0xf0] ;  /* 0x0000f00001107983 */ /* 0x000ee20000300a00 */
[----:B------:R-:W-:-:S03]  /*24e70*/  IMAD.WIDE R32, R229, 0x4, R20 ;  /* 0x00000004e5207825 */ /* 0x000fc600078e0214 */
[----:B------:R-:W3:Y:S01]  /*24e80*/  LDL.LU.64 R2, [R1+0xe8] ;  /* 0x0000e80001027983 */ /* 0x000ee20000300a00 */
[----:B----4-:R-:W-:-:S03]  /*24e90*/  IMAD.WIDE R6, R229, 0x4, R18 ;  /* 0x00000004e5067825 */ /* 0x010fc600078e0212 */
[----:B------:R-:W-:Y:S04]  /*24ea0*/  STL.64 [R1+0x6d8], R36 ;  /* 0x0006d82401007387 */ /* 0x000fe80000100a00 */
[----:B------:R2:W-:Y:S04]  /*24eb0*/  STL.64 [R1+0x6d0], R34 ;  /* 0x0006d02201007387 */ /* 0x0005e80000100a00 */
[----:B------:R-:W4:Y:S04]  /*24ec0*/  LDL.LU.64 R20, [R1+0xe0] ;  /* 0x0000e00001147983 */ /* 0x000f280000300a00 */
[----:B------:R-:W4:Y:S01]  /*24ed0*/  LDL.LU.64 R18, [R1+0xd8] ;  /* 0x0000d80001127983 */ /* 0x000f220000300a00 */
[----:B------:R-:W-:-:S02]  /*24ee0*/  IADD3 R28, R29, -0x136, RZ ;  /* 0xfffffeca1d1c7810 */ /* 0x000fc40007ffe0ff */
[----:B------:R-:W1:Y:S02]  /*24ef0*/  LDC R29, c[0x0][0x230] ;  /* 0x00008c00ff1d7b82 */ /* 0x000e640000000800 */
[----:B------:R-:W-:Y:S01]  /*24f00*/  ISETP.GE.U32.AND P1, PT, R28, 0x7ffffe4b, PT ;  /* 0x7ffffe4b1c00780c */ /* 0x000fe20003f26070 */
[----:B------:R-:W-:-:S05]  /*24f10*/  VIADD R28, R31, 0xfffffec9 ;  /* 0xfffffec91f1c7836 */ /* 0x000fca0000000000 */
[----:B------:R-:W3:Y:S01]  /*24f20*/  LDC R31, c[0x0][0x230] ;  /* 0x00008c00ff1f7b82 */ /* 0x000ee20000000800 */
[----:B------:R-:W-:Y:S02]  /*24f30*/  ISETP.GE.U32.AND P0, PT, R28, 0x7ffffe4a, PT ;  /* 0x7ffffe4a1c00780c */ /* 0x000fe40003f06070 */
[----:B------:R-:W-:-:S04]  /*24f40*/  IADD3 R28, R30, -0x138, RZ ;  /* 0xfffffec81e1c7810 */ /* 0x000fc80007ffe0ff */
[----:B------:R-:W-:Y:S01]  /*24f50*/  LDGSTS.E [R27+-0x6fffc], desc[UR8][R36.64], !P1 ;  /* 0x90004000241b7fae */ /* 0x000fe2000c921848 */
[----:B------:R-:W4:Y:S03]  /*24f60*/  LDC R30, c[0x0][0x230] ;  /* 0x00008c00ff1e7b82 */ /* 0x000f260000000800 */
[----:B------:R2:W-:Y:S04]  /*24f70*/  LDGSTS.E [R26+-0x6bffc], desc[UR8][R34.64], !P1 ;  /* 0x94004000221a7fae */ /* 0x0005e8000c921848 */
[----:B------:R2:W-:Y:S04]  /*24f80*/  LDGSTS.E [R25+-0x67ffc], desc[UR8][R32.64], !P1 ;  /* 0x9800400020197fae */ /* 0x0005e8000c921848 */
[----:B------:R2:W-:Y:S01]  /*24f90*/  LDGSTS.E [R24+-0x63ffc], desc[UR8][R6.64], !P1 ;  /* 0x9c00400006187fae */ /* 0x0005e2000c921848 */
[----:B------:R-:W-:-:S03]  /*24fa0*/  ISETP.GE.U32.AND P1, PT, R28, 0x7ffffe49, PT ;  /* 0x7ffffe491c00780c */ /* 0x000fc60003f26070 */
[----:B------:R2:W-:Y:S01]  /*24fb0*/  STL.64 [R1+0x6c8], R32 ;  /* 0x0006c82001007387 */ /* 0x0005e20000100a00 */
[----:B-1----:R-:W-:Y:S02]  /*24fc0*/  IADD3 R28, R29, -0x155, RZ ;  /* 0xfffffeab1d1c7810 */ /* 0x002fe40007ffe0ff */
        /* <DEDUP_REMOVED lines=11> */
[C---:B------:R-:W-:Y:S01]  /*25080*/  IMAD.WIDE R4, R229.reuse, 0x4, R4 ;  /* 0x00000004e5047825 */ /* 0x040fe200078e0204 */
[----:B--2---:R-:W2:Y:S04]  /*25090*/  LDC R32, c[0x0][0x230] ;  /* 0x00008c00ff207b82 */ /* 0x004ea80000000800 */
[----:B------:R4:W-:Y:S01]  /*250a0*/  STL.64 [R1+0x6a0], R4 ;  /* 0x0006a00401007387 */ /* 0x0009e20000100a00 */
[----:B---3--:R-:W-:-:S03]  /*250b0*/  IMAD.WIDE R16, R229, 0x4, R16 ;  /* 0x00000004e5107825 */ /* 0x008fc600078e0210 */
[----:B------:R4:W-:Y:S01]  /*250c0*/  LDGSTS.E [R24+-0x63ff8], desc[UR8][R4.64], !P0 ;  /* 0x9c00800004187fae */ /* 0x0009e2000c121848 */
[----:B-1----:R-:W-:Y:S01]  /*250d0*/  IMAD.WIDE R6, R229, 0x4, R2 ;  /* 0x00000004e5067825 */ /* 0x002fe200078e0202 */
[----:B------:R-:W-:Y:S02]  /*250e0*/  ISETP.GE.U32.AND P0, PT, R28, 0x7ffffe2c, PT ;  /* 0x7ffffe2c1c00780c */ /* 0x000fe40003f06070 */
[----:B------:R1:W-:Y:S01]  /*250f0*/  LDGSTS.E [R27+-0x6fff4], desc[UR8][R16.64], !P1 ;  /* 0x9000c000101b7fae */ /* 0x0003e2000c921848 */
[----:B------:R-:W-:Y:S02]  /*25100*/  VIADD R28, R31, 0xfffffeaa ;  /* 0xfffffeaa1f1c7836 */ /* 0x000fe40000000000 */
[----:B------:R-:W3:Y:S01]  /*25110*/  LDC R31, c[0x0][0x230] ;  /* 0x00008c00ff1f7b82 */ /* 0x000ee20000000800 */
[----:B------:R1:W-:Y:S01]  /*25120*/  LDGSTS.E [R26+-0x6bff4], desc[UR8][R6.64], !P1 ;  /* 0x9400c000061a7fae */ /* 0x0003e2000c921848 */
[----:B----4-:R-:W-:-:S04]  /*25130*/  IMAD.WIDE R4, R229, 0x4, R20 ;  /* 0x00000004e5047825 */ /* 0x010fc800078e0214 */
        /* <DEDUP_REMOVED lines=9> */
[----:B----4-:R-:W-:-:S03]  /*251d0*/  IMAD.WIDE R6, R229, 0x4, R108 ;  /* 0x00000004e5067825 */ /* 0x010fc600078e026c */
        /* <DEDUP_REMOVED lines=9> */
[----:B----4-:R-:W-:-:S03]  /*25270*/  IMAD.WIDE R16, R229, 0x4, R114 ;  /* 0x00000004e5107825 */ /* 0x010fc600078e0272 */
[----:B------:R3:W-:Y:S04]  /*25280*/  STL.64 [R1+0x668], R4 ;  /* 0x0006680401007387 */ /* 0x0007e80000100a00 */
[----:B------:R4:W-:Y:S01]  /*25290*/  LDGSTS.E [R24+-0x54000], desc[UR8][R2.64], !P0 ;  /* 0xac00000002187fae */ /* 0x0009e2000c121848 */
[----:B-1----:R-:W-:Y:S01]  /*252a0*/  IMAD.WIDE R6, R229, 0x4, R116 ;  /* 0x00000004e5067825 */ /* 0x002fe200078e0274 */
[----:B------:R-:W-:Y:S02]  /*252b0*/  ISETP.GE.U32.AND P0, PT, R28, 0x7ffffe2a, PT ;  /* 0x7ffffe2a1c00780c */ /* 0x000fe40003f06070 */
[----:B------:R4:W-:Y:S01]  /*252c0*/  STL.64 [R1+0x660], R2 ;  /* 0x0006600201007387 */ /* 0x0009e20000100a00 */
[----:B------:R-:W-:Y:S02]  /*252d0*/  IADD3 R28, R29, -0x158, RZ ;  /* 0xfffffea81d1c7810 */ /* 0x000fe40007ffe0ff */
[----:B------:R-:W1:Y:S01]  /*252e0*/  LDC R29, c[0x0][0x230] ;  /* 0x00008c00ff1d7b82 */ /* 0x000e620000000800 */
[C---:B---3--:R-:W-:Y:S01]  /*252f0*/  IMAD.WIDE R4, R229.reuse, 0x4, R118 ;  /* 0x00000004e5047825 */ /* 0x048fe200078e0276 */
[----:B------:R3:W-:Y:S04]  /*25300*/  LDGSTS.E [R27+-0x5fffc], desc[UR8][R16.64], !P1 ;  /* 0xa0004000101b7fae */ /* 0x0007e8000c921848 */
[----:B------:R2:W-:Y:S01]  /*25310*/  LDGSTS.E [R26+-0x5bffc], desc[UR8][R6.64], !P1 ;  /* 0xa4004000061a7fae */ /* 0x0005e2000c921848 */
[----:B----4-:R-:W-:-:S03]  /*25320*/  IMAD.WIDE R2, R229, 0x4, R120 ;  /* 0x00000004e5027825 */ /* 0x010fc600078e0278 */
[----:B------:R4:W-:Y:S04]  /*25330*/  LDGSTS.E [R25+-0x57ffc], desc[UR8][R4.64], !P1 ;  /* 0xa800400004197fae */ /* 0x0009e8000c921848 */
[----:B------:R4:W-:Y:S01]  /*25340*/  LDGSTS.E [R24+-0x53ffc], desc[UR8][R2.64], !P1 ;  /* 0xac00400002187fae */ /* 0x0009e2000c921848 */
[----:B------:R-:W-:-:S03]  /*25350*/  ISETP.GE.U32.AND P1, PT, R28, 0x7ffffe29, PT ;  /* 0x7ffffe291c00780c */ /* 0x000fc60003f26070 */
[----:B------:R3:W-:Y:S04]  /*25360*/  STL.64 [R1+0x658], R16 ;  /* 0x0006581001007387 */ /* 0x0007e80000100a00 */
[----:B------:R2:W-:Y:S01]  /*25370*/  STL.64 [R1+0x650], R6 ;  /* 0x0006500601007387 */ /* 0x0005e20000100a00 */
[----:B------:R-:W-:-:S03]  /*25380*/  VIADD R28, R32, 0xfffffe8b ;  /* 0xfffffe8b201c7836 */ /* 0x000fc60000000000 */
[----:B------:R4:W-:Y:S01]  /*25390*/  STL.64 [R1+0x648], R4 ;  /* 0x0006480401007387 */ /* 0x0009e20000100a00 */
[----:B---3--:R-:W-:-:S03]  /*253a0*/  IMAD.WIDE R16, R229, 0x4, R122 ;  /* 0x00000004e5107825 */ /* 0x008fc600078e027a */
[----:B------:R3:W-:Y:S01]  /*253b0*/  STL.64 [R1+0x640], R2 ;  /* 0x0006400201007387 */ /* 0x0007e20000100a00 */
[----:B--2---:R-:W-:-:S03]  /*253c0*/  IMAD.WIDE R6, R229, 0x4, R124 ;  /* 0x00000004e5067825 */ /* 0x004fc600078e027c */
[----:B------:R2:W-:Y:S01]  /*253d0*/  LDGSTS.E [R27+-0x5fff8], desc[UR8][R16.64], !P0 ;  /* 0xa0008000101b7fae */ /* 0x0005e2000c121848 */
[----:B----4-:R-:W-:-:S03]  /*253e0*/  IMAD.WIDE R4, R229, 0x4, R126 ;  /* 0x00000004e5047825 */ /* 0x010fc600078e027e */
[----:B------:R2:W-:Y:S01]  /*253f0*/  STL.64 [R1+0x638], R16 ;  /* 0x0006381001007387 */ /* 0x0005e20000100a00 */
[----:B---3--:R-:W-:-:S03]  /*25400*/  IMAD.WIDE R2, R229, 0x4, R128 ;  /* 0x00000004e5027825 */ /* 0x008fc600078e0280 */
[----:B------:R3:W-:Y:S04]  /*25410*/  LDGSTS.E [R26+-0x5bff8], desc[UR8][R6.64], !P0 ;  /* 0xa4008000061a7fae */ /* 0x0007e8000c121848 */
[----:B------:R3:W-:Y:S01]  /*25420*/  STL.64 [R1+0x630], R6 ;  /* 0x0006300601007387 */ /* 0x0007e20000100a00 */
[----:B--2---:R-:W-:-:S03]  /*25430*/  IMAD.WIDE R16, R229, 0x4, R130 ;  /* 0x00000004e5107825 */ /* 0x004fc600078e0282 */
[----:B------:R2:W-:Y:S04]  /*25440*/  LDGSTS.E [R25+-0x57ff8], desc[UR8][R4.64], !P0 ;  /* 0xa800800004197fae */ /* 0x0005e8000c121848 */
[----:B------:R2:W-:Y:S04]  /*25450*/  STL.64 [R1+0x628], R4 ;  /* 0x0006280401007387 */ /* 0x0005e80000100a00 */
[----:B------:R4:W-:Y:S01]  /*25460*/  LDGSTS.E [R24+-0x53ff8], desc[UR8][R2.64], !P0 ;  /* 0xac00800002187fae */ /* 0x0009e2000c121848 */
[----:B---3--:R-:W-:Y:S01]  /*25470*/  IMAD.WIDE R6, R229, 0x4, R132 ;  /* 0x00000004e5067825 */ /* 0x008fe200078e0284 */
[----:B------:R-:W-:-:S02]  /*25480*/  ISETP.GE.U32.AND P0, PT, R28, 0x7ffffe0c, PT ;  /* 0x7ffffe0c1c00780c */ /* 0x000fc40003f06070 */
[----:B------:R4:W-:Y:S01]  /*25490*/  STL.64 [R1+0x620], R2 ;  /* 0x0006200201007387 */ /* 0x0009e20000100a00 */
[----:B------:R-:W-:Y:S01]  /*254a0*/  IADD3 R28, R31, -0x176, RZ ;  /* 0xfffffe8a1f1c7810 */ /* 0x000fe20007ffe0ff */
[C---:B------:R-:W-:Y:S01]  /*254b0*/  IMAD.WIDE R18, R229.reuse, 0x4, R166 ;  /* 0x00000004e5127825 */ /* 0x040fe200078e02a6 */
[----:B------:R-:W3:Y:S01]  /*254c0*/  LDC R31, c[0x0][0x230] ;  /* 0x00008c00ff1f7b82 */ /* 0x000ee20000000800 */
[----:B------:R1:W-:Y:S02]  /*254d0*/  LDGSTS.E [R27+-0x5fff4], desc[UR8][R16.64], !P1 ;  /* 0xa000c000101b7fae */ /* 0x0003e4000c921848 */
[C---:B--2---:R-:W-:Y:S02]  /*254e0*/  IMAD.WIDE R4, R229.reuse, 0x4, R134 ;  /* 0x00000004e5047825 */ /* 0x044fe400078e0286 */
[----:B------:R2:W-:Y:S02]  /*254f0*/  LDGSTS.E [R26+-0x5bff4], desc[UR8][R6.64], !P1 ;  /* 0xa400c000061a7fae */ /* 0x0005e4000c921848 */
[----:B----4-:R-:W-:-:S02]  /*25500*/  IMAD.WIDE R2, R229, 0x4, R136 ;  /* 0x00000004e5027825 */ /* 0x010fc400078e0288 */
        /* <DEDUP_REMOVED lines=8> */
[----:B--2---:R-:W-:-:S03]  /*25590*/  IMAD.WIDE R6, R229, 0x4, R140 ;  /* 0x00000004e5067825 */ /* 0x004fc600078e028c */
[----:B------:R2:W-:Y:S01]  /*255a0*/  LDGSTS.E [R27+-0x50000], desc[UR8][R16.64], !P0 ;  /* 0xb0000000101b7fae */ /* 0x0005e2000c121848 */
[C---:B----4-:R-:W-:Y:S01]  /*255b0*/  IMAD.WIDE R4, R229.reuse, 0x4, R142 ;  /* 0x00000004e5047825 */ /* 0x050fe200078e028e */
[----:B------:R-:W-:Y:S02]  /*255c0*/  IADD3 R28, R30, -0x177, RZ ;  /* 0xfffffe891e1c7810 */ /* 0x000fe40007ffe0ff */
[----:B------:R2:W-:Y:S01]  /*255d0*/  STL.64 [R1+0x5f8], R16 ;  /* 0x0005f81001007387 */ /* 0x0005e20000100a00 */
[----:B------:R-:W4:Y:S01]  /*255e0*/  LDC R30, c[0x0][0x230] ;  /* 0x00008c00ff1e7b82 */ /* 0x000f220000000800 */
[C---:B-1----:R-:W-:Y:S02]  /*255f0*/  IMAD.WIDE R2, R229.reuse, 0x4, R144 ;  /* 0x00000004e5027825 */ /* 0x042fe400078e0290 */
[----:B------:R1:W-:Y:S04]  /*25600*/  LDGSTS.E [R26+-0x4c000], desc[UR8][R6.64], !P0 ;  /* 0xb4000000061a7fae */ /* 0x0003e8000c121848 */
[----:B------:R1:W-:Y:S04]  /*25610*/  STL.64 [R1+0x5f0], R6 ;  /* 0x0005f00601007387 */ /* 0x0003e80000100a00 */
[----:B------:R3:W-:Y:S01]  /*25620*/  LDGSTS.E [R25+-0x48000], desc[UR8][R4.64], !P0 ;  /* 0xb800000004197fae */ /* 0x0007e2000c121848 */
[----:B--2---:R-:W-:-:S03]  /*25630*/  IMAD.WIDE R16, R229, 0x4, R146 ;  /* 0x00000004e5107825 */ /* 0x004fc600078e0292 */
[----:B------:R3:W-:Y:S04]  /*25640*/  STL.64 [R1+0x5e8], R4 ;  /* 0x0005e80401007387 */ /* 0x0007e80000100a00 */
[----:B------:R2:W-:Y:S01]  /*25650*/  LDGSTS.E [R24+-0x44000], desc[UR8][R2.64], !P0 ;  /* 0xbc00000002187fae */ /* 0x0005e2000c121848 */
[C---:B-1----:R-:W-:Y:S01]  /*25660*/  IMAD.WIDE R6, R229.reuse, 0x4, R148 ;  /* 0x00000004e5067825 */ /* 0x042fe200078e0294 */
[----:B------:R-:W-:Y:S02]  /*25670*/  ISETP.GE.U32.AND P0, PT, R28, 0x7ffffe0a, PT ;  /* 0x7ffffe0a1c00780c */ /* 0x000fe40003f06070 */
[----:B------:R2:W-:Y:S01]  /*25680*/  STL.64 [R1+0x5e0], R2 ;  /* 0x0005e00201007387 */ /* 0x0005e20000100a00 */
[----:B---3--:R-:W-:-:S03]  /*25690*/  IMAD.WIDE R4, R229, 0x4, R150 ;  /* 0x00000004e5047825 */ /* 0x008fc600078e0296 */
[----:B------:R1:W-:Y:S04]  /*256a0*/  STL.64 [R1+0x5d8], R16 ;  /* 0x0005d81001007387 */ /* 0x0003e80000100a00 */
[----:B------:R1:W-:Y:S01]  /*256b0*/  LDGSTS.E [R27+-0x4fffc], desc[UR8][R16.64], !P1 ;  /* 0xb0004000101b7fae */ /* 0x0003e2000c921848 */
[----:B--2---:R-:W-:-:S03]  /*256c0*/  IMAD.WIDE R2, R229, 0x4, R152 ;  /* 0x00000004e5027825 */ /* 0x004fc600078e0298 */
[----:B------:R2:W-:Y:S04]  /*256d0*/  STL.64 [R1+0x5d0], R6 ;  /* 0x0005d00601007387 */ /* 0x0005e80000100a00 */
[----:B------:R2:W-:Y:S01]  /*256e0*/  LDGSTS.E [R26+-0x4bffc], desc[UR8][R6.64], !P1 ;  /* 0xb4004000061a7fae */ /* 0x0005e2000c921848 */
[----:B------:R-:W-:Y:S02]  /*256f0*/  VIADD R28, R29, 0xfffffe88 ;  /* 0xfffffe881d1c7836 */ /* 0x000fe40000000000 */
[----:B------:R-:W3:Y:S01]  /*25700*/  LDC R29, c[0x0][0x230] ;  /* 0x00008c00ff1d7b82 */ /* 0x000ee20000000800 */
[----:B------:R4:W-:Y:S01]  /*25710*/  STL.64 [R1+0x5c8], R4 ;  /* 0x0005c80401007387 */ /* 0x0009e20000100a00 */
[----:B-1----:R-:W-:-:S03]  /*25720*/  IMAD.WIDE R16, R229, 0x4, R154 ;  /* 0x00000004e5107825 */ /* 0x002fc600078e029a */
[----:B------:R4:W-:Y:S01]  /*25730*/  LDGSTS.E [R25+-0x47ffc], desc[UR8][R4.64], !P1 ;  /* 0xb800400004197fae */ /* 0x0009e2000c921848 */
[----:B--2---:R-:W-:-:S03]  /*25740*/  IMAD.WIDE R6, R229, 0x4, R158 ;  /* 0x00000004e5067825 */ /* 0x004fc600078e029e */
[----:B------:R1:W-:Y:S04]  /*25750*/  STL.64 [R1+0x5c0], R2 ;  /* 0x0005c00201007387 */ /* 0x0003e80000100a00 */
[----:B------:R1:W-:Y:S01]  /*25760*/  LDGSTS.E [R24+-0x43ffc], desc[UR8][R2.64], !P1 ;  /* 0xbc00400002187fae */ /* 0x0003e2000c921848 */
[----:B----4-:R-:W-:-:S03]  /*25770*/  IMAD.WIDE R4, R229, 0x4, R156 ;  /* 0x00000004e5047825 */ /* 0x010fc600078e029c */
[----:B------:R2:W-:Y:S01]  /*25780*/  STL.64 [R1+0x5b8], R16 ;  /* 0x0005b81001007387 */ /* 0x0005e20000100a00 */
[----:B------:R-:W-:-:S03]  /*25790*/  ISETP.GE.U32.AND P1, PT, R28, 0x7ffffe09, PT ;  /* 0x7ffffe091c00780c */ /* 0x000fc60003f26070 */
[----:B------:R4:W-:Y:S01]  /*257a0*/  STL.64 [R1+0x5b0], R4 ;  /* 0x0005b00401007387 */ /* 0x0009e20000100a00 */
[----:B-1----:R-:W-:-:S03]  /*257b0*/  IMAD.WIDE R2, R229, 0x4, R160 ;  /* 0x00000004e5027825 */ /* 0x002fc600078e02a0 */
[----:B------:R1:W-:Y:S04]  /*257c0*/  STL.64 [R1+0x5a8], R6 ;  /* 0x0005a80601007387 */ /* 0x0003e80000100a00 */
[----:B------:R2:W-:Y:S04]  /*257d0*/  LDGSTS.E [R27+-0x4fff8], desc[UR8][R16.64], !P0 ;  /* 0xb0008000101b7fae */ /* 0x0005e8000c121848 */
[----:B------:R-:W3:Y:S04]  /*257e0*/  LDL.LU.64 R250, [R1+0x258] ;  /* 0x0002580001fa7983 */ /* 0x000ee80000300a00 */
[----:B------:R-:W-:Y:S04]  /*257f0*/  LDGSTS.E [R26+-0x4bff8], desc[UR8][R4.64], !P0 ;  /* 0xb4008000041a7fae */ /* 0x000fe8000c121848 */
[----:B------:R1:W-:Y:S01]  /*25800*/  STL.64 [R1+0x5a0], R2 ;  /* 0x0005a00201007387 */ /* 0x0003e20000100a00 */
[----:B--2---:R-:W-:-:S03]  /*25810*/  IMAD.WIDE R16, R229, 0x4, R162 ;  /* 0x00000004e5107825 */ /* 0x004fc600078e02a2 */
[----:B------:R1:W-:Y:S04]  /*25820*/  LDGSTS.E [R25+-0x47ff8], desc[UR8][R6.64], !P0 ;  /* 0xb800800006197fae */ /* 0x0003e8000c121848 */
[----:B----4-:R-:W2:Y:S04]  /*25830*/  LDL.LU.64 R4, [R1+0x250] ;  /* 0x0002500001047983 */ /* 0x010ea80000300a00 */
[----:B------:R-:W4:Y:S04]  /*25840*/  LDL.LU.64 R246, [R1+0x248] ;  /* 0x0002480001f67983 */ /* 0x000f280000300a00 */
[----:B------:R-:W4:Y:S04]  /*25850*/  LDL.LU.64 R248, [R1+0x240] ;  /* 0x0002400001f87983 */ /* 0x000f280000300a00 */
[----:B------:R1:W-:Y:S02]  /*25860*/  LDGSTS.E [R24+-0x43ff8], desc[UR8][R2.64], !P0 ;  /* 0xbc00800002187fae */ /* 0x0003e4000c121848 */
[----:B-1----:R-:W-:-:S02]  /*25870*/  IMAD.WIDE R6, R229, 0x4, R168 ;  /* 0x00000004e5067825 */ /* 0x002fc400078e02a8 */
[----:B------:R-:W-:Y:S04]  /*25880*/  STL.64 [R1+0x1d20], R12 ;  /* 0x001d200c01007387 */ /* 0x000fe80000100a00 */
        /* <DEDUP_REMOVED lines=12> */
[----:B------:R-:W-:Y:S01]  /*25950*/  IADD3 R28, R31, -0x119, RZ ;  /* 0xfffffee71f1c7810 */ /* 0x000fe20007ffe0ff */
[C---:B------:R-:W-:Y:S01]  /*25960*/  VIADD R27, R14.reuse, 0x100000 ;  /* 0x001000000e1b7836 */ /* 0x040fe20000000000 */
[----:B-1----:R-:W-:Y:S01]  /*25970*/  IADD3 R26, R14, 0x100000, RZ ;  /* 0x001000000e1a7810 */ /* 0x002fe20007ffe0ff */
[----:B------:R1:W-:Y:S01]  /*25980*/  LDGSTS.E [R24+-0x43ff4], desc[UR8][R6.64], !P1 ;  /* 0xbc00c00006187fae */ /* 0x0003e2000c921848 */
[----:B------:R-:W-:Y:S01]  /*25990*/  ISETP.GE.U32.AND P0, PT, R28, 0x7ffffe68, PT ;  /* 0x7ffffe681c00780c */ /* 0x000fe20003f06070 */
[----:B------:R-:W4:Y:S01]  /*259a0*/  LDC R31, c[0x0][0x230] ;  /* 0x00008c00ff1f7b82 */ /* 0x000f220000000800 */
[----:B------:R-:W-:-:S02]  /*259b0*/  IADD3 R28, R30, -0x11a, RZ ;  /* 0xfffffee61e1c7810 */ /* 0x000fc40007ffe0ff */
[----:B------:R-:W-:Y:S02]  /*259c0*/  IADD3 R25, R14, 0x100000, RZ ;  /* 0x001000000e197810 */ /* 0x000fe40007ffe0ff */
[----:B------:R-:W-:Y:S01]  /*259d0*/  ISETP.GE.U32.AND P1, PT, R28, 0x7ffffe67, PT ;  /* 0x7ffffe671c00780c */ /* 0x000fe20003f26070 */
[----:B-1----:R-:W-:Y:S02]  /*259e0*/  VIADD R24, R14, 0x100000 ;  /* 0x001000000e187836 */ /* 0x002fe40000000000 */
[C---:B---3--:R-:W-:Y:S01]  /*259f0*/  IMAD.WIDE R32, R229.reuse, 0x4, R250 ;  /* 0x00000004e5207825 */ /* 0x048fe200078e02fa */
[----:B------:R-:W1:Y:S04]  /*25a00*/  LDC R30, c[0x0][0x230] ;  /* 0x00008c00ff1e7b82 */ /* 0x000e680000000800 */
[----:B------:R-:W-:Y:S04]  /*25a10*/  STL.64 [R1+0x578], R32 ;  /* 0x0005782001007387 */ /* 0x000fe80000100a00 */
[----:B------:R-:W-:Y:S01]  /*25a20*/  LDGSTS.E [R27+-0x80000], desc[UR8][R32.64], !P0 ;  /* 0x80000000201b7fae */ /* 0x000fe2000c121848 */
[----:B--2---:R-:W-:-:S04]  /*25a30*/  IMAD.WIDE R4, R229, 0x4, R4 ;  /* 0x00000004e5047825 */ /* 0x004fc800078e0204 */
[C---:B----4-:R-:W-:Y:S01]  /*25a40*/  IMAD.WIDE R12, R229.reuse, 0x4, R246 ;  /* 0x00000004e50c7825 */ /* 0x050fe200078e02f6 */
[----:B------:R2:W-:Y:S03]  /*25a50*/  STL.64 [R1+0x570], R4 ;  /* 0x0005700401007387 */ /* 0x0005e60000100a00 */
[C---:B------:R-:W-:Y:S01]  /*25a60*/  IMAD.WIDE R6, R229.reuse, 0x4, R248 ;  /* 0x00000004e5067825 */ /* 0x040fe200078e02f8 */
[----:B------:R3:W-:Y:S04]  /*25a70*/  STL.64 [R1+0x568], R12 ;  /* 0x0005680c01007387 */ /* 0x0007e80000100a00 */
[----:B------:R-:W4:Y:S04]  /*25a80*/  LDL.LU.64 R250, [R1+0x218] ;  /* 0x0002180001fa7983 */ /* 0x000f280000300a00 */
[----:B------:R-:W-:Y:S04]  /*25a90*/  LDGSTS.E [R26+-0x7c000], desc[UR8][R4.64], !P0 ;  /* 0x84000000041a7fae */ /* 0x000fe8000c121848 */
[----:B------:R1:W-:Y:S04]  /*25aa0*/  STL.64 [R1+0x560], R6 ;  /* 0x0005600601007387 */ /* 0x0003e80000100a00 */
[----:B------:R3:W-:Y:S04]  /*25ab0*/  LDGSTS.E [R25+-0x78000], desc[UR8][R12.64], !P0 ;  /* 0x880000000c197fae */ /* 0x0007e8000c121848 */
[----:B--2---:R-:W2:Y:S04]  /*25ac0*/  LDL.LU.64 R4, [R1+0x210] ;  /* 0x0002100001047983 */ /* 0x004ea80000300a00 */
[----:B------:R-:W2:Y:S04]  /*25ad0*/  LDL.LU.64 R246, [R1+0x208] ;  /* 0x0002080001f67983 */ /* 0x000ea80000300a00 */
[----:B------:R-:W2:Y:S01]  /*25ae0*/  LDL.LU.64 R248, [R1+0x200] ;  /* 0x0002000001f87983 */ /* 0x000ea20000300a00 */
[----:B------:R-:W-:-:S03]  /*25af0*/  IMAD.WIDE R16, R229, 0x4, R16 ;  /* 0x00000004e5107825 */ /* 0x000fc600078e0210 */
[----:B------:R1:W-:Y:S04]  /*25b00*/  LDGSTS.E [R24+-0x74000], desc[UR8][R6.64], !P0 ;  /* 0x8c00000006187fae */ /* 0x0003e8000c121848 */
[----:B------:R1:W-:Y:S04]  /*25b10*/  STL.64 [R1+0x558], R16 ;  /* 0x0005581001007387 */ /* 0x0003e80000100a00 */
[----:B------:R-:W-:Y:S01]  /*25b20*/  LDGSTS.E [R27+-0x7fffc], desc[UR8][R16.64], !P1 ;  /* 0x80004000101b7fae */ /* 0x000fe2000c921848 */
[----:B------:R-:W-:-:S04]  /*25b30*/  IMAD.WIDE R2, R229, 0x4, R2 ;  /* 0x00000004e5027825 */ /* 0x000fc800078e0202 */
[C---:B---3--:R-:W-:Y:S01]  /*25b40*/  IMAD.WIDE R12, R229.reuse, 0x4, R20 ;  /* 0x00000004e50c7825 */ /* 0x048fe200078e0214 */
[----:B------:R3:W-:Y:S03]  /*25b50*/  STL.64 [R1+0x550], R2 ;  /* 0x0005500201007387 */ /* 0x0007e60000100a00 */
[----:B-1----:R-:W-:Y:S01]  /*25b60*/  IMAD.WIDE R6, R229, 0x4, R18 ;  /* 0x00000004e5067825 */ /* 0x002fe200078e0212 */
[----:B------:R1:W-:Y:S04]  /*25b70*/  STL.64 [R1+0x548], R12 ;  /* 0x0005480c01007387 */ /* 0x0003e80000100a00 */
[----:B------:R-:W2:Y:S04]  /*25b80*/  LDL.LU.64 R16, [R1+0x1f8] ;  /* 0x0001f80001107983 */ /* 0x000ea80000300a00 */
[----:B------:R-:W-:Y:S04]  /*25b90*/  LDGSTS.E [R26+-0x7bffc], desc[UR8][R2.64], !P1 ;  /* 0x84004000021a7fae */ /* 0x000fe8000c921848 */
[----:B------:R1:W-:Y:S01]  /*25ba0*/  STL.64 [R1+0x540], R6 ;  /* 0x0005400601007387 */ /* 0x0003e20000100a00 */
[----:B------:R-:W-:-:S02]  /*25bb0*/  IADD3 R28, R29, -0x11b, RZ ;  /* 0xfffffee51d1c7810 */ /* 0x000fc40007ffe0ff */
[----:B------:R-:W1:Y:S01]  /*25bc0*/  LDC R29, c[0x0][0x230] ;  /* 0x00008c00ff1d7b82 */ /* 0x000e620000000800 */
[----:B------:R1:W-:Y:S04]  /*25bd0*/  LDGSTS.E [R25+-0x77ffc], desc[UR8][R12.64], !P1 ;  /* 0x880040000c197fae */ /* 0x0003e8000c921848 */
[----:B---3--:R-:W3:Y:S04]  /*25be0*/  LDL.LU.64 R2, [R1+0x1f0] ;  /* 0x0001f00001027983 */ /* 0x008ee80000300a00 */
[----:B------:R-:W3:Y:S04]  /*25bf0*/  LDL.LU.64 R20, [R1+0x1e8] ;  /* 0x0001e80001147983 */ /* 0x000ee80000300a00 */
[----:B------:R-:W3:Y:S01]  /*25c00*/  LDL.LU.64 R18, [R1+0x1e0] ;  /* 0x0001e00001127983 */ /* 0x000ee20000300a00 */
[----:B------:R-:W-:-:S02]  /*25c10*/  ISETP.GE.U32.AND P0, PT, R28, 0x7ffffe66, PT ;  /* 0x7ffffe661c00780c */ /* 0x000fc40003f06070 */
[----:B------:R-:W-:Y:S01]  /*25c20*/  IADD3 R28, R31, -0x11c, RZ ;  /* 0xfffffee41f1c7810 */ /* 0x000fe20007ffe0ff */
[----:B------:R1:W-:Y:S01]  /*25c30*/  LDGSTS.E [R24+-0x73ffc], desc[UR8][R6.64], !P1 ;  /* 0x8c00400006187fae */ /* 0x0003e2000c921848 */
[----:B------:R-:W3:Y:S02]  /*25c40*/  LDC R31, c[0x0][0x230] ;  /* 0x00008c00ff1f7b82 */ /* 0x000ee40000000800 */
[----:B------:R-:W-:Y:S01]  /*25c50*/  ISETP.GE.U32.AND P1, PT, R28, 0x7ffffe65, PT ;  /* 0x7ffffe651c00780c */ /* 0x000fe20003f26070 */
[----:B----4-:R-:W-:-:S05]  /*25c60*/  IMAD.WIDE R32, R229, 0x4, R250 ;  /* 0x00000004e5207825 */ /* 0x010fca00078e02fa */
[----:B------:R-:W-:Y:S04]  /*25c70*/  STL.64 [R1+0x538], R32 ;  /* 0x0005382001007387 */ /* 0x000fe80000100a00 */
[----:B------:R-:W-:Y:S01]  /*25c80*/  LDGSTS.E [R27+-0x7fff8], desc[UR8][R32.64], !P0 ;  /* 0x80008000201b7fae */ /* 0x000fe2000c121848 */
[----:B--2---:R-:W-:-:S04]  /*25c90*/  IMAD.WIDE R4, R229, 0x4, R4 ;  /* 0x00000004e5047825 */ /* 0x004fc800078e0204 */
[C---:B-1----:R-:W-:Y:S01]  /*25ca0*/  IMAD.WIDE R12, R229.reuse, 0x4, R246 ;  /* 0x00000004e50c7825 */ /* 0x042fe200078e02f6 */
[----:B------:R1:W-:Y:S03]  /*25cb0*/  STL.64 [R1+0x530], R4 ;  /* 0x0005300401007387 */ /* 0x0003e60000100a00 */
[C---:B------:R-:W-:Y:S01]  /*25cc0*/  IMAD.WIDE R6, R229.reuse, 0x4, R248 ;  /* 0x00000004e5067825 */ /* 0x040fe200078e02f8 */
[----:B------:R2:W-:Y:S04]  /*25cd0*/  STL.64 [R1+0x528], R12 ;  /* 0x0005280c01007387 */ /* 0x0005e80000100a00 */
[----:B------:R-:W4:Y:S04]  /*25ce0*/  LDL.LU.64 R250, [R1+0xd0] ;  /* 0x0000d00001fa7983 */ /* 0x000f280000300a00 */
[----:B------:R2:W-:Y:S04]  /*25cf0*/  STL.64 [R1+0x520], R6 ;  /* 0x0005200601007387 */ /* 0x0005e80000100a00 */
[----:B------:R-:W-:Y:S04]  /*25d00*/  LDGSTS.E [R26+-0x7bff8], desc[UR8][R4.64], !P0 ;  /* 0x84008000041a7fae */ /* 0x000fe8000c121848 */
[----:B------:R-:W4:Y:S04]  /*25d10*/  LDL.LU.64 R246, [R1+0xc8] ;  /* 0x0000c80001f67983 */ /* 0x000f280000300a00 */
[----:B------:R2:W-:Y:S04]  /*25d20*/  LDGSTS.E [R25+-0x77ff8], desc[UR8][R12.64], !P0 ;  /* 0x880080000c197fae */ /* 0x0005e8000c121848 */
[----:B-1----:R-:W4:Y:S04]  /*25d30*/  LDL.LU.64 R4, [R1+0xc0] ;  /* 0x0000c00001047983 */ /* 0x002f280000300a00 */
[----:B------:R-:W4:Y:S01]  /*25d40*/  LDL.LU.64 R248, [R1+0xb8] ;  /* 0x0000b80001f87983 */ /* 0x000f220000300a00 */
[----:B------:R-:W-:-:S03]  /*25d50*/  IMAD.WIDE R16, R229, 0x4, R16 ;  /* 0x00000004e5107825 */ /* 0x000fc600078e0210 */
[----:B------:R1:W-:Y:S04]  /*25d60*/  LDGSTS.E [R24+-0x73ff8], desc[UR8][R6.64], !P0 ;  /* 0x8c00800006187fae */ /* 0x0003e8000c121848 */
[----:B------:R-:W-:Y:S04]  /*25d70*/  STL.64 [R1+0x518], R16 ;  /* 0x0005181001007387 */ /* 0x000fe80000100a00 */
[----:B------:R-:W-:Y:S01]  /*25d80*/  LDGSTS.E [R27+-0x7fff4], desc[UR8][R16.64], !P1 ;  /* 0x8000c000101b7fae */ /* 0x000fe2000c921848 */
[----:B---3--:R-:W-:-:S04]  /*25d90*/  IMAD.WIDE R2, R229, 0x4, R2 ;  /* 0x00000004e5027825 */ /* 0x008fc800078e0202 */
[C---:B--2---:R-:W-:Y:S01]  /*25da0*/  IMAD.WIDE R12, R229.reuse, 0x4, R20 ;  /* 0x00000004e50c7825 */ /* 0x044fe200078e0214 */
[----:B------:R2:W-:Y:S03]  /*25db0*/  STL.64 [R1+0x510], R2 ;  /* 0x0005100201007387 */ /* 0x0005e60000100a00 */
[----:B-1----:R-:W-:Y:S01]  /*25dc0*/  IMAD.WIDE R6, R229, 0x4, R18 ;  /* 0x00000004e5067825 */ /* 0x002fe200078e0212 */
[----:B------:R-:W-:Y:S04]  /*25dd0*/  LDGSTS.E [R26+-0x7bff4], desc[UR8][R2.64], !P1 ;  /* 0x8400c000021a7fae */ /* 0x000fe8000c921848 */
[----:B------:R1:W-:Y:S01]  /*25de0*/  STL.64 [R1+0x508], R12 ;  /* 0x0005080c01007387 */ /* 0x0003e20000100a00 */
[----:B------:R-:W-:-:S02]  /*25df0*/  VIADD R28, R30, 0xfffffec7 ;  /* 0xfffffec71e1c7836 */ /* 0x000fc40000000000 */
[----:B------:R-:W3:Y:S01]  /*25e00*/  LDC R30, c[0x0][0x230] ;  /* 0x00008c00ff1e7b82 */ /* 0x000ee20000000800 */
[----:B------:R1:W-:Y:S04]  /*25e10*/  LDGSTS.E [R25+-0x77ff4], desc[UR8][R12.64], !P1 ;  /* 0x8800c0000c197fae */ /* 0x0003e8000c921848 */
[----:B--2---:R-:W2:Y:S04]  /*25e20*/  LDL.LU.64 R2, [R1+0xb0] ;  /* 0x0000b00001027983 */ /* 0x004ea80000300a00 */
[----:B------:R1:W-:Y:S04]  /*25e30*/  STL.64 [R1+0x500], R6 ;  /* 0x0005000601007387 */ /* 0x0003e80000100a00 */
[----:B------:R-:W3:Y:S04]  /*25e40*/  LDL.LU.64 R20, [R1+0xa8] ;  /* 0x0000a80001147983 */ /* 0x000ee80000300a00 */
[----:B------:R-:W3:Y:S04]  /*25e50*/  LDL.LU.64 R18, [R1+0xa0] ;  /* 0x0000a00001127983 */ /* 0x000ee80000300a00 */
[----:B------:R-:W3:Y:S01]  /*25e60*/  LDL.LU.64 R16, [R1+0x98] ;  /* 0x0000980001107983 */ /* 0x000ee20000300a00 */
[----:B------:R-:W-:-:S03]  /*25e70*/  ISETP.GE.U32.AND P0, PT, R28, 0x7ffffe48, PT ;  /* 0x7ffffe481c00780c */ /* 0x000fc60003f06070 */
[----:B------:R1:W-:Y:S01]  /*25e80*/  LDGSTS.E [R24+-0x73ff4], desc[UR8][R6.64], !P1 ;  /* 0x8c00c00006187fae */ /* 0x0003e2000c921848 */
[----:B----4-:R-:W-:-:S05]  /*25e90*/  IMAD.WIDE R32, R229, 0x4, R250 ;  /* 0x00000004e5207825 */ /* 0x010fca00078e02fa */
[----:B------:R-:W-:Y:S04]  /*25ea0*/  STL.64 [R1+0x4f8], R32 ;  /* 0x0004f82001007387 */ /* 0x000fe80000100a00 */
[----:B------:R3:W-:Y:S01]  /*25eb0*/  LDGSTS.E [R27+-0x70000], desc[UR8][R32.64], !P0 ;  /* 0x90000000201b7fae */ /* 0x0007e2000c121848 */
[----:B-1----:R-:W-:-:S04]  /*25ec0*/  IMAD.WIDE R12, R229, 0x4, R246 ;  /* 0x00000004e50c7825 */ /* 0x002fc800078e02f6 */
[C---:B------:R-:W-:Y:S01]  /*25ed0*/  IMAD.WIDE R4, R229.reuse, 0x4, R4 ;  /* 0x00000004e5047825 */ /* 0x040fe200078e0204 */
[----:B------:R-:W-:Y:S03]  /*25ee0*/  STL.64 [R1+0x4f0], R12 ;  /* 0x0004f00c01007387 */ /* 0x000fe60000100a00 */
[C---:B------:R-:W-:Y:S01]  /*25ef0*/  IMAD.WIDE R6, R229.reuse, 0x4, R248 ;  /* 0x00000004e5067825 */ /* 0x040fe200078e02f8 */
[----:B------:R1:W-:Y:S04]  /*25f00*/  STL.64 [R1+0x4e8], R4 ;  /* 0x0004e80401007387 */ /* 0x0003e80000100a00 */
[----:B------:R-:W4:Y:S04]  /*25f10*/  LDL.LU.64 R250, [R1+0x90] ;  /* 0x0000900001fa7983 */ /* 0x000f280000300a00 */
[----:B------:R3:W-:Y:S04]  /*25f20*/  STL.64 [R1+0x4e0], R6 ;  /* 0x0004e00601007387 */ /* 0x0007e80000100a00 */
[----:B------:R3:W-:Y:S04]  /*25f30*/  LDGSTS.E [R26+-0x6c000], desc[UR8][R12.64], !P0 ;  /* 0x940000000c1a7fae */ /* 0x0007e8000c121848 */
[----:B------:R-:W4:Y:S04]  /*25f40*/  LDL.LU.64 R246, [R1+0x88] ;  /* 0x0000880001f67983 */ /* 0x000f280000300a00 */
[----:B------:R-:W4:Y:S04]  /*25f50*/  LDL.LU.64 R248, [R1+0x80] ;  /* 0x0000800001f87983 */ /* 0x000f280000300a00 */
[----:B------:R-:W-:Y:S04]  /*25f60*/  LDGSTS.E [R25+-0x68000], desc[UR8][R4.64], !P0 ;  /* 0x9800000004197fae */ /* 0x000fe8000c121848 */
[----:B------:R3:W-:Y:S04]  /*25f70*/  LDGSTS.E [R24+-0x64000], desc[UR8][R6.64], !P0 ;  /* 0x9c00000006187fae */ /* 0x0007e8000c121848 */
[----:B-1----:R-:W4:Y:S01]  /*25f80*/  LDL.LU.64 R4, [R1+0x78] ;  /* 0x0000780001047983 */ /* 0x002f220000300a00 */
[----:B--2---:R-:W-:-:S03]  /*25f90*/  IMAD.WIDE R34, R229, 0x4, R2 ;  /* 0x00000004e5227825 */ /* 0x004fc600078e0202 */
[----:B------:R-:W2:Y:S01]  /*25fa0*/  LDL.LU.64 R2, [R1+0x70] ;  /* 0x0000700001027983 */ /* 0x000ea20000300a00 */
[----:B---3--:R-:W-:-:S03]  /*25fb0*/  IMAD.WIDE R32, R229, 0x4, R20 ;  /* 0x00000004e5207825 */ /* 0x008fc600078e0214 */
[----:B------:R-:W3:Y:S01]  /*25fc0*/  LDL.LU.64 R20, [R1+0x68] ;  /* 0x0000680001147983 */ /* 0x000ee20000300a00 */
[----:B------:R-:W-:-:S03]  /*25fd0*/  IMAD.WIDE R12, R229, 0x4, R18 ;  /* 0x00000004e50c7825 */ /* 0x000fc600078e0212 */
[----:B------:R-:W-:Y:S01]  /*25fe0*/  STL.64 [R1+0x4d8], R34 ;  /* 0x0004d82201007387 */ /* 0x000fe20000100a00 */
[----:B------:R-:W-:-:S03]  /*25ff0*/  IMAD.WIDE R6, R229, 0x4, R16 ;  /* 0x00000004e5067825 */ /* 0x000fc600078e0210 */
[----:B------:R4:W-:Y:S04]  /*26000*/  STL.64 [R1+0x4d0], R32 ;  /* 0x0004d02001007387 */ /* 0x0009e80000100a00 */
[----:B------:R-:W3:Y:S04]  /*26010*/  LDL.LU.64 R18, [R1+0x60] ;  /* 0x0000600001127983 */ /* 0x000ee80000300a00 */
[----:B------:R-:W3:Y:S01]  /*26020*/  LDL.LU.64 R16, [R1+0x58] ;  /* 0x0000580001107983 */ /* 0x000ee20000300a00 */
[----:B------:R-:W-:Y:S02]  /*26030*/  IADD3 R28, R29, -0x13a, RZ ;  /* 0xfffffec61d1c7810 */ /* 0x000fe40007ffe0ff */
[----:B------:R-:W1:Y:S02]  /*26040*/  LDC R29, c[0x0][0x230] ;  /* 0x00008c00ff1d7b82 */ /* 0x000e640000000800 */
[----:B------:R-:W-:-:S02]  /*26050*/  ISETP.GE.U32.AND P1, PT, R28, 0x7ffffe47, PT ;  /* 0x7ffffe471c00780c */ /* 0x000fc40003f26070 */
[----:B------:R-:W-:-:S04]  /*26060*/  IADD3 R28, R31, -0x13b, RZ ;  /* 0xfffffec51f1c7810 */ /* 0x000fc80007ffe0ff */
[----:B------:R-:W2:Y:S01]  /*26070*/  LDC R31, c[0x0][0x230] ;  /* 0x00008c00ff1f7b82 */ /* 0x000ea20000000800 */
[----:B------:R-:W-:Y:S01]  /*26080*/  ISETP.GE.U32.AND P0, PT, R28, 0x7ffffe46, PT ;  /* 0x7ffffe461c00780c */ /* 0x000fe20003f06070 */
[----:B------:R-:W-:Y:S01]  /*26090*/  VIADD R28, R30, 0xfffffec4 ;  /* 0xfffffec41e1c7836 */ /* 0x000fe20000000000 */
[----:B------:R4:W-:Y:S04]  /*260a0*/  STL.64 [R1+0x4c8], R12 ;  /* 0x0004c80c01007387 */ /* 0x0009e80000100a00 */
[----:B------:R-:W-:Y:S01]  /*260b0*/  LDGSTS.E [R27+-0x6fffc], desc[UR8][R34.64], !P1 ;  /* 0x90004000221b7fae */ /* 0x000fe2000c921848 */
[----:B------:R-:W3:Y:S03]  /*260c0*/  LDC R30, c[0x0][0x230] ;  /* 0x00008c00ff1e7b82 */ /* 0x000ee60000000800 */
[----:B------:R4:W-:Y:S04]  /*260d0*/  LDGSTS.E [R26+-0x6bffc], desc[UR8][R32.64], !P1 ;  /* 0x94004000201a7fae */ /* 0x0009e8000c921848 */
[----:B------:R4:W-:Y:S04]  /*260e0*/  LDGSTS.E [R25+-0x67ffc], desc[UR8][R12.64], !P1 ;  /* 0x980040000c197fae */ /* 0x0009e8000c921848 */
[----:B------:R4:W-:Y:S04]  /*260f0*/  STL.64 [R1+0x4c0], R6 ;  /* 0x0004c00601007387 */ /* 0x0009e80000100a00 */
[----:B------:R4:W-:Y:S01]  /*26100*/  LDGSTS.E [R24+-0x63ffc], desc[UR8][R6.64], !P1 ;  /* 0x9c00400006187fae */ /* 0x0009e2000c921848 */
[----:B------:R-:W-:-:S02]  /*26110*/  ISETP.GE.U32.AND P1, PT, R28, 0x7ffffe45, PT ;  /* 0x7ffffe451c00780c */ /* 0x000fc40003f26070 */
[----:B-1----:R-:W-:Y:S02]  /*26120*/  IADD3 R28, R29, -0x159, RZ ;  /* 0xfffffea71d1c7810 */ /* 0x002fe40007ffe0ff */
[----:B------:R-:W1:Y:S01]  /*26130*/  LDC R29, c[0x0][0x230] ;  /* 0x00008c00ff1d7b82 */ /* 0x000e620000000800 */
[----:B----4-:R-:W-:-:S05]  /*26140*/  IMAD.WIDE R32, R229, 0x4, R250 ;  /* 0x00000004e5207825 */ /* 0x010fca00078e02fa */
[----:B------:R4:W-:Y:S01]  /*26150*/  LDGSTS.E [R27+-0x6fff8], desc[UR8][R32.64], !P0 ;  /* 0x90008000201b7fae */ /* 0x0009e2000c121848 */
[----:B------:R-:W-:-:S04]  /*26160*/  IMAD.WIDE R12, R229, 0x4, R246 ;  /* 0x00000004e50c7825 */ /* 0x000fc800078e02f6 */
[C---:B------:R-:W-:Y:S01]  /*26170*/  IMAD.WIDE R6, R229.reuse, 0x4, R248 ;  /* 0x00000004e5067825 */ /* 0x040fe200078e02f8 */
[----:B------:R2:W-:Y:S04]  /*26180*/  LDGSTS.E [R26+-0x6bff8], desc[UR8][R12.64], !P0 ;  /* 0x940080000c1a7fae */ /* 0x0005e8000c121848 */
[----:B------:R3:W-:Y:S04]  /*26190*/  LDGSTS.E [R25+-0x67ff8], desc[UR8][R6.64], !P0 ;  /* 0x9800800006197fae */ /* 0x0007e8000c121848 */
[----:B------:R4:W-:Y:S01]  /*261a0*/  STL.64 [R1+0x4b8], R32 ;  /* 0x0004b82001007387 */ /* 0x0009e20000100a00 */
[----:B------:R-:W-:-:S03]  /*261b0*/  IMAD.WIDE R4, R229, 0x4, R4 ;  /* 0x00000004e5047825 */ /* 0x000fc600078e0204 */
[----:B------:R2:W-:Y:S04]  /*261c0*/  STL.64 [R1+0x4b0], R12 ;  /* 0x0004b00c01007387 */ /* 0x0005e80000100a00 */
[----:B------:R1:W-:Y:S01]  /*261d0*/  LDGSTS.E [R24+-0x63ff8], desc[UR8][R4.64], !P0 ;  /* 0x9c00800004187fae */ /* 0x0003e2000c121848 */
[----:B------:R-:W-:Y:S01]  /*261e0*/  ISETP.GE.U32.AND P0, PT, R28, 0x7ffffe28, PT ;  /* 0x7ffffe281c00780c */ /* 0x000fe20003f06070 */
[----:B----4-:R-:W4:Y:S02]  /*261f0*/  LDC R32, c[0x0][0x230] ;  /* 0x00008c00ff207b82 */ /* 0x010f240000000800 */
[----:B------:R3:W-:Y:S01]  /*26200*/  STL.64 [R1+0x4a8], R6 ;  /* 0x0004a80601007387 */ /* 0x0007e20000100a00 */
[----:B--2---:R-:W-:-:S03]  /*26210*/  IMAD.WIDE R12, R229, 0x4, R2 ;  /* 0x00000004e50c7825 */ /* 0x004fc600078e0202 */
[----:B------:R1:W-:Y:S01]  /*26220*/  STL.64 [R1+0x4a0], R4 ;  /* 0x0004a00401007387 */ /* 0x0003e20000100a00 */
[----:B------:R-:W-:Y:S02]  /*26230*/  IADD3 R28, R31, -0x15a, RZ ;  /* 0xfffffea61f1c7810 */ /* 0x000fe40007ffe0ff */
[----:B------:R-:W2:Y:S01]  /*26240*/  LDC R31, c[0x0][0x230] ;  /* 0x00008c00ff1f7b82 */ /* 0x000ea20000000800 */
[----:B------:R1:W-:Y:S01]  /*26250*/  LDGSTS.E [R27+-0x6fff4], desc[UR8][R12.64], !P1 ;  /* 0x9000c0000c1b7fae */ /* 0x0003e2000c921848 */
[----:B---3--:R-:W-:-:S03]  /*26260*/  IMAD.WIDE R6, R229, 0x4, R20 ;  /* 0x00000004e5067825 */ /* 0x008fc600078e0214 */
[----:B------:R3:W-:Y:S01]  /*26270*/  STL.64 [R1+0x498], R12 ;  /* 0x0004980c01007387 */ /* 0x0007e20000100a00 */
[----:B-1----:R-:W-:-:S03]  /*26280*/  IMAD.WIDE R4, R229, 0x4, R18 ;  /* 0x00000004e5047825 */ /* 0x002fc600078e0212 */
[----:B------:R1:W-:Y:S01]  /*26290*/  LDGSTS.E [R26+-0x6bff4], desc[UR8][R6.64], !P1 ;  /* 0x9400c000061a7fae */ /* 0x0003e2000c921848 */
[----:B------:R-:W-:-:S03]  /*262a0*/  IMAD.WIDE R2, R229, 0x4, R16 ;  /* 0x00000004e5027825 */ /* 0x000fc600078e0210 */
[----:B------:R1:W-:Y:S01]  /*262b0*/  STL.64 [R1+0x490], R6 ;  /* 0x0004900601007387 */ /* 0x0003e20000100a00 */
[----:B---3--:R-:W-:-:S03]  /*262c0*/  IMAD.WIDE R12, R229, 0x4, R170 ;  /* 0x00000004e50c7825 */ /* 0x008fc600078e02aa */
[----:B------:R3:W-:Y:S04]  /*262d0*/  LDGSTS.E [R25+-0x67ff4], desc[UR8][R4.64], !P1 ;  /* 0x9800c00004197fae */ /* 0x0007e8000c921848 */
[----:B------:R3:W-:Y:S04]  /*262e0*/  STL.64 [R1+0x488], R4 ;  /* 0x0004880401007387 */ /* 0x0007e80000100a00 */
[----:B------:R4:W-:Y:S01]  /*262f0*/  LDGSTS.E [R24+-0x63ff4], desc[UR8][R2.64], !P1 ;  /* 0x9c00c00002187fae */ /* 0x0009e2000c921848 */
[----:B-1----:R-:W-:Y:S01]  /*26300*/  IMAD.WIDE R6, R229, 0x4, R172 ;  /* 0x00000004e5067825 */ /* 0x002fe200078e02ac */
[----:B------:R-:W-:-:S02]  /*26310*/  ISETP.GE.U32.AND P1, PT, R28, 0x7ffffe27, PT ;  /* 0x7ffffe271c00780c */ /* 0x000fc40003f26070 */
[----:B------:R4:W-:Y:S01]  /*26320*/  STL.64 [R1+0x480], R2 ;  /* 0x0004800201007387 */ /* 0x0009e20000100a00 */
[----:B------:R-:W-:Y:S02]  /*26330*/  VIADD R28, R30, 0xfffffea5 ;  /* 0xfffffea51e1c7836 */ /* 0x000fe40000000000 */
        /* <DEDUP_REMOVED lines=9> */
[----:B------:R2:W-:Y:S04]  /*263d0*/  STL.64 [R1+0x470], R6 ;  /* 0x0004700601007387 */ /* 0x0005e80000100a00 */
[----:B------:R4:W-:Y:S01]  /*263e0*/  STL.64 [R1+0x468], R4 ;  /* 0x0004680401007387 */ /* 0x0009e20000100a00 */
[----:B---3--:R-:W-:-:S03]  /*263f0*/  IMAD.WIDE R12, R229, 0x4, R178 ;  /* 0x00000004e50c7825 */ /* 0x008fc600078e02b2 */
[----:B------:R3:W-:Y:S01]  /*26400*/  STL.64 [R1+0x460], R2 ;  /* 0x0004600201007387 */ /* 0x0007e20000100a00 */
[----:B------:R-:W-:Y:S01]  /*26410*/  IADD3 R28, R29, -0x15c, RZ ;  /* 0xfffffea41d1c7810 */ /* 0x000fe20007ffe0ff */
[----:B------:R-:W1:Y:S01]  /*26420*/  LDC R178, c[0x0][0x230] ;  /* 0x00008c00ffb27b82 */ /* 0x000e620000000800 */
[C---:B--2---:R-:W-:Y:S01]  /*26430*/  IMAD.WIDE R6, R229.reuse, 0x4, R180 ;  /* 0x00000004e5067825 */ /* 0x044fe200078e02b4 */
[----:B------:R2:W-:Y:S03]  /*26440*/  LDGSTS.E [R27+-0x5fffc], desc[UR8][R12.64], !P1 ;  /* 0xa00040000c1b7fae */ /* 0x0005e6000c921848 */
[C---:B----4-:R-:W-:Y:S01]  /*26450*/  IMAD.WIDE R4, R229.reuse, 0x4, R182 ;  /* 0x00000004e5047825 */ /* 0x050fe200078e02b6 */
[----:B------:R2:W-:Y:S02]  /*26460*/  STL.64 [R1+0x458], R12 ;  /* 0x0004580c01007387 */ /* 0x0005e40000100a00 */
[----:B------:R-:W4:Y:S01]  /*26470*/  LDC R29, c[0x0][0x230] ;  /* 0x00008c00ff1d7b82 */ /* 0x000f220000000800 */
[C---:B---3--:R-:W-:Y:S01]  /*26480*/  IMAD.WIDE R2, R229.reuse, 0x4, R184 ;  /* 0x00000004e5027825 */ /* 0x048fe200078e02b8 */
[----:B------:R3:W-:Y:S04]  /*26490*/  LDGSTS.E [R26+-0x5bffc], desc[UR8][R6.64], !P1 ;  /* 0xa4004000061a7fae */ /* 0x0007e8000c921848 */
[----:B------:R3:W-:Y:S02]  /*264a0*/  STL.64 [R1+0x450], R6 ;  /* 0x0004500601007387 */ /* 0x0007e40000100a00 */
[----:B------:R-:W4:Y:S01]  /*264b0*/  LDC R179, c[0x0][0x230] ;  /* 0x00008c00ffb37b82 */ /* 0x000f220000000800 */
[C---:B--2---:R-:W-:Y:S01]  /*264c0*/  IMAD.WIDE R12, R229.reuse, 0x4, R186 ;  /* 0x00000004e50c7825 */ /* 0x044fe200078e02ba */
[----:B------:R2:W-:Y:S04]  /*264d0*/  LDGSTS.E [R25+-0x57ffc], desc[UR8][R4.64], !P1 ;  /* 0xa800400004197fae */ /* 0x0005e8000c921848 */
[----:B------:R2:W-:Y:S01]  /*264e0*/  STL.64 [R1+0x448], R4 ;  /* 0x0004480401007387 */ /* 0x0005e20000100a00 */
[----:B-1----:R-:W-:Y:S01]  /*264f0*/  IADD3 R178, R178, -0x180, RZ ;  /* 0xfffffe80b2b27810 */ /* 0x002fe20007ffe0ff */
[----:B------:R-:W1:Y:S02]  /*26500*/  LDC R182, c[0x0][0x230] ;  /* 0x00008c00ffb67b82 */ /* 0x000e640000000800 */
[----:B------:R4:W-:Y:S01]  /*26510*/  LDGSTS.E [R24+-0x53ffc], desc[UR8][R2.64], !P1 ;  /* 0xac00400002187fae */ /* 0x0009e2000c921848 */
[----:B---3--:R-:W-:Y:S01]  /*26520*/  IMAD.WIDE R6, R229, 0x4, R188 ;  /* 0x00000004e5067825 */ /* 0x008fe200078e02bc */
[----:B------:R-:W-:-:S02]  /*26530*/  ISETP.GE.U32.AND P1, PT, R28, 0x7ffffe25, PT ;  /* 0x7ffffe251c00780c */ /* 0x000fc40003f26070 */
[----:B------:R4:W-:Y:S01]  /*26540*/  STL.64 [R1+0x440], R2 ;  /* 0x0004400201007387 */ /* 0x0009e20000100a00 */
[----:B------:R-:W-:Y:S01]  /*26550*/  IADD3 R28, R32, -0x179, RZ ;  /* 0xfffffe87201c7810 */ /* 0x000fe20007ffe0ff */
[C---:B--2---:R-:W-:Y:S02]  /*26560*/  IMAD.WIDE R4, R229.reuse, 0x4, R190 ;  /* 0x00000004e5047825 */ /* 0x044fe400078e02be */
        /* <DEDUP_REMOVED lines=8> */
[----:B------:R-:W-:Y:S02]  /*265f0*/  VIADD R28, R31, 0xfffffe86 ;  /* 0xfffffe861f1c7836 */ /* 0x000fe40000000000 */
[C---:B------:R-:W-:Y:S01]  /*26600*/  IMAD.WIDE R32, R229.reuse, 0x4, R218 ;  /* 0x00000004e5207825 */ /* 0x040fe200078e02da */
[----:B------:R4:W-:Y:S01]  /*26610*/  STL.64 [R1+0x428], R4 ;  /* 0x0004280401007387 */ /* 0x0009e20000100a00 */
[----:B------:R-:W1:Y:S02]  /*26620*/  LDC R31, c[0x0][0x230] ;  /* 0x00008c00ff1f7b82 */ /* 0x000e640000000800 */
[C---:B--2---:R-:W-:Y:S01]  /*26630*/  IMAD.WIDE R12, R229.reuse, 0x4, R194 ;  /* 0x00000004e50c7825 */ /* 0x044fe200078e02c2 */
[----:B------:R2:W-:Y:S03]  /*26640*/  STL.64 [R1+0x420], R2 ;  /* 0x0004200201007387 */ /* 0x0005e60000100a00 */
[C---:B---3--:R-:W-:Y:S01]  /*26650*/  IMAD.WIDE R6, R229.reuse, 0x4, R196 ;  /* 0x00000004e5067825 */ /* 0x048fe200078e02c4 */
[----:B------:R3:W-:Y:S03]  /*26660*/  LDGSTS.E [R27+-0x5fff4], desc[UR8][R12.64], !P1 ;  /* 0xa000c0000c1b7fae */ /* 0x0007e6000c921848 */
[C---:B----4-:R-:W-:Y:S01]  /*26670*/  IMAD.WIDE R4, R229.reuse, 0x4, R198 ;  /* 0x00000004e5047825 */ /* 0x050fe200078e02c6 */
[----:B------:R3:W-:Y:S03]  /*26680*/  STL.64 [R1+0x418], R12 ;  /* 0x0004180c01007387 */ /* 0x0007e60000100a00 */
[C---:B--2---:R-:W-:Y:S01]  /*26690*/  IMAD.WIDE R2, R229.reuse, 0x4, R200 ;  /* 0x00000004e5027825 */ /* 0x044fe200078e02c8 */
[----:B------:R2:W-:Y:S04]  /*266a0*/  LDGSTS.E [R26+-0x5bff4], desc[UR8][R6.64], !P1 ;  /* 0xa400c000061a7fae */ /* 0x0005e8000c921848 */
[----:B------:R2:W-:Y:S01]  /*266b0*/  STL.64 [R1+0x410], R6 ;  /* 0x0004100601007387 */ /* 0x0005e20000100a00 */
[----:B---3--:R-:W-:-:S03]  /*266c0*/  IMAD.WIDE R12, R229, 0x4, R202 ;  /* 0x00000004e50c7825 */ /* 0x008fc600078e02ca */
[----:B------:R3:W-:Y:S04]  /*266d0*/  LDGSTS.E [R25+-0x57ff4], desc[UR8][R4.64], !P1 ;  /* 0xa800c00004197fae */ /* 0x0007e8000c921848 */
[----:B------:R3:W-:Y:S04]  /*266e0*/  STL.64 [R1+0x408], R4 ;  /* 0x0004080401007387 */ /* 0x0007e80000100a00 */
[----:B------:R4:W-:Y:S01]  /*266f0*/  LDGSTS.E [R24+-0x53ff4], desc[UR8][R2.64], !P1 ;  /* 0xac00c00002187fae */ /* 0x0009e2000c921848 */
[----:B--2---:R-:W-:Y:S01]  /*26700*/  IMAD.WIDE R6, R229, 0x4, R204 ;  /* 0x00000004e5067825 */ /* 0x004fe200078e02cc */
[----:B------:R-:W-:-:S02]  /*26710*/  ISETP.GE.U32.AND P1, PT, R28, 0x7ffffe07, PT ;  /* 0x7ffffe071c00780c */ /* 0x000fc40003f26070 */
[----:B------:R4:W-:Y:S01]  /*26720*/  STL.64 [R1+0x400], R2 ;  /* 0x0004000201007387 */ /* 0x0009e20000100a00 */
[----:B---3--:R-:W-:-:S03]  /*26730*/  IMAD.WIDE R4, R229, 0x4, R206 ;  /* 0x00000004e5047825 */ /* 0x008fc600078e02ce */
[----:B------:R2:W-:Y:S04]  /*26740*/  STL.64 [R1+0x3f8], R12 ;  /* 0x0003f80c01007387 */ /* 0x0005e80000100a00 */
[----:B------:R2:W-:Y:S01]  /*26750*/  LDGSTS.E [R27+-0x50000], desc[UR8][R12.64], !P0 ;  /* 0xb00000000c1b7fae */ /* 0x0005e2000c121848 */
[----:B----4-:R-:W-:-:S03]  /*26760*/  IMAD.WIDE R2, R229, 0x4, R208 ;  /* 0x00000004e5027825 */ /* 0x010fc600078e02d0 */
[----:B------:R3:W-:Y:S04]  /*26770*/  STL.64 [R1+0x3f0], R6 ;  /* 0x0003f00601007387 */ /* 0x0007e80000100a00 */
[----:B------:R3:W-:Y:S04]  /*26780*/  LDGSTS.E [R26+-0x4c000], desc[UR8][R6.64], !P0 ;  /* 0xb4000000061a7fae */ /* 0x0007e8000c121848 */
[----:B------:R4:W-:Y:S01]  /*26790*/  STL.64 [R1+0x3e0], R4 ;  /* 0x0003e00401007387 */ /* 0x0009e20000100a00 */
[----:B--2---:R-:W-:-:S03]  /*267a0*/  IMAD.WIDE R12, R229, 0x4, R210 ;  /* 0x00000004e50c7825 */ /* 0x004fc600078e02d2 */
[----:B------:R4:W-:Y:S01]  /*267b0*/  LDGSTS.E [R25+-0x48000], desc[UR8][R4.64], !P0 ;  /* 0xb800000004197fae */ /* 0x0009e2000c121848 */
[----:B------:R-:W-:Y:S02]  /*267c0*/  IADD3 R28, R30, -0x17b, RZ ;  /* 0xfffffe851e1c7810 */ /* 0x000fe40007ffe0ff */
[----:B------:R-:W2:Y:S01]  /*267d0*/  LDC R30, c[0x0][0x230] ;  /* 0x00008c00ff1e7b82 */ /* 0x000ea20000000800 */
[C---:B---3--:R-:W-:Y:S01]  /*267e0*/  IMAD.WIDE R6, R229.reuse, 0x4, R214 ;  /* 0x00000004e5067825 */ /* 0x048fe200078e02d6 */
[----:B------:R3:W-:Y:S04]  /*267f0*/  STL.64 [R1+0x3d0], R2 ;  /* 0x0003d00201007387 */ /* 0x0007e80000100a00 */
[----:B------:R3:W-:Y:S01]  /*26800*/  LDGSTS.E [R24+-0x44000], desc[UR8][R2.64], !P0 ;  /* 0xbc00000002187fae */ /* 0x0007e2000c121848 */
[----:B----4-:R-:W-:-:S03]  /*26810*/  IMAD.WIDE R4, R229, 0x4, R212 ;  /* 0x00000004e5047825 */ /* 0x010fc600078e02d4 */
[----:B------:R4:W-:Y:S01]  /*26820*/  STL.64 [R1+0x3c0], R12 ;  /* 0x0003c00c01007387 */ /* 0x0009e20000100a00 */
[----:B------:R-:W-:-:S03]  /*26830*/  ISETP.GE.U32.AND P0, PT, R28, 0x7ffffe06, PT ;  /* 0x7ffffe061c00780c */ /* 0x000fc60003f06070 */
[----:B------:R1:W-:Y:S01]  /*26840*/  STL.64 [R1+0x3b0], R4 ;  /* 0x0003b00401007387 */ /* 0x0003e20000100a00 */
[----:B---3--:R-:W-:-:S03]  /*26850*/  IMAD.WIDE R2, R229, 0x4, R216 ;  /* 0x00000004e5027825 */ /* 0x008fc600078e02d8 */
[----:B------:R3:W-:Y:S04]  /*26860*/  STL.64 [R1+0x3a0], R6 ;  /* 0x0003a00601007387 */ /* 0x0007e80000100a00 */
[----:B------:R4:W-:Y:S04]  /*26870*/  LDGSTS.E [R27+-0x4fffc], desc[UR8][R12.64], !P1 ;  /* 0xb00040000c1b7fae */ /* 0x0009e8000c921848 */
[----:B------:R-:W2:Y:S04]  /*26880*/  LDL.LU.64 R16, [R1+0x368] ;  /* 0x0003680001107983 */ /* 0x000ea80000300a00 */
[----:B------:R-:W-:Y:S04]  /*26890*/  LDGSTS.E [R26+-0x4bffc], desc[UR8][R4.64], !P1 ;  /* 0xb4004000041a7fae */ /* 0x000fe8000c921848 */
[----:B------:R3:W-:Y:S01]  /*268a0*/  STL.64 [R1+0x390], R2 ;  /* 0x0003900201007387 */ /* 0x0007e20000100a00 */
[----:B----4-:R-:W-:-:S03]  /*268b0*/  IMAD.WIDE R12, R229, 0x4, R222 ;  /* 0x00000004e50c7825 */ /* 0x010fc600078e02de */
[----:B------:R3:W-:Y:S04]  /*268c0*/  LDGSTS.E [R25+-0x47ffc], desc[UR8][R6.64], !P1 ;  /* 0xb800400006197fae */ /* 0x0007e8000c921848 */
[----:B-1----:R-:W4:Y:S04]  /*268d0*/  LDL.LU.64 R4, [R1+0x378] ;  /* 0x0003780001047983 */ /* 0x002f280000300a00 */
[----:B------:R-:W4:Y:S04]  /*268e0*/  LDL.LU.64 R20, [R1+0x388] ;  /* 0x0003880001147983 */ /* 0x000f280000300a00 */
[----:B------:R-:W4:Y:S04]  /*268f0*/  LDL.LU.64 R18, [R1+0x398] ;  /* 0x0003980001127983 */ /* 0x000f280000300a00 */
[----:B------:R1:W-:Y:S01]  /*26900*/  LDGSTS.E [R24+-0x43ffc], desc[UR8][R2.64], !P1 ;  /* 0xbc00400002187fae */ /* 0x0003e2000c921848 */
[----:B---3--:R-:W-:-:S03]  /*26910*/  IMAD.WIDE R6, R229, 0x4, R224 ;  /* 0x00000004e5067825 */ /* 0x008fc600078e02e0 */
[----:B------:R-:W-:Y:S04]  /*26920*/  STL.64 [R1+0x380], R32 ;  /* 0x0003802001007387 */ /* 0x000fe80000100a00 */
[----:B------:R-:W-:Y:S01]  /*26930*/  LDGSTS.E [R27+-0x4fff8], desc[UR8][R32.64], !P0 ;  /* 0xb0008000201b7fae */ /* 0x000fe2000c121848 */
[----:B-1----:R-:W-:-:S05]  /*26940*/  IMAD.WIDE R2, R229, 0x4, R220 ;  /* 0x00000004e5027825 */ /* 0x002fca00078e02dc */
[----:B------:R1:W-:Y:S04]  /*26950*/  STL.64 [R1+0x370], R2 ;  /* 0x0003700201007387 */ /* 0x0003e80000100a00 */
[----:B------:R3:W-:Y:S04]  /*26960*/  STL.64 [R1+0x360], R12 ;  /* 0x0003600c01007387 */ /* 0x0007e80000100a00 */
[----:B------:R-:W3:Y:S04]  /*26970*/  LDL.LU.64 R250, [R1+0x3a8] ;  /* 0x0003a80001fa7983 */ /* 0x000ee80000300a00 */
[----:B------:R-:W-:Y:S04]  /*26980*/  LDGSTS.E [R26+-0x4bff8], desc[UR8][R2.64], !P0 ;  /* 0xb4008000021a7fae */ /* 0x000fe8000c121848 */
[----:B------:R3:W-:Y:S01]  /*26990*/  STL.64 [R1+0x1d8], R6 ;  /* 0x0001d80601007387 */ /* 0x0007e20000100a00 */
[----:B------:R-:W-:-:S02]  /*269a0*/  IADD3 R28, R29, -0x17c, RZ ;  /* 0xfffffe841d1c7810 */ /* 0x000fc40007ffe0ff */
[----:B------:R-:W3:Y:S01]  /*269b0*/  LDC R29, c[0x0][0x230] ;  /* 0x00008c00ff1d7b82 */ /* 0x000ee20000000800 */
[----:B------:R3:W-:Y:S04]  /*269c0*/  LDGSTS.E [R25+-0x47ff8], desc[UR8][R12.64], !P0 ;  /* 0xb80080000c197fae */ /* 0x0007e8000c121848 */
[----:B-1----:R-:W3:Y:S04]  /*269d0*/  LDL.LU.64 R2, [R1+0x3b8] ;  /* 0x0003b80001027983 */ /* 0x002ee80000300a00 */
[----:B------:R-:W3:Y:S04]  /*269e0*/  LDL.LU.64 R246, [R1+0x3c8] ;  /* 0x0003c80001f67983 */ /* 0x000ee80000300a00 */
[----:B------:R-:W3:Y:S01]  /*269f0*/  LDL.LU.64 R248, [R1+0x3d8] ;  /* 0x0003d80001f87983 */ /* 0x000ee20000300a00 */
[----:B------:R-:W-:Y:S01]  /*26a00*/  ISETP.GE.U32.AND P1, PT, R28, 0x7ffffe05, PT ;  /* 0x7ffffe051c00780c */ /* 0x000fe20003f26070 */
[----:B------:R-:W-:-:S02]  /*26a10*/  VIADD R28, R31, 0xfffffee3 ;  /* 0xfffffee31f1c7836 */ /* 0x000fc40000000000 */
[----:B------:R1:W-:Y:S01]  /*26a20*/  LDGSTS.E [R24+-0x43ff8], desc[UR8][R6.64], !P0 ;  /* 0xbc00800006187fae */ /* 0x0003e2000c121848 */
[----:B------:R-:W1:Y:S02]  /*26a30*/  LDC R31, c[0x0][0x230] ;  /* 0x00008c00ff1f7b82 */ /* 0x000e640000000800 */
[----:B------:R-:W-:Y:S01]  /*26a40*/  ISETP.GE.U32.AND P0, PT, R28, 0x7ffffe64, PT ;  /* 0x7ffffe641c00780c */ /* 0x000fe20003f06070 */
[----:B--2---:R-:W-:-:S05]  /*26a50*/  IMAD.WIDE R16, R229, 0x4, R16 ;  /* 0x00000004e5107825 */ /* 0x004fca00078e0210 */
[----:B------:R2:W-:Y:S04]  /*26a60*/  STL.64 [R1+0x1d0], R16 ;  /* 0x0001d01001007387 */ /* 0x0005e80000100a00 */
[----:B------:R2:W-:Y:S01]  /*26a70*/  LDGSTS.E [R27+-0x4fff4], desc[UR8][R16.64], !P1 ;  /* 0xb000c000101b7fae */ /* 0x0005e2000c921848 */
[----:B----4-:R-:W-:-:S04]  /*26a80*/  IMAD.WIDE R4, R229, 0x4, R4 ;  /* 0x00000004e5047825 */ /* 0x010fc800078e0204 */
[C---:B---3--:R-:W-:Y:S01]  /*26a90*/  IMAD.WIDE R12, R229.reuse, 0x4, R20 ;  /* 0x00000004e50c7825 */ /* 0x048fe200078e0214 */
[----:B------:R3:W-:Y:S03]  /*26aa0*/  STL.64 [R1+0x1c8], R4 ;  /* 0x0001c80401007387 */ /* 0x0007e60000100a00 */
[----:B-1----:R-:W-:Y:S01]  /*26ab0*/  IMAD.WIDE R6, R229, 0x4, R18 ;  /* 0x00000004e5067825 */ /* 0x002fe200078e0212 */
[----:B------:R1:W-:Y:S04]  /*26ac0*/  STL.64 [R1+0x1c0], R12 ;  /* 0x0001c00c01007387 */ /* 0x0003e80000100a00 */
[----:B--2---:R-:W2:Y:S04]  /*26ad0*/  LDL.LU.64 R16, [R1+0x3e8] ;  /* 0x0003e80001107983 */ /* 0x004ea80000300a00 */
[----:B------:R4:W-:Y:S04]  /*26ae0*/  LDGSTS.E [R26+-0x4bff4], desc[UR8][R4.64], !P1 ;  /* 0xb400c000041a7fae */ /* 0x0009e8000c921848 */
[----:B------:R1:W-:Y:S01]  /*26af0*/  STL.64 [R1+0x1b8], R6 ;  /* 0x0001b80601007387 */ /* 0x0003e20000100a00 */
[----:B------:R-:W-:-:S03]  /*26b00*/  IADD3 R27, R15, 0x100000, RZ ;  /* 0x001000000f1b7810 */ /* 0x000fc60007ffe0ff */
[----:B------:R1:W-:Y:S04]  /*26b10*/  LDGSTS.E [R25+-0x47ff4], desc[UR8][R12.64], !P1 ;  /* 0xb800c0000c197fae */ /* 0x0003e8000c921848 */
[----:B---3--:R-:W3:Y:S04]  /*26b20*/  LDL.LU.64 R4, [R1+0x8f8] ;  /* 0x0008f80001047983 */ /* 0x008ee80000300a00 */
[----:B------:R-:W3:Y:S04]  /*26b30*/  LDL.LU.64 R20, [R1+0x900] ;  /* 0x0009000001147983 */ /* 0x000ee80000300a00 */
[----:B------:R-:W3:Y:S01]  /*26b40*/  LDL.LU.64 R18, [R1+0x908] ;  /* 0x0009080001127983 */ /* 0x000ee20000300a00 */
[----:B------:R-:W-:-:S03]  /*26b50*/  IMAD.WIDE R32, R229, 0x4, R250 ;  /* 0x00000004e5207825 */ /* 0x000fc600078e02fa */
[----:B------:R1:W-:Y:S01]  /*26b60*/  LDGSTS.E [R24+-0x43ff4], desc[UR8][R6.64], !P1 ;  /* 0xbc00c00006187fae */ /* 0x0003e2000c921848 */
[----:B----4-:R-:W-:-:S03]  /*26b70*/  VIADD R26, R15, 0x100000 ;  /* 0x001000000f1a7836 */ /* 0x010fc60000000000 */
[----:B------:R-:W-:Y:S04]  /*26b80*/  STL.64 [R1+0x358], R32 ;  /* 0x0003582001007387 */ /* 0x000fe80000100a00 */
[----:B------:R-:W-:Y:S01]  /*26b90*/  LDGSTS.E [R27+-0x80000], desc[UR8][R32.64], !P0 ;  /* 0x80000000201b7fae */ /* 0x000fe2000c121848 */
[----:B------:R-:W-:-:S04]  /*26ba0*/  IMAD.WIDE R2, R229, 0x4, R2 ;  /* 0x00000004e5027825 */ /* 0x000fc800078e0202 */
[C---:B-1----:R-:W-:Y:S01]  /*26bb0*/  IMAD.WIDE R12, R229.reuse, 0x4, R246 ;  /* 0x00000004e50c7825 */ /* 0x042fe200078e02f6 */
[----:B------:R1:W-:Y:S03]  /*26bc0*/  STL.64 [R1+0x350], R2 ;  /* 0x0003500201007387 */ /* 0x0003e60000100a00 */
[----:B------:R-:W-:Y:S01]  /*26bd0*/  IMAD.WIDE R6, R229, 0x4, R248 ;  /* 0x00000004e5067825 */ /* 0x000fe200078e02f8 */
[----:B------:R4:W-:Y:S04]  /*26be0*/  STL.64 [R1+0x348], R12 ;  /* 0x0003480c01007387 */ /* 0x0009e80000100a00 */
[----:B------:R-:W4:Y:S04]  /*26bf0*/  LDL.LU.64 R250, [R1+0x910] ;  /* 0x0009100001fa7983 */ /* 0x000f280000300a00 */
[----:B------:R-:W-:Y:S04]  /*26c00*/  LDGSTS.E [R26+-0x7c000], desc[UR8][R2.64], !P0 ;  /* 0x84000000021a7fae */ /* 0x000fe8000c121848 */
[----:B------:R4:W-:Y:S04]  /*26c10*/  STL.64 [R1+0x340], R6 ;  /* 0x0003400601007387 */ /* 0x0009e80000100a00 */
[----:B-1----:R-:W4:Y:S04]  /*26c20*/  LDL.LU.64 R2, [R1+0x918] ;  /* 0x0009180001027983 */ /* 0x002f280000300a00 */
[----:B------:R-:W4:Y:S04]  /*26c30*/  LDL.LU.64 R246, [R1+0x920] ;  /* 0x0009200001f67983 */ /* 0x000f280000300a00 */
[----:B------:R-:W4:Y:S01]  /*26c40*/  LDL.LU.64 R248, [R1+0x928] ;  /* 0x0009280001f87983 */ /* 0x000f220000300a00 */
[----:B------:R-:W-:-:S02]  /*26c50*/  IADD3 R28, R30, -0x11e, RZ ;  /* 0xfffffee21e1c7810 */ /* 0x000fc40007ffe0ff */
[C---:B------:R-:W-:Y:S01]  /*26c60*/  IADD3 R25, R15.reuse, 0x100000, RZ ;  /* 0x001000000f197810 */ /* 0x040fe20007ffe0ff */
[----:B------:R-:W1:Y:S01]  /*26c70*/  LDC R30, c[0x0][0x230] ;  /* 0x00008c00ff1e7b82 */ /* 0x000e620000000800 */
[----:B------:R-:W-:Y:S02]  /*26c80*/  ISETP.GE.U32.AND P1, PT, R28, 0x7ffffe63, PT ;  /* 0x7ffffe631c00780c */ /* 0x000fe40003f26070 */
[----:B------:R-:W-:Y:S01]  /*26c90*/  IADD3 R24, R15, 0x100000, RZ ;  /* 0x001000000f187810 */ /* 0x000fe20007ffe0ff */
[----:B------:R4:W-:Y:S01]  /*26ca0*/  LDGSTS.E [R25+-0x78000], desc[UR8][R12.64], !P0 ;  /* 0x880000000c197fae */ /* 0x0009e2000c121848 */
[----:B------:R-:W-:-:S03]  /*26cb0*/  VIADD R28, R29, 0xfffffee1 ;  /* 0xfffffee11d1c7836 */ /* 0x000fc60000000000 */
[----:B------:R4:W-:Y:S01]  /*26cc0*/  LDGSTS.E [R24+-0x74000], desc[UR8][R6.64], !P0 ;  /* 0x8c00000006187fae */ /* 0x0009e2000c121848 */
[----:B------:R-:W1:Y:S01]  /*26cd0*/  LDC R29, c[0x0][0x230] ;  /* 0x00008c00ff1d7b82 */ /* 0x000e620000000800 */
[----:B------:R-:W-:Y:S01]  /*26ce0*/  ISETP.GE.U32.AND P0, PT, R28, 0x7ffffe62, PT ;  /* 0x7ffffe621c00780c */ /* 0x000fe20003f06070 */
[----:B--2---:R-:W-:-:S05]  /*26cf0*/  IMAD.WIDE R16, R229, 0x4, R16 ;  /* 0x00000004e5107825 */ /* 0x004fca00078e0210 */
[----:B------:R2:W-:Y:S04]  /*26d00*/  STL.64 [R1+0x338], R16 ;  /* 0x0003381001007387 */ /* 0x0005e80000100a00 */
[----:B------:R-:W-:Y:S01]  /*26d10*/  LDGSTS.E [R27+-0x7fffc], desc[UR8][R16.64], !P1 ;  /* 0x80004000101b7fae */ /* 0x000fe2000c921848 */
[----:B---3--:R-:W-:-:S04]  /*26d20*/  IMAD.WIDE R4, R229, 0x4, R4 ;  /* 0x00000004e5047825 */ /* 0x008fc800078e0204 */
[C---:B----4-:R-:W-:Y:S01]  /*26d30*/  IMAD.WIDE R12, R229.reuse, 0x4, R20 ;  /* 0x00000004e50c7825 */ /* 0x050fe200078e0214 */
[----:B------:R3:W-:Y:S03]  /*26d40*/  STL.64 [R1+0x330], R4 ;  /* 0x0003300401007387 */ /* 0x0007e60000100a00 */
[C---:B------:R-:W-:Y:S01]  /*26d50*/  IMAD.WIDE R6, R229.reuse, 0x4, R18 ;  /* 0x00000004e5067825 */ /* 0x040fe200078e0212 */
[----:B------:R4:W-:Y:S04]  /*26d60*/  STL.64 [R1+0x328], R12 ;  /* 0x0003280c01007387 */ /* 0x0009e80000100a00 */
[----:B--2---:R-:W2:Y:S04]  /*26d70*/  LDL.LU.64 R16, [R1+0x930] ;  /* 0x0009300001107983 */ /* 0x004ea80000300a00 */
[----:B------:R-:W-:Y:S04]  /*26d80*/  LDGSTS.E [R26+-0x7bffc], desc[UR8][R4.64], !P1 ;  /* 0x84004000041a7fae */ /* 0x000fe8000c921848 */
[----:B------:R1:W-:Y:S04]  /*26d90*/  STL.64 [R1+0x320], R6 ;  /* 0x0003200601007387 */ /* 0x0003e80000100a00 */
[----:B------:R4:W-:Y:S04]  /*26da0*/  LDGSTS.E [R25+-0x77ffc], desc[UR8][R12.64], !P1 ;  /* 0x880040000c197fae */ /* 0x0009e8000c921848 */
[----:B---3--:R-:W3:Y:S04]  /*26db0*/  LDL.LU.64 R4, [R1+0x938] ;  /* 0x0009380001047983 */ /* 0x008ee80000300a00 */
[----:B------:R-:W3:Y:S04]  /*26dc0*/  LDL.LU.64 R20, [R1+0x940] ;  /* 0x0009400001147983 */ /* 0x000ee80000300a00 */
[----:B------:R-:W3:Y:S01]  /*26dd0*/  LDL.LU.64 R18, [R1+0x948] ;  /* 0x0009480001127983 */ /* 0x000ee20000300a00 */
[----:B------:R-:W-:-:S03]  /*26de0*/  IMAD.WIDE R32, R229, 0x4, R250 ;  /* 0x00000004e5207825 */ /* 0x000fc600078e02fa */
[----:B------:R1:W-:Y:S04]  /*26df0*/  LDGSTS.E [R24+-0x73ffc], desc[UR8][R6.64], !P1 ;  /* 0x8c00400006187fae */ /* 0x0003e8000c921848 */
[----:B------:R-:W-:Y:S04]  /*26e00*/  STL.64 [R1+0x318], R32 ;  /* 0x0003182001007387 */ /* 0x000fe80000100a00 */
[----:B------:R-:W-:Y:S01]  /*26e10*/  LDGSTS.E [R27+-0x7fff8], desc[UR8][R32.64], !P0 ;  /* 0x80008000201b7fae */ /* 0x000fe2000c121848 */
[----:B------:R-:W-:-:S04]  /*26e20*/  IMAD.WIDE R2, R229, 0x4, R2 ;  /* 0x00000004e5027825 */ /* 0x000fc800078e0202 */
[C---:B----4-:R-:W-:Y:S01]  /*26e30*/  IMAD.WIDE R12, R229.reuse, 0x4, R246 ;  /* 0x00000004e50c7825 */ /* 0x050fe200078e02f6 */
[----:B------:R4:W-:Y:S03]  /*26e40*/  STL.64 [R1+0x310], R2 ;  /* 0x0003100201007387 */ /* 0x0009e60000100a00 */
[----:B-1----:R-:W-:Y:S01]  /*26e50*/  IMAD.WIDE R6, R229, 0x4, R248 ;  /* 0x00000004e5067825 */ /* 0x002fe200078e02f8 */
[----:B------:R1:W-:Y:S04]  /*26e60*/  STL.64 [R1+0x308], R12 ;  /* 0x0003080c01007387 */ /* 0x0003e80000100a00 */
[----:B------:R-:W3:Y:S04]  /*26e70*/  LDL.LU.64 R250, [R1+0x950] ;  /* 0x0009500001fa7983 */ /* 0x000ee80000300a00 */
[----:B------:R-:W-:Y:S04]  /*26e80*/  LDGSTS.E [R26+-0x7bff8], desc[UR8][R2.64], !P0 ;  /* 0x84008000021a7fae */ /* 0x000fe8000c121848 */
[----:B------:R1:W-:Y:S01]  /*26e90*/  STL.64 [R1+0x300], R6 ;  /* 0x0003000601007387 */ /* 0x0003e20000100a00 */
[----:B------:R-:W-:-:S02]  /*26ea0*/  IADD3 R28, R31, -0x120, RZ ;  /* 0xfffffee01f1c7810 */ /* 0x000fc40007ffe0ff */
[----:B------:R-:W1:Y:S01]  /*26eb0*/  LDC R31, c[0x0][0x230] ;  /* 0x00008c00ff1f7b82 */ /* 0x000e620000000800 */
[----:B------:R1:W-:Y:S04]  /*26ec0*/  LDGSTS.E [R25+-0x77ff8], desc[UR8][R12.64], !P0 ;  /* 0x880080000c197fae */ /* 0x0003e8000c121848 */
[----:B----4-:R-:W4:Y:S04]  /*26ed0*/  LDL.LU.64 R2, [R1+0x958] ;  /* 0x0009580001027983 */ /* 0x010f280000300a00 */
[----:B------:R-:W4:Y:S04]  /*26ee0*/  LDL.LU.64 R246, [R1+0x968] ;  /* 0x0009680001f67983 */ /* 0x000f280000300a00 */
[----:B------:R-:W4:Y:S01]  /*26ef0*/  LDL.LU.64 R248, [R1+0x970] ;  /* 0x0009700001f87983 */ /* 0x000f220000300a00 */
[----:B------:R-:W-:-:S03]  /*26f00*/  ISETP.GE.U32.AND P1, PT, R28, 0x7ffffe61, PT ;  /* 0x7ffffe611c00780c */ /* 0x000fc60003f26070 */
[----:B------:R1:W-:Y:S01]  /*26f10*/  LDGSTS.E [R24+-0x73ff8], desc[UR8][R6.64], !P0 ;  /* 0x8c00800006187fae */ /* 0x0003e2000c121848 */
[----:B------:R-:W-:Y:S02]  /*26f20*/  IADD3 R28, R30, -0x13d, RZ ;  /* 0xfffffec31e1c7810 */ /* 0x000fe40007ffe0ff */
[----:B------:R-:W4:Y:S02]  /*26f30*/  LDC R30, c[0x0][0x230] ;  /* 0x00008c00ff1e7b82 */ /* 0x000f240000000800 */
[----:B------:R-:W-:Y:S01]  /*26f40*/  ISETP.GE.U32.AND P0, PT, R28, 0x7ffffe44, PT ;  /* 0x7ffffe441c00780c */ /* 0x000fe20003f06070 */
[----:B--2---:R-:W-:-:S05]  /*26f50*/  IMAD.WIDE R16, R229, 0x4, R16 ;  /* 0x00000004e5107825 */ /* 0x004fca00078e0210 */
[----:B------:R2:W-:Y:S04]  /*26f60*/  STL.64 [R1+0x2f8], R16 ;  /* 0x0002f81001007387 */ /* 0x0005e80000100a00 */
[----:B------:R-:W-:Y:S01]  /*26f70*/  LDGSTS.E [R27+-0x7fff4], desc[UR8][R16.64], !P1 ;  /* 0x8000c000101b7fae */ /* 0x000fe2000c921848 */
[----:B---3--:R-:W-:-:S04]  /*26f80*/  IMAD.WIDE R4, R229, 0x4, R4 ;  /* 0x00000004e5047825 */ /* 0x008fc800078e0204 */
[C---:B-1----:R-:W-:Y:S01]  /*26f90*/  IMAD.WIDE R12, R229.reuse, 0x4, R20 ;  /* 0x00000004e50c7825 */ /* 0x042fe200078e0214 */
[----:B------:R1:W-:Y:S03]  /*26fa0*/  STL.64 [R1+0x2f0], R4 ;  /* 0x0002f00401007387 */ /* 0x0003e60000100a00 */
[C---:B------:R-:W-:Y:S01]  /*26fb0*/  IMAD.WIDE R6, R229.reuse, 0x4, R18 ;  /* 0x00000004e5067825 */ /* 0x040fe200078e0212 */
[----:B------:R3:W-:Y:S04]  /*26fc0*/  STL.64 [R1+0x2e8], R12 ;  /* 0x0002e80c01007387 */ /* 0x0007e80000100a00 */
[----:B--2---:R-:W2:Y:S04]  /*26fd0*/  LDL.LU.64 R16, [R1+0x978] ;  /* 0x0009780001107983 */ /* 0x004ea80000300a00 */
[----:B------:R-:W-:Y:S04]  /*26fe0*/  LDGSTS.E [R26+-0x7bff4], desc[UR8][R4.64], !P1 ;  /* 0x8400c000041a7fae */ /* 0x000fe8000c921848 */
[----:B------:R3:W-:Y:S04]  /*26ff0*/  STL.64 [R1+0x2e0], R6 ;  /* 0x0002e00601007387 */ /* 0x0007e80000100a00 */
[----:B------:R3:W-:Y:S04]  /*27000*/  LDGSTS.E [R25+-0x77ff4], desc[UR8][R12.64], !P1 ;  /* 0x8800c0000c197fae */ /* 0x0007e8000c921848 */
[----:B-1----:R-:W2:Y:S04]  /*27010*/  LDL.LU.64 R4, [R1+0x988] ;  /* 0x0009880001047983 */ /* 0x002ea80000300a00 */
[----:B------:R-:W2:Y:S04]  /*27020*/  LDL.LU.64 R20, [R1+0x990] ;  /* 0x0009900001147983 */ /* 0x000ea80000300a00 */
[----:B------:R-:W2:Y:S01]  /*27030*/  LDL.LU.64 R18, [R1+0x998] ;  /* 0x0009980001127983 */ /* 0x000ea20000300a00 */
[----:B------:R-:W-:-:S03]  /*27040*/  IMAD.WIDE R32, R229, 0x4, R250 ;  /* 0x00000004e5207825 */ /* 0x000fc600078e02fa */
[----:B------:R1:W-:Y:S04]  /*27050*/  LDGSTS.E [R24+-0x73ff4], desc[UR8][R6.64], !P1 ;  /* 0x8c00c00006187fae */ /* 0x0003e8000c921848 */
[----:B------:R-:W-:Y:S04]  /*27060*/  STL.64 [R1+0x2d8], R32 ;  /* 0x0002d82001007387 */ /* 0x000fe80000100a00 */
[----:B------:R-:W-:Y:S01]  /*27070*/  LDGSTS.E [R27+-0x70000], desc[UR8][R32.64], !P0 ;  /* 0x90000000201b7fae */ /* 0x000fe2000c121848 */
[----:B----4-:R-:W-:-:S04]  /*27080*/  IMAD.WIDE R2, R229, 0x4, R2 ;  /* 0x00000004e5027825 */ /* 0x010fc800078e0202 */
[C---:B---3--:R-:W-:Y:S01]  /*27090*/  IMAD.WIDE R12, R229.reuse, 0x4, R246 ;  /* 0x00000004e50c7825 */ /* 0x048fe200078e02f6 */
[----:B------:R3:W-:Y:S03]  /*270a0*/  STL.64 [R1+0x2d0], R2 ;  /* 0x0002d00201007387 */ /* 0x0007e60000100a00 */
[----:B-1----:R-:W-:Y:S01]  /*270b0*/  IMAD.WIDE R6, R229, 0x4, R248 ;  /* 0x00000004e5067825 */ /* 0x002fe200078e02f8 */
[----:B------:R1:W-:Y:S04]  /*270c0*/  STL.64 [R1+0x2c8], R12 ;  /* 0x0002c80c01007387 */ /* 0x0003e80000100a00 */
[----:B------:R-:W4:Y:S04]  /*270d0*/  LDL.LU.64 R250, [R1+0x9a8] ;  /* 0x0009a80001fa7983 */ /* 0x000f280000300a00 */
[----:B------:R-:W-:Y:S04]  /*270e0*/  LDGSTS.E [R26+-0x6c000], desc[UR8][R2.64], !P0 ;  /* 0x94000000021a7fae */ /* 0x000fe8000c121848 */
[----:B------:R1:W-:Y:S01]  /*270f0*/  STL.64 [R1+0x2c0], R6 ;  /* 0x0002c00601007387 */ /* 0x0003e20000100a00 */
[----:B------:R-:W-:-:S02]  /*27100*/  VIADD R28, R29, 0xfffffec2 ;  /* 0xfffffec21d1c7836 */ /* 0x000fc40000000000 */
[----:B------:R-:W4:Y:S01]  /*27110*/  LDC R29, c[0x0][0x230] ;  /* 0x00008c00ff1d7b82 */ /* 0x000f220000000800 */
[----:B------:R1:W-:Y:S04]  /*27120*/  LDGSTS.E [R25+-0x68000], desc[UR8][R12.64], !P0 ;  /* 0x980000000c197fae */ /* 0x0003e8000c121848 */
[----:B---3--:R-:W3:Y:S04]  /*27130*/  LDL.LU.64 R2, [R1+0x9b0] ;  /* 0x0009b00001027983 */ /* 0x008ee80000300a00 */
[----:B------:R-:W3:Y:S04]  /*27140*/  LDL.LU.64 R246, [R1+0x9b8] ;  /* 0x0009b80001f67983 */ /* 0x000ee80000300a00 */
[----:B------:R-:W3:Y:S01]  /*27150*/  LDL.LU.64 R248, [R1+0x9c8] ;  /* 0x0009c80001f87983 */ /* 0x000ee20000300a00 */
[----:B------:R-:W-:-:S03]  /*27160*/  ISETP.GE.U32.AND P1, PT, R28, 0x7ffffe43, PT ;  /* 0x7ffffe431c00780c */ /* 0x000fc60003f26070 */
[----:B------:R1:W-:Y:S01]  /*27170*/  LDGSTS.E [R24+-0x64000], desc[UR8][R6.64], !P0 ;  /* 0x9c00000006187fae */ /* 0x0003e2000c121848 */
[----:B------:R-:W-:Y:S02]  /*27180*/  IADD3 R28, R31, -0x13f, RZ ;  /* 0xfffffec11f1c7810 */ /* 0x000fe40007ffe0ff */
[----:B------:R-:W3:Y:S02]  /*27190*/  LDC R31, c[0x0][0x230] ;  /* 0x00008c00ff1f7b82 */ /* 0x000ee40000000800 */
[----:B------:R-:W-:Y:S01]  /*271a0*/  ISETP.GE.U32.AND P0, PT, R28, 0x7ffffe42, PT ;  /* 0x7ffffe421c00780c */ /* 0x000fe20003f06070 */
[----:B--2---:R-:W-:-:S05]  /*271b0*/  IMAD.WIDE R16, R229, 0x4, R16 ;  /* 0x00000004e5107825 */ /* 0x004fca00078e0210 */
[----:B------:R2:W-:Y:S04]  /*271c0*/  STL.64 [R1+0x2b8], R16 ;  /* 0x0002b81001007387 */ /* 0x0005e80000100a00 */
[----:B------:R-:W-:Y:S01]  /*271d0*/  LDGSTS.E [R27+-0x6fffc], desc[UR8][R16.64], !P1 ;  /* 0x90004000101b7fae */ /* 0x000fe2000c921848 */
[----:B------:R-:W-:-:S04]  /*271e0*/  IMAD.WIDE R4, R229, 0x4, R4 ;  /* 0x00000004e5047825 */ /* 0x000fc800078e0204 */
        /* <DEDUP_REMOVED lines=11> */
[----:B----4-:R-:W-:-:S03]  /*272a0*/  IMAD.WIDE R32, R229, 0x4, R250 ;  /* 0x00000004e5207825 */ /* 0x010fc600078e02fa */
[----:B------:R1:W-:Y:S04]  /*272b0*/  LDGSTS.E [R24+-0x63ffc], desc[UR8][R6.64], !P1 ;  /* 0x9c00400006187fae */ /* 0x0003e8000c921848 */
[----:B------:R-:W-:Y:S04]  /*272c0*/  STL.64 [R1+0x298], R32 ;  /* 0x0002982001007387 */ /* 0x000fe80000100a00 */
[----:B------:R-:W-:Y:S01]  /*272d0*/  LDGSTS.E [R27+-0x6fff8], desc[UR8][R32.64], !P0 ;  /* 0x90008000201b7fae */ /* 0x000fe2000c121848 */
[----:B---3--:R-:W-:-:S04]  /*272e0*/  IMAD.WIDE R2, R229, 0x4, R2 ;  /* 0x00000004e5027825 */ /* 0x008fc800078e0202 */
[C---:B------:R-:W-:Y:S01]  /*272f0*/  IMAD.WIDE R12, R229.reuse, 0x4, R246 ;  /* 0x00000004e50c7825 */ /* 0x040fe200078e02f6 */
[----:B------:R3:W-:Y:S03]  /*27300*/  STL.64 [R1+0x290], R2 ;  /* 0x0002900201007387 */ /* 0x0007e60000100a00 */
[----:B-1----:R-:W-:Y:S01]  /*27310*/  IMAD.WIDE R6, R229, 0x4, R248 ;  /* 0x00000004e5067825 */ /* 0x002fe200078e02f8 */
[----:B------:R1:W-:Y:S04]  /*27320*/  STL.64 [R1+0x288], R12 ;  /* 0x0002880c01007387 */ /* 0x0003e80000100a00 */
[----:B------:R-:W4:Y:S04]  /*27330*/  LDL.LU.64 R250, [R1+0xa00] ;  /* 0x000a000001fa7983 */ /* 0x000f280000300a00 */
[----:B------:R-:W-:Y:S04]  /*27340*/  LDGSTS.E [R26+-0x6bff8], desc[UR8][R2.64], !P0 ;  /* 0x94008000021a7fae */ /* 0x000fe8000c121848 */
[----:B------:R1:W-:Y:S01]  /*27350*/  STL.64 [R1+0x280], R6 ;  /* 0x0002800601007387 */ /* 0x0003e20000100a00 */
[----:B------:R-:W-:-:S02]  /*27360*/  IADD3 R28, R30, -0x140, RZ ;  /* 0xfffffec01e1c7810 */ /* 0x000fc40007ffe0ff */
[----:B------:R-:W4:Y:S01]  /*27370*/  LDC R30, c[0x0][0x230] ;  /* 0x00008c00ff1e7b82 */ /* 0x000f220000000800 */
[----:B------:R1:W-:Y:S04]  /*27380*/  LDGSTS.E [R25+-0x67ff8], desc[UR8][R12.64], !P0 ;  /* 0x980080000c197fae */ /* 0x0003e8000c121848 */
[----:B---3--:R-:W3:Y:S04]  /*27390*/  LDL.LU.64 R2, [R1+0xa08] ;  /* 0x000a080001027983 */ /* 0x008ee80000300a00 */
[----:B------:R-:W3:Y:S04]  /*273a0*/  LDL.LU.64 R246, [R1+0xa18] ;  /* 0x000a180001f67983 */ /* 0x000ee80000300a00 */
[----:B------:R-:W3:Y:S01]  /*273b0*/  LDL.LU.64 R248, [R1+0xa20] ;  /* 0x000a200001f87983 */ /* 0x000ee20000300a00 */
[----:B------:R-:W-:Y:S01]  /*273c0*/  ISETP.GE.U32.AND P1, PT, R28, 0x7ffffe41, PT ;  /* 0x7ffffe411c00780c */ /* 0x000fe20003f26070 */
[----:B------:R-:W-:-:S02]  /*273d0*/  VIADD R28, R29, 0xfffffea3 ;  /* 0xfffffea31d1c7836 */ /* 0x000fc40000000000 */
[----:B------:R1:W-:Y:S01]  /*273e0*/  LDGSTS.E [R24+-0x63ff8], desc[UR8][R6.64], !P0 ;  /* 0x9c00800006187fae */ /* 0x0003e2000c121848 */
        /* <DEDUP_REMOVED lines=40> */
[----:B--2---:R-:W-:-:S05]  /*27670*/  IMAD.WIDE R16, R229, 0x4, R16 ;  /* 0x00000004e5107825 */ /* 0x004fca00078e0210 */
[----:B------:R-:W-:Y:S04]  /*27680*/  STL.64 [R1+0x238], R16 ;  /* 0x0002381001007387 */ /* 0x000fe80000100a00 */
[----:B------:R-:W-:Y:S01]  /*27690*/  LDGSTS.E [R27+-0x5fffc], desc[UR8][R16.64], !P1 ;  /* 0xa0004000101b7fae */ /* 0x000fe2000c921848 */
[----:B------:R-:W-:-:S04]  /*276a0*/  IMAD.WIDE R4, R229, 0x4, R4 ;  /* 0x00000004e5047825 */ /* 0x000fc800078e0204 */
[C---:B-1----:R-:W-:Y:S01]  /*276b0*/  IMAD.WIDE R12, R229.reuse, 0x4, R20 ;  /* 0x00000004e50c7825 */ /* 0x042fe200078e0214 */
[----:B------:R1:W-:Y:S03]  /*276c0*/  STL.64 [R1+0x230], R4 ;  /* 0x0002300401007387 */ /* 0x0003e60000100a00 */
[C---:B------:R-:W-:Y:S01]  /*276d0*/  IMAD.WIDE R6, R229.reuse, 0x4, R18 ;  /* 0x00000004e5067825 */ /* 0x040fe200078e0212 */
[----:B------:R-:W-:Y:S04]  /*276e0*/  LDGSTS.E [R26+-0x5bffc], desc[UR8][R4.64], !P1 ;  /* 0xa4004000041a7fae */ /* 0x000fe8000c921848 */
[----:B------:R2:W-:Y:S04]  /*276f0*/  STL.64 [R1+0x228], R12 ;  /* 0x0002280c01007387 */ /* 0x0005e80000100a00 */
[----:B------:R2:W-:Y:S04]  /*27700*/  LDGSTS.E [R25+-0x57ffc], desc[UR8][R12.64], !P1 ;  /* 0xa80040000c197fae */ /* 0x0005e8000c921848 */
[----:B-1----:R-:W2:Y:S04]  /*27710*/  LDL.LU.64 R4, [R1+0xa88] ;  /* 0x000a880001047983 */ /* 0x002ea80000300a00 */
[----:B------:R1:W-:Y:S04]  /*27720*/  STL.64 [R1+0x220], R6 ;  /* 0x0002200601007387 */ /* 0x0003e80000100a00 */
[----:B------:R-:W2:Y:S04]  /*27730*/  LDL.LU.64 R16, [R1+0xa90] ;  /* 0x000a900001107983 */ /* 0x000ea80000300a00 */
[----:B------:R-:W2:Y:S01]  /*27740*/  LDL.LU.64 R20, [R1+0xa98] ;  /* 0x000a980001147983 */ /* 0x000ea20000300a00 */
[----:B----4-:R-:W-:-:S03]  /*27750*/  IMAD.WIDE R32, R229, 0x4, R250 ;  /* 0x00000004e5207825 */ /* 0x010fc600078e02fa */
[----:B------:R-:W4:Y:S04]  /*27760*/  LDL.LU.64 R18, [R1+0xaa8] ;  /* 0x000aa80001127983 */ /* 0x000f280000300a00 */
        /* <DEDUP_REMOVED lines=19> */
[----:B------:R-:W-:-:S04]  /*278a0*/  IADD3 R28, R31, -0x17d, RZ ;  /* 0xfffffe831f1c7810 */ /* 0x000fc80007ffe0ff */
[----:B------:R-:W-:Y:S02]  /*278b0*/  ISETP.GE.U32.AND P0, PT, R28, 0x7ffffe04, PT ;  /* 0x7ffffe041c00780c */ /* 0x000fe40003f06070 */
[----:B------:R-:W-:Y:S01]  /*278c0*/  IADD3 R28, R30, -0x17e, RZ ;  /* 0xfffffe821e1c7810 */ /* 0x000fe20007ffe0ff */
[----:B------:R-:W-:-:S04]  /*278d0*/  IMAD.WIDE R4, R229, 0x4, R4 ;  /* 0x00000004e5047825 */ /* 0x000fc800078e0204 */
[C---:B------:R-:W-:Y:S01]  /*278e0*/  IMAD.WIDE R16, R229.reuse, 0x4, R16 ;  /* 0x00000004e5107825 */ /* 0x040fe200078e0210 */
[----:B------:R4:W-:Y:S03]  /*278f0*/  STL.64 [R1+0x1f8], R4 ;  /* 0x0001f80401007387 */ /* 0x0009e60000100a00 */
[C---:B-1----:R-:W-:Y:S01]  /*27900*/  IMAD.WIDE R12, R229.reuse, 0x4, R20 ;  /* 0x00000004e50c7825 */ /* 0x042fe200078e0214 */
[----:B------:R1:W-:Y:S03]  /*27910*/  STL.64 [R1+0x1f0], R16 ;  /* 0x0001f01001007387 */ /* 0x0003e60000100a00 */
[C---:B----4-:R-:W-:Y:S01]  /*27920*/  IMAD.WIDE R6, R229.reuse, 0x4, R18 ;  /* 0x00000004e5067825 */ /* 0x050fe200078e0212 */
[----:B------:R-:W-:Y:S04]  /*27930*/  LDGSTS.E [R27+-0x5fff4], desc[UR8][R4.64], !P1 ;  /* 0xa000c000041b7fae */ /* 0x000fe8000c921848 */
[----:B------:R-:W-:Y:S04]  /*27940*/  LDGSTS.E [R26+-0x5bff4], desc[UR8][R16.64], !P1 ;  /* 0xa400c000101a7fae */ /* 0x000fe8000c921848 */
[----:B------:R4:W-:Y:S04]  /*27950*/  LDGSTS.E [R25+-0x57ff4], desc[UR8][R12.64], !P1 ;  /* 0xa800c0000c197fae */ /* 0x0009e8000c921848 */
[----:B------:R-:W4:Y:S04]  /*27960*/  LDL.LU.64 R4, [R1+0xae0] ;  /* 0x000ae00001047983 */ /* 0x000f280000300a00 */
[----:B------:R4:W-:Y:S04]  /*27970*/  STL.64 [R1+0x1e8], R12 ;  /* 0x0001e80c01007387 */ /* 0x0009e80000100a00 */
[----:B------:R-:W4:Y:S04]  /*27980*/  LDL.LU.64 R18, [R1+0xae8] ;  /* 0x000ae80001127983 */ /* 0x000f280000300a00 */
[----:B------:R4:W-:Y:S04]  /*27990*/  STL.64 [R1+0x1e0], R6 ;  /* 0x0001e00601007387 */ /* 0x0009e80000100a00 */
[----:B------:R-:W4:Y:S04]  /*279a0*/  LDL.LU.64 R20, [R1+0xaf8] ;  /* 0x000af80001147983 */ /* 0x000f280000300a00 */
[----:B-1----:R-:W4:Y:S01]  /*279b0*/  LDL.LU.64 R16, [R1+0xb00] ;  /* 0x000b000001107983 */ /* 0x002f220000300a00 */
[----:B--2---:R-:W-:-:S03]  /*279c0*/  IMAD.WIDE R2, R229, 0x4, R2 ;  /* 0x00000004e5027825 */ /* 0x004fc600078e0202 */
[----:B------:R1:W-:Y:S01]  /*279d0*/  LDGSTS.E [R24+-0x53ff4], desc[UR8][R6.64], !P1 ;  /* 0xac00c00006187fae */ /* 0x0003e2000c921848 */
[----:B---3--:R-:W-:-:S03]  /*279e0*/  IMAD.WIDE R30, R229, 0x4, R250 ;  /* 0x00000004e51e7825 */ /* 0x008fc600078e02fa */
[----:B------:R2:W-:Y:S01]  /*279f0*/  STL.64 [R1+0x1b0], R2 ;  /* 0x0001b00201007387 */ /* 0x0005e20000100a00 */
[----:B----4-:R-:W-:-:S03]  /*27a00*/  IMAD.WIDE R12, R229, 0x4, R246 ;  /* 0x00000004e50c7825 */ /* 0x010fc600078e02f6 */
[----:B------:R3:W-:Y:S01]  /*27a10*/  STL.64 [R1+0x1a8], R30 ;  /* 0x0001a81e01007387 */ /* 0x0007e20000100a00 */
[----:B-1----:R-:W-:-:S03]  /*27a20*/  IMAD.WIDE R6, R229, 0x4, R248 ;  /* 0x00000004e5067825 */ /* 0x002fc600078e02f8 */
[----:B------:R-:W4:Y:S04]  /*27a30*/  LDL.LU.64 R250, [R1+0xb08] ;  /* 0x000b080001fa7983 */ /* 0x000f280000300a00 */
[----:B------:R1:W-:Y:S04]  /*27a40*/  STL.64 [R1+0x1a0], R12 ;  /* 0x0001a00c01007387 */ /* 0x0003e80000100a00 */
[----:B------:R-:W4:Y:S04]  /*27a50*/  LDL.LU.64 R246, [R1+0xb18] ;  /* 0x000b180001f67983 */ /* 0x000f280000300a00 */
[----:B------:R1:W-:Y:S04]  /*27a60*/  STL.64 [R1+0x198], R6 ;  /* 0x0001980601007387 */ /* 0x0003e80000100a00 */
[----:B------:R-:W4:Y:S04]  /*27a70*/  LDL.LU.64 R248, [R1+0xb20] ;  /* 0x000b200001f87983 */ /* 0x000f280000300a00 */
[----:B------:R-:W-:Y:S01]  /*27a80*/  LDGSTS.E [R27+-0x50000], desc[UR8][R2.64], !P0 ;  /* 0xb0000000021b7fae */ /* 0x000fe2000c121848 */
[----:B------:R-:W-:-:S03]  /*27a90*/  ISETP.GE.U32.AND P1, PT, R28, 0x7ffffe03, PT ;  /* 0x7ffffe031c00780c */ /* 0x000fc60003f26070 */
[----:B------:R3:W-:Y:S04]  /*27aa0*/  LDGSTS.E [R26+-0x4c000], desc[UR8][R30.64], !P0 ;  /* 0xb40000001e1a7fae */ /* 0x0007e8000c121848 */
[----:B------:R1:W-:Y:S04]  /*27ab0*/  LDGSTS.E [R25+-0x48000], desc[UR8][R12.64], !P0 ;  /* 0xb80000000c197fae */ /* 0x0003e8000c121848 */
[----:B--2---:R-:W2:Y:S04]  /*27ac0*/  LDL.LU.64 R2, [R1+0xb30] ;  /* 0x000b300001027983 */ /* 0x004ea80000300a00 */
[----:B------:R1:W-:Y:S01]  /*27ad0*/  LDGSTS.E [R24+-0x44000], desc[UR8][R6.64], !P0 ;  /* 0xbc00000006187fae */ /* 0x0003e2000c121848 */
[----:B------:R-:W-:-:S05]  /*27ae0*/  VIADD R28, R29, 0xfffffe81 ;  /* 0xfffffe811d1c7836 */ /* 0x000fca0000000000 */
[----:B------:R-:W-:Y:S01]  /*27af0*/  ISETP.GE.U32.AND P0, PT, R28, 0x7ffffe02, PT ;  /* 0x7ffffe021c00780c */ /* 0x000fe20003f06070 */
[----:B---3--:R-:W-:-:S04]  /*27b00*/  IMAD.WIDE R30, R229, 0x4, R4 ;  /* 0x00000004e51e7825 */ /* 0x008fc800078e0204 */
[C---:B------:R-:W-:Y:S01]  /*27b10*/  IMAD.WIDE R18, R229.reuse, 0x4, R18 ;  /* 0x00000004e5127825 */ /* 0x040fe200078e0212 */
[----:B------:R-:W-:Y:S04]  /*27b20*/  STL.64 [R1+0x190], R30 ;  /* 0x0001901e01007387 */ /* 0x000fe80000100a00 */
[----:B------:R3:W-:Y:S01]  /*27b30*/  STL.64 [R1+0x188], R18 ;  /* 0x0001881201007387 */ /* 0x0007e20000100a00 */
[----:B-1----:R-:W-:-:S03]  /*27b40*/  IMAD.WIDE R12, R229, 0x4, R20 ;  /* 0x00000004e50c7825 */ /* 0x002fc600078e0214 */
[----:B------:R-:W-:Y:S01]  /*27b50*/  LDGSTS.E [R27+-0x4fffc], desc[UR8][R30.64], !P1 ;  /* 0xb00040001e1b7fae */ /* 0x000fe2000c921848 */
[----:B------:R-:W-:-:S03]  /*27b60*/  IMAD.WIDE R6, R229, 0x4, R16 ;  /* 0x00000004e5067825 */ /* 0x000fc600078e0210 */
[----:B------:R-:W-:Y:S04]  /*27b70*/  LDGSTS.E [R26+-0x4bffc], desc[UR8][R18.64], !P1 ;  /* 0xb4004000121a7fae */ /* 0x000fe8000c921848 */
[----:B------:R-:W2:Y:S04]  /*27b80*/  LDL.LU.64 R16, [R1+0xb38] ;  /* 0x000b380001107983 */ /* 0x000ea80000300a00 */
[----:B------:R-:W2:Y:S04]  /*27b90*/  LDL.LU.64 R4, [R1+0xb40] ;  /* 0x000b400001047983 */ /* 0x000ea80000300a00 */
[----:B------:R1:W-:Y:S04]  /*27ba0*/  STL.64 [R1+0x180], R12 ;  /* 0x0001800c01007387 */ /* 0x0003e80000100a00 */
[----:B------:R-:W2:Y:S04]  /*27bb0*/  LDL.LU.64 R20, [R1+0xb48] ;  /* 0x000b480001147983 */ /* 0x000ea80000300a00 */
[----:B------:R1:W-:Y:S01]  /*27bc0*/  STL.64 [R1+0x178], R6 ;  /* 0x0001780601007387 */ /* 0x0003e20000100a00 */
[----:B----4-:R-:W-:-:S03]  /*27bd0*/  IMAD.WIDE R28, R229, 0x4, R250 ;  /* 0x00000004e51c7825 */ /* 0x010fc600078e02fa */
[----:B---3--:R-:W3:Y:S04]  /*27be0*/  LDL.LU.64 R18, [R1+0xd48] ;  /* 0x000d480001127983 */ /* 0x008ee80000300a00 */
[----:B------:R1:W-:Y:S04]  /*27bf0*/  LDGSTS.E [R25+-0x47ffc], desc[UR8][R12.64], !P1 ;  /* 0xb80040000c197fae */ /* 0x0003e8000c921848 */
[----:B------:R4:W-:Y:S04]  /*27c00*/  LDGSTS.E [R24+-0x43ffc], desc[UR8][R6.64], !P1 ;  /* 0xbc00400006187fae */ /* 0x0009e8000c921848 */
[----:B------:R-:W-:Y:S01]  /*27c10*/  STL.64 [R1+0x170], R28 ;  /* 0x0001701c01007387 */ /* 0x000fe20000100a00 */
[----:B-1----:R-:W-:-:S04]  /*27c20*/  IMAD.WIDE R12, R229, 0x4, R246 ;  /* 0x00000004e50c7825 */ /* 0x002fc800078e02f6 */
[C---:B----4-:R-:W-:Y:S01]  /*27c30*/  IMAD.WIDE R6, R229.reuse, 0x4, R248 ;  /* 0x00000004e5067825 */ /* 0x050fe200078e02f8 */
[----:B------:R-:W-:Y:S04]  /*27c40*/  STL.64 [R1+0x168], R12 ;  /* 0x0001680c01007387 */ /* 0x000fe80000100a00 */
[----:B------:R-:W-:Y:S01]  /*27c50*/  STL.64 [R1+0x160], R6 ;  /* 0x0001600601007387 */ /* 0x000fe20000100a00 */
[----:B--2---:R-:W-:-:S03]  /*27c60*/  IMAD.WIDE R2, R229, 0x4, R2 ;  /* 0x00000004e5027825 */ /* 0x004fc600078e0202 */
[----:B------:R-:W2:Y:S04]  /*27c70*/  LDL.LU.64 R38, [R1+0xd40] ;  /* 0x000d400001267983 */ /* 0x000ea80000300a00 */
[----:B------:R1:W-:Y:S04]  /*27c80*/  STL.64 [R1+0x158], R2 ;  /* 0x0001580201007387 */ /* 0x0003e80000100a00 */
[----:B------:R-:W4:Y:S04]  /*27c90*/  LDL.LU.64 R242, [R1+0xd38] ;  /* 0x000d380001f27983 */ /* 0x000f280000300a00 */
[----:B------:R-:W4:Y:S04]  /*27ca0*/  LDL.LU.64 R246, [R1+0xd30] ;  /* 0x000d300001f67983 */ /* 0x000f280000300a00 */
[----:B------:R-:W4:Y:S01]  /*27cb0*/  LDL.LU.64 R248, [R1+0xd20] ;  /* 0x000d200001f87983 */ /* 0x000f220000300a00 */
[----:B------:R-:W-:-:S03]  /*27cc0*/  ISETP.GE.U32.AND P1, PT, R178, 0x7ffffe01, PT ;  /* 0x7ffffe01b200780c */ /* 0x000fc60003f26070 */
[----:B------:R-:W-:Y:S04]  /*27cd0*/  LDGSTS.E [R27+-0x4fff8], desc[UR8][R28.64], !P0 ;  /* 0xb00080001c1b7fae */ /* 0x000fe8000c121848 */
[----:B------:R1:W-:Y:S04]  /*27ce0*/  LDGSTS.E [R26+-0x4bff8], desc[UR8][R12.64], !P0 ;  /* 0xb40080000c1a7fae */ /* 0x0003e8000c121848 */
[----:B------:R3:W-:Y:S04]  /*27cf0*/  LDGSTS.E [R25+-0x47ff8], desc[UR8][R6.64], !P0 ;  /* 0xb800800006197fae */ /* 0x0007e8000c121848 */
[----:B------:R-:W-:Y:S04]  /*27d00*/  LDGSTS.E [R24+-0x43ff8], desc[UR8][R2.64], !P0 ;  /* 0xbc00800002187fae */ /* 0x000fe8000c121848 */
[----:B-1----:R-:W4:Y:S01]  /*27d10*/  LDL.LU.64 R2, [R1+0xd18] ;  /* 0x000d180001027983 */ /* 0x002f220000300a00 */
[----:B------:R-:W-:-:S04]  /*27d20*/  IMAD.WIDE R16, R229, 0x4, R16 ;  /* 0x00000004e5107825 */ /* 0x000fc800078e0210 */
[C---:B------:R-:W-:Y:S01]  /*27d30*/  IMAD.WIDE R12, R229.reuse, 0x4, R4 ;  /* 0x00000004e50c7825 */ /* 0x040fe200078e0204 */
[----:B------:R-:W-:Y:S04]  /*27d40*/  LDGSTS.E [R27+-0x4fff4], desc[UR8][R16.64], !P1 ;  /* 0xb000c000101b7fae */ /* 0x000fe8000c921848 */
[----:B------:R2:W-:Y:S01]  /*27d50*/  LDGSTS.E [R26+-0x4bff4], desc[UR8][R12.64], !P1 ;  /* 0xb400c0000c1a7fae */ /* 0x0005e2000c921848 */
[----:B------:R-:W-:-:S03]  /*27d60*/  IMAD.WIDE R4, R229, 0x4, R20 ;  /* 0x00000004e5047825 */ /* 0x000fc600078e0214 */
[----:B------:R-:W4:Y:S04]  /*27d70*/  LDL.LU.64 R20, [R1+0xd10] ;  /* 0x000d100001147983 */ /* 0x000f280000300a00 */
[----:B------:R1:W-:Y:S01]  /*27d80*/  STL.64 [R1+0x150], R16 ;  /* 0x0001501001007387 */ /* 0x0003e20000100a00 */
[----:B---3--:R-:W-:-:S03]  /*27d90*/  IMAD.WIDE R6, R229, 0x4, R18 ;  /* 0x00000004e5067825 */ /* 0x008fc600078e0212 */
[----:B------:R2:W-:Y:S04]  /*27da0*/  STL.64 [R1+0x148], R12 ;  /* 0x0001480c01007387 */ /* 0x0005e80000100a00 */
[----:B------:R-:W-:Y:S04]  /*27db0*/  STL.64 [R1+0x1d28], R14 ;  /* 0x001d280e01007387 */ /* 0x000fe80000100a00 */
[----:B------:R3:W-:Y:S04]  /*27dc0*/  STL.64 [R1+0x140], R4 ;  /* 0x0001400401007387 */ /* 0x0007e80000100a00 */
[----:B------:R-:W4:Y:S04]  /*27dd0*/  LDL.LU.64 R250, [R1+0xd08] ;  /* 0x000d080001fa7983 */ /* 0x000f280000300a00 */
[----:B------:R-:W-:Y:S04]  /*27de0*/  STL [R1+0x1d30], R229 ;  /* 0x001d30e501007387 */ /* 0x000fe80000100800 */
[----:B------:R4:W-:Y:S04]  /*27df0*/  STL.64 [R1+0x138], R6 ;  /* 0x0001380601007387 */ /* 0x0009e80000100a00 */
[----:B-1----:R-:W4:Y:S01]  /*27e00*/  LDL.LU.64 R16, [R1+0xd00] ;  /* 0x000d000001107983 */ /* 0x002f220000300a00 */
[----:B--2---:R-:W-:-:S03]  /*27e10*/  IMAD.WIDE R12, R23, 0x4, R38 ;  /* 0x00000004170c7825 */ /* 0x004fc600078e0226 */
[----:B------:R-:W-:Y:S04]  /*27e20*/  LDGSTS.E [R25+-0x47ff4], desc[UR8][R4.64], !P1 ;  /* 0xb800c00004197fae */ /* 0x000fe8000c921848 */
[----:B------:R4:W-:Y:S01]  /*27e30*/  LDGSTS.E [R24+-0x43ff4], desc[UR8][R6.64], !P1 ;  /* 0xbc00c00006187fae */ /* 0x0009e2000c921848 */
[----:B------:R-:W-:-:S03]  /*27e40*/  IMAD.WIDE R10, R23, 0x4, R10 ;  /* 0x00000004170a7825 */ /* 0x000fc600078e020a */
[----:B------:R-:W0:Y:S04]  /*27e50*/  LDGDEPBAR ;  /* 0x00000000000079af */ /* 0x000e280000000000 */
[----:B---3--:R-:W2:Y:S04]  /*27e60*/  LDL.LU.64 R4, [R1+0xcf8] ;  /* 0x000cf80001047983 */ /* 0x008ea80000300a00 */
[----:B------:R-:W-:Y:S01]  /*27e70*/  STL.64 [R1+0x1d38], R178 ;  /* 0x001d38b201007387 */ /* 0x000fe20000100a00 */
[----:B----4-:R-:W-:-:S03]  /*27e80*/  IMAD.WIDE R6, R23, 0x4, R246 ;  /* 0x0000000417067825 */ /* 0x010fc600078e02f6 */
[----:B------:R-:W3:Y:S01]  /*27e90*/  LDL.LU.64 R18, [R1+0xcf0] ;  /* 0x000cf00001127983 */ /* 0x000ee20000300a00 */
[----:B------:R-:W-:-:S03]  /*27ea0*/  IMAD.WIDE R218, R23, 0x4, R248 ;  /* 0x0000000417da7825 */ /* 0x000fc600078e02f8 */
[----:B------:R1:W-:Y:S04]  /*27eb0*/  STL [R1+0x1d40], R182 ;  /* 0x001d40b601007387 */ /* 0x0003e80000100800 */
[----:B------:R-:W-:Y:S04]  /*27ec0*/  STL.64 [R1+0x130], R12 ;  /* 0x0001300c01007387 */ /* 0x000fe80000100a00 */
[----:B------:R-:W4:Y:S04]  /*27ed0*/  LDL.LU.64 R246, [R1+0xce0] ;  /* 0x000ce00001f67983 */ /* 0x000f280000300a00 */
[----:B------:R-:W4:Y:S04]  /*27ee0*/  LDL.LU.64 R34, [R1+0xcd8] ;  /* 0x000cd80001227983 */ /* 0x000f280000300a00 */
[----:B------:R-:W4:Y:S01]  /*27ef0*/  LDL.LU.64 R248, [R1+0xcd0] ;  /* 0x000cd00001f87983 */ /* 0x000f220000300a00 */
[----:B-1----:R-:W-:-:S05]  /*27f00*/  IMAD.WIDE R182, R23, 0x4, R242 ;  /* 0x0000000417b67825 */ /* 0x002fca00078e02f2 */
[----:B------:R-:W-:Y:S01]  /*27f10*/  STL.64 [R1+0x128], R182 ;  /* 0x000128b601007387 */ /* 0x000fe20000100a00 */
[----:B------:R-:W-:-:S03]  /*27f20*/  IMAD.WIDE R208, R23, 0x4, R2 ;  /* 0x0000000417d07825 */ /* 0x000fc600078e0202 */
[----:B------:R-:W-:Y:S04]  /*27f30*/  STL.64 [R1+0x1d50], R182 ;  /* 0x001d50b601007387 */ /* 0x000fe80000100a00 */
[----:B------:R-:W4:Y:S04]  /*27f40*/  LDL.LU.64 R38, [R1+0xcc8] ;  /* 0x000cc80001267983 */ /* 0x000f280000300a00 */
[----:B------:R-:W4:Y:S04]  /*27f50*/  LDL.LU.64 R2, [R1+0xcc0] ;  /* 0x000cc00001027983 */ /* 0x000f280000300a00 */
[----:B------:R-:W-:Y:S04]  /*27f60*/  STL.64 [R1+0x120], R6 ;  /* 0x0001200601007387 */ /* 0x000fe80000100a00 */
[----:B------:R-:W-:Y:S01]  /*27f70*/  STL.64 [R1+0x1d58], R6 ;  /* 0x001d580601007387 */ /* 0x000fe20000100a00 */
[----:B------:R-:W-:-:S03]  /*27f80*/  IMAD.WIDE R198, R23, 0x4, R20 ;  /* 0x0000000417c67825 */ /* 0x000fc600078e0214 */
[----:B------:R-:W4:Y:S04]  /*27f90*/  LDL.LU.64 R20, [R1+0xcb8] ;  /* 0x000cb80001147983 */ /* 0x000f280000300a00 */
[----:B------:R-:W-:Y:S04]  /*27fa0*/  STL.64 [R1+0x118], R10 ;  /* 0x0001180a01007387 */ /* 0x000fe80000100a00 */
[----:B------:R1:W-:Y:S04]  /*27fb0*/  STL.64 [R1+0x1d60], R10 ;  /* 0x001d600a01007387 */ /* 0x0003e80000100a00 */
[----:B------:R-:W-:Y:S04]  /*27fc0*/  STL.64 [R1+0x110], R218 ;  /* 0x000110da01007387 */ /* 0x000fe80000100a00 */
[----:B------:R4:W-:Y:S01]  /*27fd0*/  STL.64 [R1+0x1d68], R218 ;  /* 0x001d68da01007387 */ /* 0x0009e20000100a00 */
[----:B------:R-:W-:-:S04]  /*27fe0*/  IMAD.WIDE R188, R23, 0x4, R250 ;  /* 0x0000000417bc7825 */ /* 0x000fc800078e02fa */
[C---:B-1----:R-:W-:Y:S02]  /*27ff0*/  IMAD.WIDE R10, R23.reuse, 0x4, R16 ;  /* 0x00000004170a7825 */ /* 0x042fe400078e0210 */
[----:B------:R-:W4:Y:S04]  /*28000*/  LDL.LU.64 R16, [R1+0xcb0] ;  /* 0x000cb00001107983 */ /* 0x000f280000300a00 */
[----:B------:R-:W-:Y:S04]  /*28010*/  STL.64 [R1+0x108], R208 ;  /* 0x000108d001007387 */ /* 0x000fe80000100a00 */
[----:B------:R-:W-:Y:S04]  /*28020*/  STL.64 [R1+0x100], R198 ;  /* 0x000100c601007387 */ /* 0x000fe80000100a00 */
[----:B------:R1:W-:Y:S01]  /*28030*/  STL.64 [R1+0xf0], R10 ;  /* 0x0000f00a01007387 */ /* 0x0003e20000100a00 */
[----:B--2---:R-:W-:-:S03]  /*28040*/  IMAD.WIDE R178, R23, 0x4, R4 ;  /* 0x0000000417b27825 */ /* 0x004fc600078e0204 */
[----:B------:R-:W2:Y:S01]  /*28050*/  LDL.LU.64 R242, [R1+0xca8] ;  /* 0x000ca80001f27983 */ /* 0x000ea20000300a00 */
[----:B---3--:R-:W-:-:S03]  /*28060*/  IMAD.WIDE R4, R23, 0x4, R18 ;  /* 0x0000000417047825 */ /* 0x008fc600078e0212 */
[----:B------:R-:W3:Y:S04]  /*28070*/  LDL.LU.64 R18, [R1+0xca0] ;  /* 0x000ca00001127983 */ /* 0x000ee80000300a00 */
[----:B------:R-:W-:Y:S04]  /*28080*/  STL.64 [R1+0xf8], R188 ;  /* 0x0000f8bc01007387 */ /* 0x000fe80000100a00 */
[----:B------:R-:W-:Y:S01]  /*28090*/  STL.64 [R1+0xe8], R178 ;  /* 0x0000e8b201007387 */ /* 0x000fe20000100a00 */
[----:B----4-:R-:W-:-:S03]  /*280a0*/  IMAD.WIDE R216, R23, 0x4, R246 ;  /* 0x0000000417d87825 */ /* 0x010fc600078e02f6 */
[----:B------:R-:W4:Y:S04]  /*280b0*/  LDL.LU.64 R250, [R1+0xc98] ;  /* 0x000c980001fa7983 */ /* 0x000f280000300a00 */
[----:B------:R-:W4:Y:S01]  /*280c0*/  LDL.LU.64 R246, [R1+0xc90] ;  /* 0x000c900001f67983 */ /* 0x000f220000300a00 */
[----:B------:R-:W-:-:S03]  /*280d0*/  IMAD.WIDE R196, R23, 0x4, R248 ;  /* 0x0000000417c47825 */ /* 0x000fc600078e02f8 */
[----:B------:R-:W-:Y:S04]  /*280e0*/  STL.64 [R1+0xe0], R4 ;  /* 0x0000e00401007387 */ /* 0x000fe80000100a00 */
[----:B------:R-:W4:Y:S01]  /*280f0*/  LDL.LU.64 R248, [R1+0xc88] ;  /* 0x000c880001f87983 */ /* 0x000f220000300a00 */
[----:B------:R-:W-:-:S04]  /*28100*/  IMAD.WIDE R8, R23, 0x4, R8 ;  /* 0x0000000417087825 */ /* 0x000fc800078e0208 */
[C---:B------:R-:W-:Y:S01]  /*28110*/  IMAD.WIDE R206, R23.reuse, 0x4, R34 ;  /* 0x0000000417ce7825 */ /* 0x040fe200078e0222 */
[----:B------:R-:W-:Y:S04]  /*28120*/  STL.64 [R1+0xd8], R8 ;  /* 0x0000d80801007387 */ /* 0x000fe80000100a00 */
[----:B------:R-:W4:Y:S01]  /*28130*/  LDL.LU.64 R44, [R1+0xc80] ;  /* 0x000c8000012c7983 */ /* 0x000f220000300a00 */
[----:B------:R-:W-:-:S03]  /*28140*/  IMAD.WIDE R6, R23, 0x4, R2 ;  /* 0x0000000417067825 */ /* 0x000fc600078e0202 */
[----:B------:R-:W-:Y:S04]  /*28150*/  STL.64 [R1+0xd0], R216 ;  /* 0x0000d0d801007387 */ /* 0x000fe80000100a00 */
[----:B------:R-:W4:Y:S04]  /*28160*/  LDL.LU.64 R42, [R1+0xc78] ;  /* 0x000c7800012a7983 */ /* 0x000f280000300a00 */
[----:B------:R-:W-:Y:S01]  /*28170*/  STL.64 [R1+0xc8], R206 ;  /* 0x0000c8ce01007387 */ /* 0x000fe20000100a00 */
[----:B------:R-:W-:-:S04]  /*28180*/  IMAD.WIDE R186, R23, 0x4, R38 ;  /* 0x0000000417ba7825 */ /* 0x000fc800078e0226 */
[C---:B------:R-:W-:Y:S02]  /*28190*/  IMAD.WIDE R228, R23.reuse, 0x4, R20 ;  /* 0x0000000417e47825 */ /* 0x040fe400078e0214 */
[----:B------:R-:W4:Y:S04]  /*281a0*/  LDL.LU.64 R20, [R1+0xc70] ;  /* 0x000c700001147983 */ /* 0x000f280000300a00 */
[----:B------:R-:W4:Y:S04]  /*281b0*/  LDL.LU.64 R40, [R1+0xc68] ;  /* 0x000c680001287983 */ /* 0x000f280000300a00 */
[----:B------:R-:W4:Y:S04]  /*281c0*/  LDL.LU.64 R46, [R1+0xc60] ;  /* 0x000c6000012e7983 */ /* 0x000f280000300a00 */
[----:B------:R-:W-:Y:S04]  /*281d0*/  STL.64 [R1+0xc0], R196 ;  /* 0x0000c0c401007387 */ /* 0x000fe80000100a00 */
[----:B------:R1:W-:Y:S04]  /*281e0*/  STL.64 [R1+0xb0], R6 ;  /* 0x0000b00601007387 */ /* 0x0003e80000100a00 */
[----:B------:R-:W4:Y:S04]  /*281f0*/  LDL.LU.64 R244, [R1+0xc58] ;  /* 0x000c580001f47983 */ /* 0x000f280000300a00 */
[----:B------:R-:W4:Y:S04]  /*28200*/  LDL.LU.64 R36, [R1+0xc50] ;  /* 0x000c500001247983 */ /* 0x000f280000300a00 */
[----:B------:R-:W4:Y:S01]  /*28210*/  LDL.LU.64 R34, [R1+0xc48] ;  /* 0x000c480001227983 */ /* 0x000f220000300a00 */
[----:B------:R-:W-:-:S03]  /*28220*/  IMAD.WIDE R2, R23, 0x4, R16 ;  /* 0x0000000417027825 */ /* 0x000fc600078e0210 */
[----:B------:R-:W4:Y:S04]  /*28230*/  LDL.LU.64 R16, [R1+0xc40] ;  /* 0x000c400001107983 */ /* 0x000f280000300a00 */
[----:B------:R-:W-:Y:S04]  /*28240*/  STL.64 [R1+0xb8], R186 ;  /* 0x0000b8ba01007387 */ /* 0x000fe80000100a00 */
[----:B------:R-:W-:Y:S04]  /*28250*/  STL.64 [R1+0xa8], R228 ;  /* 0x0000a8e401007387 */ /* 0x000fe80000100a00 */
[----:B------:R-:W4:Y:S01]  /*28260*/  LDL.LU.64 R38, [R1+0xc38] ;  /* 0x000c380001267983 */ /* 0x000f220000300a00 */
[----:B--2---:R-:W-:-:S04]  /*28270*/  IMAD.WIDE R224, R23, 0x4, R242 ;  /* 0x0000000417e07825 */ /* 0x004fc800078e02f2 */
[C---:B---3--:R-:W-:Y:S02]  /*28280*/  IMAD.WIDE R214, R23.reuse, 0x4, R18 ;  /* 0x0000000417d67825 */ /* 0x048fe400078e0212 */
[----:B------:R-:W2:Y:S04]  /*28290*/  LDL.LU.64 R18, [R1+0xc30] ;  /* 0x000c300001127983 */ /* 0x000ea80000300a00 */
[----:B------:R-:W-:Y:S04]  /*282a0*/  STL.64 [R1+0xa0], R2 ;  /* 0x0000a00201007387 */ /* 0x000fe80000100a00 */
[----:B------:R-:W3:Y:S01]  /*282b0*/  LDL.LU.64 R242, [R1+0xc28] ;  /* 0x000c280001f27983 */ /* 0x000ee20000300a00 */
[----:B----4-:R-:W-:-:S03]  /*282c0*/  IMAD.WIDE R204, R23, 0x4, R250 ;  /* 0x0000000417cc7825 */ /* 0x010fc600078e02fa */
[----:B------:R-:W4:Y:S01]  /*282d0*/  LDL.LU.64 R250, [R1+0xc20] ;  /* 0x000c200001fa7983 */ /* 0x000f220000300a00 */
[----:B------:R-:W-:-:S03]  /*282e0*/  IMAD.WIDE R194, R23, 0x4, R246 ;  /* 0x0000000417c27825 */ /* 0x000fc600078e02f6 */
[----:B------:R-:W-:Y:S01]  /*282f0*/  STL.64 [R1+0x98], R224 ;  /* 0x000098e001007387 */ /* 0x000fe20000100a00 */
[----:B------:R-:W-:-:S03]  /*28300*/  IMAD.WIDE R184, R23, 0x4, R248 ;  /* 0x0000000417b87825 */ /* 0x000fc600078e02f8 */
[----:B------:R-:W3:Y:S04]  /*28310*/  LDL.LU.64 R248, [R1+0xc18] ;  /* 0x000c180001f87983 */ /* 0x000ee80000300a00 */
[----:B------:R-:W3:Y:S01]  /*28320*/  LDL.LU.64 R246, [R1+0xc10] ;  /* 0x000c100001f67983 */ /* 0x000ee20000300a00 */
[----:B------:R-:W-:-:S03]  /*28330*/  IMAD.WIDE R182, R23, 0x4, R44 ;  /* 0x0000000417b67825 */ /* 0x000fc600078e022c */
[----:B------:R-:W-:Y:S04]  /*28340*/  STL.64 [R1+0x90], R214 ;  /* 0x000090d601007387 */ /* 0x000fe80000100a00 */
[----:B------:R-:W-:Y:S01]  /*28350*/  STL.64 [R1+0x88], R204 ;  /* 0x000088cc01007387 */ /* 0x000fe20000100a00 */
[----:B------:R-:W-:-:S03]  /*28360*/  IMAD.WIDE R14, R23, 0x4, R42 ;  /* 0x00000004170e7825 */ /* 0x000fc600078e022a */
[----:B------:R-:W-:Y:S04]  /*28370*/  STL.64 [R1+0x80], R194 ;  /* 0x000080c201007387 */ /* 0x000fe80000100a00 */
[----:B------:R1:W-:Y:S04]  /*28380*/  STL.64 [R1+0x70], R182 ;  /* 0x000070b601007387 */ /* 0x0003e80000100a00 */
[----:B------:R-:W-:Y:S04]  /*28390*/  STL.64 [R1+0x78], R184 ;  /* 0x000078b801007387 */ /* 0x000fe80000100a00 */
[----:B------:R-:W-:Y:S01]  /*283a0*/  STL.64 [R1+0x68], R14 ;  /* 0x0000680e01007387 */ /* 0x000fe20000100a00 */
[----:B------:R-:W-:-:S04]  /*283b0*/  IMAD.WIDE R20, R23, 0x4, R20 ;  /* 0x0000000417147825 */ /* 0x000fc800078e0214 */
[C---:B------:R-:W-:Y:S01]  /*283c0*/  IMAD.WIDE R222, R23.reuse, 0x4, R40 ;  /* 0x0000000417de7825 */ /* 0x040fe200078e0228 */
[----:B------:R-:W-:Y:S03]  /*283d0*/  STL.64 [R1+0x60], R20 ;  /* 0x0000601401007387 */ /* 0x000fe60000100a00 */
[C---:B------:R-:W-:Y:S01]  /*283e0*/  IMAD.WIDE R212, R23.reuse, 0x4, R46 ;  /* 0x0000000417d47825 */ /* 0x040fe200078e022e */
[----:B------:R-:W-:Y:S04]  /*283f0*/  STL.64 [R1+0x58], R222 ;  /* 0x000058de01007387 */ /* 0x000fe80000100a00 */
[----:B------:R-:W-:Y:S01]  /*28400*/  STL.64 [R1+0x50], R212 ;  /* 0x000050d401007387 */ /* 0x000fe20000100a00 */
[----:B------:R-:W-:-:S04]  /*28410*/  IMAD.WIDE R202, R23, 0x4, R244 ;  /* 0x0000000417ca7825 */ /* 0x000fc800078e02f4 */
[C---:B------:R-:W-:Y:S01]  /*28420*/  IMAD.WIDE R192, R23.reuse, 0x4, R36 ;  /* 0x0000000417c07825 */ /* 0x040fe200078e0224 */
[----:B------:R-:W-:Y:S03]  /*28430*/  STL.64 [R1+0x48], R202 ;  /* 0x000048ca01007387 */ /* 0x000fe60000100a00 */
[----:B------:R-:W-:-:S04]  /*28440*/  IMAD.WIDE R180, R23, 0x4, R34 ;  /* 0x0000000417b47825 */ /* 0x000fc800078e0222 */
[C---:B------:R-:W-:Y:S01]  /*28450*/  IMAD.WIDE R16, R23.reuse, 0x4, R16 ;  /* 0x0000000417107825 */ /* 0x040fe200078e0210 */
[----:B------:R-:W-:Y:S04]  /*28460*/  STL.64 [R1+0x40], R192 ;  /* 0x000040c001007387 */ /* 0x000fe80000100a00 */
[----:B------:R1:W-:Y:S01]  /*28470*/  STL.64 [R1+0x30], R16 ;  /* 0x0000301001007387 */ /* 0x0003e20000100a00 */
[----:B------:R-:W-:-:S03]  /*28480*/  IMAD.WIDE R12, R23, 0x4, R38 ;  /* 0x00000004170c7825 */ /* 0x000fc600078e0226 */
[----:B------:R-:W-:Y:S04]  /*28490*/  STL.64 [R1+0x38], R180 ;  /* 0x000038b401007387 */ /* 0x000fe80000100a00 */
[----:B------:R1:W-:Y:S01]  /*284a0*/  STL.64 [R1+0x28], R12 ;  /* 0x0000280c01007387 */ /* 0x0003e20000100a00 */
[----:B--2---:R-:W-:-:S04]  /*284b0*/  IMAD.WIDE R18, R23, 0x4, R18 ;  /* 0x0000000417127825 */ /* 0x004fc800078e0212 */
[C---:B----4-:R-:W-:Y:S02]  /*284c0*/  IMAD.WIDE R210, R23.reuse, 0x4, R250 ;  /* 0x0000000417d27825 */ /* 0x050fe400078e02fa */
[----:B------:R-:W2:Y:S04]  /*284d0*/  LDL.LU.64 R250, [R1+0xc08] ;  /* 0x000c080001fa7983 */ /* 0x000ea80000300a00 */
[----:B------:R4:W-:Y:S01]  /*284e0*/  STL.64 [R1+0x20], R18 ;  /* 0x0000201201007387 */ /* 0x0009e20000100a00 */
[----:B---3--:R-:W-:-:S04]  /*284f0*/  IMAD.WIDE R220, R23, 0x4, R242 ;  /* 0x0000000417dc7825 */ /* 0x008fc800078e02f2 */
[C---:B------:R-:W-:Y:S02]  /*28500*/  IMAD.WIDE R200, R23.reuse, 0x4, R248 ;  /* 0x0000000417c87825 */ /* 0x040fe400078e02f8 */
[----:B------:R-:W3:Y:S02]  /*28510*/  LDL.LU.64 R248, [R1+0xc00] ;  /* 0x000c000001f87983 */ /* 0x000ee40000300a00 */
[C---:B------:R-:W-:Y:S02]  /*28520*/  IMAD.WIDE R190, R23.reuse, 0x4, R246 ;  /* 0x0000000417be7825 */ /* 0x040fe400078e02f6 */
[----:B------:R-:W4:Y:S04]  /*28530*/  LDL.LU.64 R246, [R1+0xbf8] ;  /* 0x000bf80001f67983 */ /* 0x000f280000300a00 */
[----:B------:R-:W2:Y:S04]  /*28540*/  LDL.LU.64 R244, [R1+0xbf0] ;  /* 0x000bf00001f47983 */ /* 0x000ea80000300a00 */
[----:B------:R-:W2:Y:S04]  /*28550*/  LDL.LU.64 R242, [R1+0xbe8] ;  /* 0x000be80001f27983 */ /* 0x000ea80000300a00 */
[----:B------:R-:W2:Y:S04]  /*28560*/  LDL.LU.64 R240, [R1+0xbe0] ;  /* 0x000be00001f07983 */ /* 0x000ea80000300a00 */
[----:B------:R-:W2:Y:S04]  /*28570*/  LDL.LU.64 R238, [R1+0xbd8] ;  /* 0x000bd80001ee7983 */ /* 0x000ea80000300a00 */
[----:B------:R-:W2:Y:S04]  /*28580*/  LDL.LU.64 R236, [R1+0xbd0] ;  /* 0x000bd00001ec7983 */ /* 0x000ea80000300a00 */
[----:B------:R-:W2:Y:S04]  /*28590*/  LDL.LU.64 R234, [R1+0xbc8] ;  /* 0x000bc80001ea7983 */ /* 0x000ea80000300a00 */
[----:B------:R-:W4:Y:S04]  /*285a0*/  LDL.LU.64 R232, [R1+0xbc0] ;  /* 0x000bc00001e87983 */ /* 0x000f280000300a00 */
[----:B------:R-:W2:Y:S04]  /*285b0*/  LDL.LU.64 R230, [R1+0xbb8] ;  /* 0x000bb80001e67983 */ /* 0x000ea80000300a00 */
[----:B------:R-:W2:Y:S04]  /*285c0*/  LDL.LU.64 R226, [R1+0xbb0] ;  /* 0x000bb00001e27983 */ /* 0x000ea80000300a00 */
[----:B------:R-:W3:Y:S04]  /*285d0*/  LDL.LU.64 R64, [R1+0xba8] ;  /* 0x000ba80001407983 */ /* 0x000ee80000300a00 */
[----:B------:R-:W4:Y:S04]  /*285e0*/  LDL.LU.64 R62, [R1+0xba0] ;  /* 0x000ba000013e7983 */ /* 0x000f280000300a00 */
[----:B------:R-:W2:Y:S04]  /*285f0*/  LDL.LU.64 R60, [R1+0xb98] ;  /* 0x000b9800013c7983 */ /* 0x000ea80000300a00 */
        /* <DEDUP_REMOVED lines=12> */
[----:B------:R-:W-:Y:S04]  /*286c0*/  STL.64 [R1+0x18], R220 ;  /* 0x000018dc01007387 */ /* 0x000fe80000100a00 */
[----:B------:R-:W2:Y:S04]  /*286d0*/  LDL.LU.64 R54, [R1+0xad8] ;  /* 0x000ad80001367983 */ /* 0x000ea80000300a00 */
[----:B------:R-:W-:Y:S04]  /*286e0*/  STL.64 [R1+0x10], R210 ;  /* 0x000010d201007387 */ /* 0x000fe80000100a00 */
[----:B------:R1:W-:Y:S04]  /*286f0*/  STL.64 [R1+0x8], R200 ;  /* 0x000008c801007387 */ /* 0x0003e80000100a00 */
[----:B------:R1:W-:Y:S01]  /*28700*/  STL.64 [R1], R190 ;  /* 0x000000be01007387 */ /* 0x0003e20000100a00 */
[----:B---3--:R-:W-:-:S04]  /*28710*/  IMAD.WIDE R24, R23, 0x4, R64 ;  /* 0x0000000417187825 */ /* 0x008fc800078e0240 */
[----:B----4-:R-:W-:-:S04]  /*28720*/  IMAD.WIDE R26, R23, 0x4, R62 ;  /* 0x00000004171a7825 */ /* 0x010fc800078e023e */
[----:B--2---:R-:W-:-:S04]  /*28730*/  IMAD.WIDE R28, R23, 0x4, R60 ;  /* 0x00000004171c7825 */ /* 0x004fc800078e023c */
[----:B------:R-:W-:-:S04]  /*28740*/  IMAD.WIDE R30, R23, 0x4, R58 ;  /* 0x00000004171e7825 */ /* 0x000fc800078e023a */
[C---:B------:R-:W-:Y:S02]  /*28750*/  IMAD.WIDE R32, R23.reuse, 0x4, R56 ;  /* 0x0000000417207825 */ /* 0x040fe400078e0238 */
[----:B------:R-:W2:Y:S04]  /*28760*/  LDL.LU.64 R56, [R1+0xab8] ;  /* 0x000ab80001387983 */ /* 0x000ea80000300a00 */
[----:B------:R-:W3:Y:S04]  /*28770*/  LDL.LU.64 R58, [R1+0xaa0] ;  /* 0x000aa000013a7983 */ /* 0x000ee80000300a00 */
[----:B------:R-:W4:Y:S04]  /*28780*/  LDL.LU.64 R60, [R1+0xa80] ;  /* 0x000a8000013c7983 */ /* 0x000f280000300a00 */
[----:B------:R-:W4:Y:S04]  /*28790*/  LDL.LU.64 R62, [R1+0xa68] ;  /* 0x000a6800013e7983 */ /* 0x000f280000300a00 */
[----:B------:R-:W4:Y:S04]  /*287a0*/  LDL.LU.64 R64, [R1+0xa48] ;  /* 0x000a480001407983 */ /* 0x000f280000300a00 */
[----:B------:R-:W2:Y:S04]  /*287b0*/  LDL.LU.64 R66, [R1+0xa30] ;  /* 0x000a300001427983 */ /* 0x000ea80000300a00 */
[----:B------:R-:W3:Y:S04]  /*287c0*/  LDL.LU.64 R68, [R1+0xa10] ;  /* 0x000a100001447983 */ /* 0x000ee80000300a00 */
[----:B------:R-:W4:Y:S04]  /*287d0*/  LDL.LU.64 R70, [R1+0x9f8] ;  /* 0x0009f80001467983 */ /* 0x000f280000300a00 */
[----:B------:R-:W4:Y:S04]  /*287e0*/  LDL.LU.64 R72, [R1+0x9d8] ;  /* 0x0009d80001487983 */ /* 0x000f280000300a00 */
[----:B------:R-:W4:Y:S04]  /*287f0*/  LDL.LU.64 R74, [R1+0x9c0] ;  /* 0x0009c000014a7983 */ /* 0x000f280000300a00 */
[----:B------:R-:W4:Y:S04]  /*28800*/  LDL.LU.64 R76, [R1+0x9a0] ;  /* 0x0009a000014c7983 */ /* 0x000f280000300a00 */
[----:B------:R-:W4:Y:S04]  /*28810*/  LDL.LU.64 R78, [R1+0x980] ;  /* 0x00098000014e7983 */ /* 0x000f280000300a00 */
[----:B------:R-:W4:Y:S04]  /*28820*/  LDL.LU.64 R80, [R1+0x960] ;  /* 0x0009600001507983 */ /* 0x000f280000300a00 */
[----:B------:R-:W3:Y:S04]  /*28830*/  LDL.LU.64 R82, [R1+0x8f0] ;  /* 0x0008f00001527983 */ /* 0x000ee80000300a00 */
[----:B------:R-:W4:Y:S04]  /*28840*/  LDL.LU.64 R84, [R1+0x8e8] ;  /* 0x0008e80001547983 */ /* 0x000f280000300a00 */
        /* <DEDUP_REMOVED lines=46> */
[----:B------:R-:W2:Y:S01]  /*28b30*/  LDL.64 R218, [R1+0x130] ;  /* 0x0001300001da7983 */ /* 0x000ea20000100a00 */
[----:B------:R-:W-:-:S04]  /*28b40*/  IMAD.WIDE R248, R23, 0x4, R248 ;  /* 0x0000000417f87825 */ /* 0x000fc800078e02f8 */
[----:B------:R-:W-:-:S04]  /*28b50*/  IMAD.WIDE R232, R23, 0x4, R232 ;  /* 0x0000000417e87825 */ /* 0x000fc800078e02e8 */
[C---:B------:R-:W-:Y:S01]  /*28b60*/  IMAD.WIDE R34, R23.reuse, 0x4, R34 ;  /* 0x0000000417227825 */ /* 0x040fe200078e0222 */
[----:B--2---:R-:W-:Y:S04]  /*28b70*/  LDGSTS.E [R22+0x20000], desc[UR8][R218.64], P3 ;  /* 0x20000000da167fae */ /* 0x004fe80009921848 */
[----:B------:R-:W-:Y:S04]  /*28b80*/  LDGSTS.E [R22+0x20400], desc[UR8][R10.64], P3 ;  /* 0x204000000a167fae */ /* 0x000fe80009921848 */
[----:B------:R-:W-:Y:S04]  /*28b90*/  LDGSTS.E [R22+0x20800], desc[UR8][R6.64], P3 ;  /* 0x2080000006167fae */ /* 0x000fe80009921848 */
[----:B------:R-:W2:Y:S04]  /*28ba0*/  LDL.LU.64 R218, [R1+0x1d68] ;  /* 0x001d680001da7983 */ /* 0x000ea80000300a00 */
[----:B-1----:R-:W2:Y:S04]  /*28bb0*/  LDL.LU.64 R10, [R1+0x1d60] ;  /* 0x001d6000010a7983 */ /* 0x002ea80000300a00 */
[----:B------:R-:W2:Y:S04]  /*28bc0*/  LDL.LU.64 R6, [R1+0x1d58] ;  /* 0x001d580001067983 */ /* 0x000ea80000300a00 */
[----:B------:R-:W-:Y:S04]  /*28bd0*/  LDGSTS.E [R22+0x20c00], desc[UR8][R182.64], P3 ;  /* 0x20c00000b6167fae */ /* 0x000fe80009921848 */
[----:B------:R-:W-:Y:S01]  /*28be0*/  LDGSTS.E [R22+0x21000], desc[UR8][R16.64], P3 ;  /* 0x2100000010167fae */ /* 0x000fe20009921848 */
[----:B------:R-:W-:-:S03]  /*28bf0*/  IMAD.WIDE R50, R23, 0x4, R50 ;  /* 0x0000000417327825 */ /* 0x000fc600078e0232 */
[----:B------:R-:W-:Y:S04]  /*28c00*/  LDGSTS.E [R22+0x21400], desc[UR8][R248.64], P3 ;  /* 0x21400000f8167fae */ /* 0x000fe80009921848 */
[----:B------:R-:W2:Y:S04]  /*28c10*/  LDL.LU.64 R182, [R1+0x1d50] ;  /* 0x001d500001b67983 */ /* 0x000ea80000300a00 */
[----:B------:R-:W2:Y:S01]  /*28c20*/  LDL.LU.64 R16, [R1+0x1d48] ;  /* 0x001d480001107983 */ /* 0x000ea20000300a00 */
[----:B------:R-:W-:-:S03]  /*28c30*/  IMAD.WIDE R66, R23, 0x4, R66 ;  /* 0x0000000417427825 */ /* 0x000fc600078e0242 */
[----:B------:R-:W-:Y:S01]  /*28c40*/  LDGSTS.E [R22+0x21800], desc[UR8][R232.64], P3 ;  /* 0x21800000e8167fae */ /* 0x000fe20009921848 */
[----:B---3--:R-:W-:-:S03]  /*28c50*/  IMAD.WIDE R82, R23, 0x4, R82 ;  /* 0x0000000417527825 */ /* 0x008fc600078e0252 */
[----:B------:R-:W-:Y:S01]  /*28c60*/  LDGSTS.E [R22+0x21c00], desc[UR8][R34.64], P3 ;  /* 0x21c0000022167fae */ /* 0x000fe20009921848 */
[----:B----4-:R-:W-:-:S03]  /*28c70*/  IMAD.WIDE R98, R23, 0x4, R98 ;  /* 0x0000000417627825 */ /* 0x010fc600078e0262 */
[----:B------:R-:W-:Y:S01]  /*28c80*/  LDGSTS.E [R22+0x22000], desc[UR8][R50.64], P3 ;  /* 0x2200000032167fae */ /* 0x000fe20009921848 */
[----:B------:R-:W-:-:S03]  /*28c90*/  IMAD.WIDE R114, R23, 0x4, R114 ;  /* 0x0000000417727825 */ /* 0x000fc600078e0272 */
        /* <DEDUP_REMOVED lines=13> */
[----:B------:R-:W-:-:S04]  /*28d70*/  IMAD.WIDE R52, R23, 0x4, R52 ;  /* 0x0000000417347825 */ /* 0x000fc800078e0234 */
[----:B------:R-:W-:-:S04]  /*28d80*/  IMAD.WIDE R68, R23, 0x4, R68 ;  /* 0x0000000417447825 */ /* 0x000fc800078e0244 */
[----:B------:R-:W-:-:S04]  /*28d90*/  IMAD.WIDE R84, R23, 0x4, R84 ;  /* 0x0000000417547825 */ /* 0x000fc800078e0254 */
[----:B------:R-:W-:-:S04]  /*28da0*/  IMAD.WIDE R100, R23, 0x4, R100 ;  /* 0x0000000417647825 */ /* 0x000fc800078e0264 */
[----:B------:R-:W-:-:S04]  /*28db0*/  IMAD.WIDE R116, R23, 0x4, R116 ;  /* 0x0000000417747825 */ /* 0x000fc800078e0274 */
[----:B------:R-:W-:-:S04]  /*28dc0*/  IMAD.WIDE R132, R23, 0x4, R132 ;  /* 0x0000000417847825 */ /* 0x000fc800078e0284 */
[----:B------:R-:W-:-:S04]  /*28dd0*/  IMAD.WIDE R148, R23, 0x4, R148 ;  /* 0x0000000417947825 */ /* 0x000fc800078e0294 */
[C---:B------:R-:W-:Y:S01]  /*28de0*/  IMAD.WIDE R164, R23.reuse, 0x4, R164 ;  /* 0x0000000417a47825 */ /* 0x040fe200078e02a4 */
[----:B--2---:R-:W-:Y:S04]  /*28df0*/  LDGSTS.E [R16+0x20080], desc[UR8][R182.64], P3 ;  /* 0x20080000b6107fae */ /* 0x004fe80009921848 */
[----:B------:R1:W-:Y:S04]  /*28e00*/  LDGSTS.E [R16+0x20480], desc[UR8][R178.64], P3 ;  /* 0x20480000b2107fae */ /* 0x0003e80009921848 */
        /* <DEDUP_REMOVED lines=10> */
[----:B------:R-:W2:Y:S04]  /*28eb0*/  LDL.LU R182, [R1+0x1d40] ;  /* 0x001d400001b67983 */ /* 0x000ea80000300800 */
[----:B------:R-:W-:Y:S04]  /*28ec0*/  LDGSTS.E [R16+0x23080], desc[UR8][R116.64], P3 ;  /* 0x2308000074107fae */ /* 0x000fe80009921848 */
[----:B------:R-:W1:Y:S04]  /*28ed0*/  LDL.LU.64 R178, [R1+0x1d38] ;  /* 0x001d380001b27983 */ /* 0x000e680000300a00 */
[----:B------:R-:W-:Y:S04]  /*28ee0*/  LDGSTS.E [R16+0x23480], desc[UR8][R132.64], P3 ;  /* 0x2348000084107fae */ /* 0x000fe80009921848 */
[----:B------:R-:W3:Y:S04]  /*28ef0*/  LDL.LU R229, [R1+0x1d30] ;  /* 0x001d300001e57983 */ /* 0x000ee80000300800 */
[----:B------:R-:W-:Y:S04]  /*28f00*/  LDGSTS.E [R16+0x23880], desc[UR8][R148.64], P3 ;  /* 0x2388000094107fae */ /* 0x000fe80009921848 */
[----:B------:R-:W4:Y:S04]  /*28f10*/  LDL.LU.64 R14, [R1+0x1d28] ;  /* 0x001d2800010e7983 */ /* 0x000f280000300a00 */
[----:B------:R-:W-:Y:S04]  /*28f20*/  LDGSTS.E [R16+0x23c80], desc[UR8][R164.64], P3 ;  /* 0x23c80000a4107fae */ /* 0x000fe80009921848 */
[----:B------:R-:W4:Y:S04]  /*28f30*/  LDL.LU.64 R12, [R1+0x1d20] ;  /* 0x001d2000010c7983 */ /* 0x000f280000300a00 */
[----:B------:R-:W-:Y:S04]  /*28f40*/  LDGSTS.E [R17+0x20100], desc[UR8][R6.64], P3 ;  /* 0x2010000006117fae */ /* 0x000fe80009921848 */
[----:B------:R-:W-:Y:S04]  /*28f50*/  LDGSTS.E [R17+0x20500], desc[UR8][R4.64], P3 ;  /* 0x2050000004117fae */ /* 0x000fe80009921848 */
[----:B------:R-:W-:Y:S04]  /*28f60*/  LDGSTS.E [R17+0x20900], desc[UR8][R2.64], P3 ;  /* 0x2090000002117fae */ /* 0x000fe80009921848 */
[----:B------:R-:W4:Y:S04]  /*28f70*/  LDL.LU.64 R6, [R1+0x1d18] ;  /* 0x001d180001067983 */ /* 0x000f280000300a00 */
[----:B------:R-:W4:Y:S04]  /*28f80*/  LDL.LU.64 R4, [R1+0x1d10] ;  /* 0x001d100001047983 */ /* 0x000f280000300a00 */
[----:B------:R-:W2:Y:S04]  /*28f90*/  LDL.LU.64 R2, [R1+0x1d08] ;  /* 0x001d080001027983 */ /* 0x000ea80000300a00 */
[----:B------:R-:W-:Y:S04]  /*28fa0*/  LDGSTS.E [R17+0x20d00], desc[UR8][R20.64], P3 ;  /* 0x20d0000014117fae */ /* 0x000fe80009921848 */
[----:B------:R-:W-:Y:S04]  /*28fb0*/  LDGSTS.E [R17+0x21100], desc[UR8][R18.64], P3 ;  /* 0x2110000012117fae */ /* 0x000fe80009921848 */
[----:B------:R-:W3:Y:S04]  /*28fc0*/  LDL.LU.64 R20, [R1+0x1d00] ;  /* 0x001d000001147983 */ /* 0x000ee80000300a00 */
[----:B------:R-:W4:Y:S01]  /*28fd0*/  LDL.LU.64 R18, [R1+0x1cf8] ;  /* 0x001cf80001127983 */ /* 0x000f220000300a00 */
[----:B------:R-:W-:-:S04]  /*28fe0*/  IMAD.WIDE R244, R23, 0x4, R244 ;  /* 0x0000000417f47825 */ /* 0x000fc800078e02f4 */
[C---:B------:R-:W-:Y:S01]  /*28ff0*/  IMAD.WIDE R226, R23.reuse, 0x4, R226 ;  /* 0x0000000417e27825 */ /* 0x040fe200078e02e2 */
[----:B------:R-:W-:Y:S03]  /*29000*/  LDGSTS.E [R17+0x21500], desc[UR8][R244.64], P3 ;  /* 0x21500000f4117fae */ /* 0x000fe60009921848 */
        /* <DEDUP_REMOVED lines=17> */
[----:B------:R-:W-:Y:S04]  /*29120*/  LDGSTS.E [R17+0x23900], desc[UR8][R150.64], P3 ;  /* 0x2390000096117fae */ /* 0x000fe80009921848 */
        /* <DEDUP_REMOVED lines=11> */
[----:B----4-:R-:W-:Y:S04]  /*291e0*/  LDGSTS.E [R18+0x20180], desc[UR8][R10.64], P3 ;  /* 0x201800000a127fae */ /* 0x010fe80009921848 */
[----:B------:R-:W-:Y:S04]  /*291f0*/  LDGSTS.E [R18+0x20580], desc[UR8][R8.64], P3 ;  /* 0x2058000008127fae */ /* 0x000fe80009921848 */
[----:B------:R-:W-:Y:S04]  /*29200*/  LDGSTS.E [R18+0x20980], desc[UR8][R224.64], P3 ;  /* 0x20980000e0127fae */ /* 0x000fe80009921848 */
[----:B------:R-:W4:Y:S04]  /*29210*/  LDL.LU.64 R10, [R1+0x1cf0] ;  /* 0x001cf000010a7983 */ /* 0x000f280000300a00 */
[----:B------:R-:W4:Y:S04]  /*29220*/  LDL.LU.64 R8, [R1+0x1ce8] ;  /* 0x001ce80001087983 */ /* 0x000f280000300a00 */
        /* <DEDUP_REMOVED lines=9> */
[----:B------:R-:W-:Y:S01]  /*292c0*/  LDGSTS.E [R18+0x23180], desc[UR8][R120.64], P3 ;  /* 0x2318000078127fae */ /* 0x000fe20009921848 */
[----:B------:R-:W-:-:S03]  /*292d0*/  IMAD.WIDE R240, R23, 0x4, R240 ;  /* 0x0000000417f07825 */ /* 0x000fc600078e02f0 */
[----:B------:R-:W-:Y:S04]  /*292e0*/  LDGSTS.E [R18+0x23580], desc[UR8][R136.64], P3 ;  /* 0x2358000088127fae */ /* 0x000fe80009921848 */
        /* <DEDUP_REMOVED lines=30> */
[----:B---3--:R-:W-:Y:S01]  /*294d0*/  LDGSTS.E [R20+0x20280], desc[UR8][R208.64], P3 ;  /* 0x20280000d0147fae */ /* 0x008fe20009921848 */
        /* <DEDUP_REMOVED lines=43> */
[----:B------:R-:W-:Y:S01]  /*29790*/  LDGSTS.E [R21+0x22f00], desc[UR8][R110.64], P3 ;  /* 0x22f000006e157fae */ /* 0x000fe20009921848 */
[----:B------:R-:W-:-:S03]  /*297a0*/  IMAD.WIDE R250, R23, 0x4, R250 ;  /* 0x0000000417fa7825 */ /* 0x000fc600078e02fa */
        /* <DEDUP_REMOVED lines=13> */
[----:B------:R2:W-:Y:S01]  /*29880*/  LDGSTS.E [R0+0x20f80], desc[UR8][R180.64], P3 ;  /* 0x20f80000b4007fae */ /* 0x0005e20009921848 */
        /* <DEDUP_REMOVED lines=16> */
[----:B------:R-:W0:Y:S04]  /*29990*/  LDGDEPBAR ;  /* 0x00000000000079af */ /* 0x000e280000000000 */
[----:B------:R-:W3:Y:S01]  /*299a0*/  LDL.LU.64 R200, [R1+0x1758] ;  /* 0x0017580001c87983 */ /* 0x000ee20000300a00 */
[----:B------:R-:W4:Y:S01]  /*299b0*/  S2R R252, SR_TID.X ;  /* 0x0000000000fc7919 */ /* 0x000f220000002100 */
[----:B-1----:R-:W-:Y:S01]  /*299c0*/  IADD3 R179, R179, -0x181, RZ ;  /* 0xfffffe7fb3b37810 */ /* 0x002fe20007ffe0ff */
[----:B------:R-:W-:Y:S01]  /*299d0*/  UISETP.GT.AND UP1, UPT, UR6, 0x1ff, UPT ;  /* 0x000001ff0600788c */ /* 0x000fe2000bf24270 */
[C---:B--2---:R-:W-:Y:S01]  /*299e0*/  IADD3 R181, R2.reuse, 0x100000, RZ ;  /* 0x0010000002b57810 */ /* 0x044fe20007ffe0ff */
[----:B------:R-:W2:Y:S01]  /*299f0*/  LDL.LU.64 R198, [R1+0x1750] ;  /* 0x0017500001c67983 */ /* 0x000ea20000300a00 */
[----:B------:R-:W-:Y:S01]  /*29a00*/  IADD3 R180, R2, 0x100000, RZ ;  /* 0x0010000002b47810 */ /* 0x000fe20007ffe0ff */
[----:B------:R-:W-:Y:S01]  /*29a10*/  VIADD R182, R182, 0xfffffe7e ;  /* 0xfffffe7eb6b67836 */ /* 0x000fe20000000000 */
[----:B------:R-:W1:Y:S01]  /*29a20*/  LDC R183, c[0x0][0x230] ;  /* 0x00008c00ffb77b82 */ /* 0x000e620000000800 */
[----:B------:R-:W2:Y:S04]  /*29a30*/  LDL.LU.64 R196, [R1+0x1748] ;  /* 0x0017480001c47983 */ /* 0x000ea80000300a00 */
[----:B------:R-:W2:Y:S03]  /*29a40*/  LDL.LU.64 R194, [R1+0x1740] ;  /* 0x0017400001c27983 */ /* 0x000ea60000300a00 */
[----:B------:R-:W1:Y:S01]  /*29a50*/  LDC R184, c[0x0][0x230] ;  /* 0x00008c00ffb87b82 */ /* 0x000e620000000800 */
[----:B------:R4:W-:Y:S04]  /*29a60*/  STL.64 [R1+0x1df8], R16 ;  /* 0x001df81001007387 */ /* 0x0009e80000100a00 */
[----:B------:R-:W-:Y:S03]  /*29a70*/  STL.64 [R1+0x1da8], R18 ;  /* 0x001da81201007387 */ /* 0x000fe60000100a00 */
[----:B------:R-:W1:Y:S01]  /*29a80*/  LDC R185, c[0x0][0x230] ;  /* 0x00008c00ffb97b82 */ /* 0x000e620000000800 */
[----:B------:R3:W-:Y:S04]  /*29a90*/  STL.64 [R1+0x1d58], R20 ;  /* 0x001d581401007387 */ /* 0x0007e80000100a00 */
[----:B------:R-:W2:Y:S03]  /*29aa0*/  LDL.LU.64 R192, [R1+0x1738] ;  /* 0x0017380001c07983 */ /* 0x000ea60000300a00 */
[----:B------:R-:W1:Y:S01]  /*29ab0*/  LDC R206, c[0x0][0x230] ;  /* 0x00008c00ffce7b82 */ /* 0x000e620000000800 */
[----:B------:R-:W2:Y:S01]  /*29ac0*/  LDL.LU.64 R190, [R1+0x1730] ;  /* 0x0017300001be7983 */ /* 0x000ea20000300a00 */
[----:B----4-:R-:W-:-:S03]  /*29ad0*/  LOP3.LUT R17, R252, 0x7f, RZ, 0xc0, !PT ;  /* 0x0000007ffc117812 */ /* 0x010fc600078ec0ff */
[----:B------:R-:W4:Y:S03]  /*29ae0*/  LDL.LU.64 R188, [R1+0x1728] ;  /* 0x0017280001bc7983 */ /* 0x000f260000300a00 */
[----:B------:R-:W1:Y:S01]  /*29af0*/  LDC R214, c[0x0][0x230] ;  /* 0x00008c00ffd67b82 */ /* 0x000e620000000800 */
[----:B------:R-:W4:Y:S04]  /*29b00*/  LDL.LU.64 R186, [R1+0x1720] ;  /* 0x0017200001ba7983 */ /* 0x000f280000300a00 */
[----:B------:R2:W-:Y:S03]  /*29b10*/  STL.64 [R1+0x1cf0], R10 ;  /* 0x001cf00a01007387 */ /* 0x0005e60000100a00 */
[----:B------:R-:W1:Y:S01]  /*29b20*/  LDC R222, c[0x0][0x230] ;  /* 0x00008c00ffde7b82 */ /* 0x000e620000000800 */
[----:B------:R2:W-:Y:S01]  /*29b30*/  STL.64 [R1+0x1ce8], R8 ;  /* 0x001ce80801007387 */ /* 0x0005e20000100a00 */
[----:B------:R-:W-:-:S02]  /*29b40*/  ISETP.GE.AND P0, PT, R17, R178, PT ;  /* 0x000000b21100720c */ /* 0x000fc40003f06270 */
[----:B------:R-:W-:Y:S02]  /*29b50*/  ISETP.GE.U32.AND P1, PT, R179, 0x7ffffe00, PT ;  /* 0x7ffffe00b300780c */ /* 0x000fe40003f26070 */
[----:B------:R-:W-:Y:S02]  /*29b60*/  SEL R178, RZ, 0x4, P0 ;  /* 0x00000004ffb27807 */ /* 0x000fe40000000000 */
[----:B------:R-:W-:Y:S01]  /*29b70*/  PLOP3.LUT P0, PT, PT, PT, UP1, 0x80, 0x0 ;  /* 0x000000000000781c */ /* 0x000fe20003f0f018 */
[----:B------:R-:W-:Y:S01]  /*29b80*/  VIADD R179, R2, 0x100000 ;  /* 0x0010000002b37836 */ /* 0x000fe20000000000 */
[----:B------:R-:W1:Y:S02]  /*29b90*/  LDC R223, c[0x0][0x230] ;  /* 0x00008c00ffdf7b82 */ /* 0x000e640000000800 */
[----:B------:R-:W-:-:S04]  /*29ba0*/  SEL R178, R178, RZ, P0 ;  /* 0x000000ffb2b27207 */ /* 0x000fc80000000000 */
[----:B------:R-:W-:Y:S02]  /*29bb0*/  ISETP.NE.U32.AND P0, PT, R178, RZ, PT ;  /* 0x000000ffb200720c */ /* 0x000fe40003f05070 */
[----:B------:R-:W-:Y:S01]  /*29bc0*/  IADD3 R178, R2, 0x100000, RZ ;  /* 0x0010000002b27810 */ /* 0x000fe20007ffe0ff */
[----:B------:R-:W-:Y:S01]  /*29bd0*/  BAR.SYNC.DEFER_BLOCKING 0x0 ;  /* 0x0000000000007b1d */ /* 0x000fe20000010000 */
[----:B---3--:R-:W-:-:S04]  /*29be0*/  IMAD.WIDE R20, R229, 0x4, R200 ;  /* 0x00000004e5147825 */ /* 0x008fc800078e02c8 */
[C---:B--2---:R-:W-:Y:S01]  /*29bf0*/  IMAD.WIDE R18, R229.reuse, 0x4, R198 ;  /* 0x00000004e5127825 */ /* 0x044fe200078e02c6 */
[----:B------:R2:W-:Y:S03]  /*29c00*/  STL.64 [R1+0x17c8], R20 ;  /* 0x0017c81401007387 */ /* 0x0005e60000100a00 */
[C---:B------:R-:W-:Y:S01]  /*29c10*/  IMAD.WIDE R10, R229.reuse, 0x4, R196 ;  /* 0x00000004e50a7825 */ /* 0x040fe200078e02c4 */
[----:B------:R3:W-:Y:S03]  /*29c20*/  STL.64 [R1+0x17c0], R18 ;  /* 0x0017c01201007387 */ /* 0x0007e60000100a00 */
[C---:B------:R-:W-:Y:S01]  /*29c30*/  IMAD.WIDE R8, R229.reuse, 0x4, R194 ;  /* 0x00000004e5087825 */ /* 0x040fe200078e02c2 */
[----:B------:R4:W-:Y:S04]  /*29c40*/  STL.64 [R1+0x17b8], R10 ;  /* 0x0017b80a01007387 */ /* 0x0009e80000100a00 */
[----:B------:R1:W-:Y:S04]  /*29c50*/  STL.64 [R1+0x17b0], R8 ;  /* 0x0017b00801007387 */ /* 0x0003e80000100a00 */
[----:B------:R-:W4:Y:S04]  /*29c60*/  LDL.LU.64 R200, [R1+0x1718] ;  /* 0x0017180001c87983 */ /* 0x000f280000300a00 */
[----:B------:R-:W4:Y:S04]  /*29c70*/  LDL.LU.64 R198, [R1+0x1710] ;  /* 0x0017100001c67983 */ /* 0x000f280000300a00 */
[----:B------:R-:W4:Y:S04]  /*29c80*/  LDL.LU.64 R196, [R1+0x1708] ;  /* 0x0017080001c47983 */ /* 0x000f280000300a00 */
[----:B------:R-:W4:Y:S04]  /*29c90*/  LDL.LU.64 R194, [R1+0x1700] ;  /* 0x0017000001c27983 */ /* 0x000f280000300a00 */
[----:B------:R-:W-:Y:S01]  /*29ca0*/  @!PT LDS RZ, [RZ] ;  /* 0x00000000fffff984 */ /* 0x000fe20000000800 */
[----:B------:R-:W-:Y:S01]  /*29cb0*/  @!PT LDS RZ, [RZ] ;  /* 0x00000000fffff984 */ /* 0x000fe20000000800 */
[----:B------:R-:W-:Y:S01]  /*29cc0*/  @!PT LDS RZ, [RZ] ;  /* 0x00000000fffff984 */ /* 0x000fe20000000800 */
[----:B------:R2:W-:Y:S04]  /*29cd0*/  LDGSTS.E [R181+-0x40000], desc[UR8][R20.64], !P1 ;  /* 0xc000000014b57fae */ /* 0x0005e8000c921848 */
[----:B------:R3:W-:Y:S04]  /*29ce0*/  LDGSTS.E [R180+-0x3c000], desc[UR8][R18.64], !P1 ;  /* 0xc400000012b47fae */ /* 0x0007e8000c921848 */
[----:B------:R4:W-:Y:S01]  /*29cf0*/  LDGSTS.E [R179+-0x38000], desc[UR8][R10.64], !P1 ;  /* 0xc80000000ab37fae */ /* 0x0009e2000c921848 */
[----:B--2---:R-:W-:-:S03]  /*29d00*/  IMAD.WIDE R20, R229, 0x4, R192 ;  /* 0x00000004e5147825 */ /* 0x004fc600078e02c0 */
[----:B------:R1:W-:Y:S01]  /*29d10*/  LDGSTS.E [R178+-0x34000], desc[UR8][R8.64], !P1 ;  /* 0xcc00000008b27fae */ /* 0x0003e2000c921848 */
[----:B---3--:R-:W-:-:S03]  /*29d20*/  IMAD.WIDE R18, R229, 0x4, R190 ;  /* 0x00000004e5127825 */ /* 0x008fc600078e02be */
[----:B------:R2:W-:Y:S01]  /*29d30*/  STL.64 [R1+0x17a8], R20 ;  /* 0x0017a81401007387 */ /* 0x0005e20000100a00 */
[----:B------:R-:W-:Y:S01]  /*29d40*/  ISETP.GE.U32.AND P2, PT, R182, 0x7ffffdff, PT ;  /* 0x7ffffdffb600780c */ /* 0x000fe20003f46070 */
[----:B------:R-:W3:Y:S01]  /*29d50*/  LDC R190, c[0x0][0x230] ;  /* 0x00008c00ffbe7b82 */ /* 0x000ee20000000800 */
[C---:B----4-:R-:W-:Y:S01]  /*29d60*/  IMAD.WIDE R10, R229.reuse, 0x4, R188 ;  /* 0x00000004e50a7825 */ /* 0x050fe200078e02bc */
[----:B------:R4:W-:Y:S03]  /*29d70*/  STL.64 [R1+0x17a0], R18 ;  /* 0x0017a01201007387 */ /* 0x0009e60000100a00 */
[----:B-1----:R-:W-:Y:S01]  /*29d80*/  IMAD.WIDE R8, R229, 0x4, R186 ;  /* 0x00000004e5087825 */ /* 0x002fe200078e02ba */
[----:B------:R1:W-:Y:S04]  /*29d90*/  STL.64 [R1+0x1798], R10 ;  /* 0x0017980a01007387 */ /* 0x0003e80000100a00 */
[----:B------:R-:W3:Y:S04]  /*29da0*/  LDL.LU.64 R202, [R1+0x16f8] ;  /* 0x0016f80001ca7983 */ /* 0x000ee80000300a00 */
[----:B------:R1:W-:Y:S04]  /*29db0*/  STL.64 [R1+0x1790], R8 ;  /* 0x0017900801007387 */ /* 0x0003e80000100a00 */
[----:B------:R-:W3:Y:S04]  /*29dc0*/  LDL.LU.64 R192, [R1+0x16f0] ;  /* 0x0016f00001c07983 */ /* 0x000ee80000300a00 */
[----:B------:R-:W3:Y:S04]  /*29dd0*/  LDL.LU.64 R188, [R1+0x16e8] ;  /* 0x0016e80001bc7983 */ /* 0x000ee80000300a00 */
[----:B------:R-:W3:Y:S04]  /*29de0*/  LDL.LU.64 R186, [R1+0x16e0] ;  /* 0x0016e00001ba7983 */ /* 0x000ee80000300a00 */
[----:B------:R2:W-:Y:S04]  /*29df0*/  LDGSTS.E [R181+-0x3fffc], desc[UR8][R20.64], !P2 ;  /* 0xc000400014b57fae */ /* 0x0005e8000d121848 */
[----:B------:R4:W-:Y:S04]  /*29e00*/  LDGSTS.E [R180+-0x3bffc], desc[UR8][R18.64], !P2 ;  /* 0xc400400012b47fae */ /* 0x0009e8000d121848 */
[----:B------:R1:W-:Y:S04]  /*29e10*/  LDGSTS.E [R179+-0x37ffc], desc[UR8][R10.64], !P2 ;  /* 0xc80040000ab37fae */ /* 0x0003e8000d121848 */
[----:B------:R1:W-:Y:S01]  /*29e20*/  LDGSTS.E [R178+-0x33ffc], desc[UR8][R8.64], !P2 ;  /* 0xcc00400008b27fae */ /* 0x0003e2000d121848 */
[----:B------:R-:W-:-:S04]  /*29e30*/  IADD3 R182, R183, -0x183, RZ ;  /* 0xfffffe7db7b67810 */ /* 0x000fc80007ffe0ff */
[----:B------:R-:W-:Y:S01]  /*29e40*/  ISETP.GE.U32.AND P1, PT, R182, 0x7ffffdfe, PT ;  /* 0x7ffffdfeb600780c */ /* 0x000fe20003f26070 */
[----:B--2---:R-:W-:-:S04]  /*29e50*/  IMAD.WIDE R20, R229, 0x4, R200 ;  /* 0x00000004e5147825 */ /* 0x004fc800078e02c8 */
[C---:B----4-:R-:W-:Y:S01]  /*29e60*/  IMAD.WIDE R18, R229.reuse, 0x4, R198 ;  /* 0x00000004e5127825 */ /* 0x050fe200078e02c6 */
[----:B------:R2:W-:Y:S01]  /*29e70*/  STL.64 [R1+0x1788], R20 ;  /* 0x0017881401007387 */ /* 0x0005e20000100a00 */
[----:B---3--:R-:W-:Y:S01]  /*29e80*/  IADD3 R190, R190, -0x1a2, RZ ;  /* 0xfffffe5ebebe7810 */ /* 0x008fe20007ffe0ff */
[----:B------:R-:W3:Y:S01]  /*29e90*/  LDC R198, c[0x0][0x230] ;  /* 0x00008c00ffc67b82 */ /* 0x000ee20000000800 */
[C---:B-1----:R-:W-:Y:S01]  /*29ea0*/  IMAD.WIDE R10, R229.reuse, 0x4, R196 ;  /* 0x00000004e50a7825 */ /* 0x042fe200078e02c4 */
[----:B------:R1:W-:Y:S03]  /*29eb0*/  STL.64 [R1+0x1780], R18 ;  /* 0x0017801201007387 */ /* 0x0003e60000100a00 */
[C---:B------:R-:W-:Y:S01]  /*29ec0*/  IMAD.WIDE R8, R229.reuse, 0x4, R194 ;  /* 0x00000004e5087825 */ /* 0x040fe200078e02c2 */
[----:B------:R4:W-:Y:S04]  /*29ed0*/  STL.64 [R1+0x1778], R10 ;  /* 0x0017780a01007387 */ /* 0x0009e80000100a00 */
[----:B------:R-:W3:Y:S04]  /*29ee0*/  LDL.LU.64 R210, [R1+0xd68] ;  /* 0x000d680001d27983 */ /* 0x000ee80000300a00 */
[----:B------:R4:W-:Y:S04]  /*29ef0*/  STL.64 [R1+0x3e8], R8 ;  /* 0x0003e80801007387 */ /* 0x0009e80000100a00 */
[----:B------:R-:W3:Y:S04]  /*29f00*/  LDL.LU.64 R200, [R1+0xd70] ;  /* 0x000d700001c87983 */ /* 0x000ee80000300a00 */
[----:B------:R2:W-:Y:S04]  /*29f10*/  LDGSTS.E [R181+-0x3fff8], desc[UR8][R20.64], !P1 ;  /* 0xc000800014b57fae */ /* 0x0005e8000c921848 */
[----:B------:R1:W-:Y:S04]  /*29f20*/  LDGSTS.E [R180+-0x3bff8], desc[UR8][R18.64], !P1 ;  /* 0xc400800012b47fae */ /* 0x0003e8000c921848 */
[----:B------:R4:W-:Y:S04]  /*29f30*/  LDGSTS.E [R179+-0x37ff8], desc[UR8][R10.64], !P1 ;  /* 0xc80080000ab37fae */ /* 0x0009e8000c921848 */
[----:B------:R-:W3:Y:S04]  /*29f40*/  LDL.LU.64 R196, [R1+0x16c0] ;  /* 0x0016c00001c47983 */ /* 0x000ee80000300a00 */
[----:B------:R4:W-:Y:S01]  /*29f50*/  LDGSTS.E [R178+-0x33ff8], desc[UR8][R8.64], !P1 ;  /* 0xcc00800008b27fae */ /* 0x0009e2000c921848 */
[----:B--2---:R-:W-:-:S03]  /*29f60*/  IMAD.WIDE R20, R229, 0x4, R202 ;  /* 0x00000004e5147825 */ /* 0x004fc600078e02ca */
[----:B------:R-:W2:Y:S01]  /*29f70*/  LDL.LU.64 R194, [R1+0x16b8] ;  /* 0x0016b80001c27983 */ /* 0x000ea20000300a00 */
[----:B-1----:R-:W-:-:S03]  /*29f80*/  IMAD.WIDE R18, R229, 0x4, R192 ;  /* 0x00000004e5127825 */ /* 0x002fc600078e02c0 */
[----:B------:R-:W-:Y:S01]  /*29f90*/  STL.64 [R1+0x3d8], R20 ;  /* 0x0003d81401007387 */ /* 0x000fe20000100a00 */
[----:B----4-:R-:W-:-:S03]  /*29fa0*/  IMAD.WIDE R10, R229, 0x4, R188 ;  /* 0x00000004e50a7825 */ /* 0x010fc600078e02bc */
[----:B------:R-:W-:Y:S01]  /*29fb0*/  STL.64 [R1+0x3c8], R18 ;  /* 0x0003c81201007387 */ /* 0x000fe20000100a00 */
[----:B------:R-:W-:-:S03]  /*29fc0*/  IMAD.WIDE R8, R229, 0x4, R186 ;  /* 0x00000004e5087825 */ /* 0x000fc600078e02ba */
[----:B------:R-:W-:Y:S04]  /*29fd0*/  STL.64 [R1+0x3b8], R10 ;  /* 0x0003b80a01007387 */ /* 0x000fe80000100a00 */
[----:B------:R1:W-:Y:S04]  /*29fe0*/  STL.64 [R1+0x3a8], R8 ;  /* 0x0003a80801007387 */ /* 0x0003e80000100a00 */
[----:B------:R-:W4:Y:S04]  /*29ff0*/  LDL.LU.64 R208, [R1+0x16b0] ;  /* 0x0016b00001d07983 */ /* 0x000f280000300a00 */
[----:B------:R-:W4:Y:S04]  /*2a000*/  LDL.LU.64 R204, [R1+0x16a8] ;  /* 0x0016a80001cc7983 */ /* 0x000f280000300a00 */
[----:B------:R-:W4:Y:S04]  /*2a010*/  LDL.LU.64 R202, [R1+0x16a0] ;  /* 0x0016a00001ca7983 */ /* 0x000f280000300a00 */
[----:B------:R-:W4:Y:S01]  /*2a020*/  LDL.LU.64 R192, [R1+0x1698] ;  /* 0x0016980001c07983 */ /* 0x000f220000300a00 */
[----:B------:R-:W-:-:S03]  /*2a030*/  VIADD R182, R184, 0xfffffe7c ;  /* 0xfffffe7cb8b67836 */ /* 0x000fc60000000000 */
[----:B------:R-:W4:Y:S02]  /*2a040*/  LDL.LU.64 R216, [R1+0x1690] ;  /* 0x0016900001d87983 */ /* 0x000f240000300a00 */
[----:B------:R-:W-:Y:S02]  /*2a050*/  ISETP.GE.U32.AND P2, PT, R182, 0x7ffffdfd, PT ;  /* 0x7ffffdfdb600780c */ /* 0x000fe40003f46070 */
[----:B------:R-:W4:Y:S11]  /*2a060*/  LDL.LU.64 R212, [R1+0x1688] ;  /* 0x0016880001d47983 */ /* 0x000f360000300a00 */
[----:B------:R-:W-:Y:S04]  /*2a070*/  LDGSTS.E [R181+-0x3fff4], desc[UR8][R20.64], !P2 ;  /* 0xc000c00014b57fae */ /* 0x000fe8000d121848 */
[----:B------:R-:W-:Y:S04]  /*2a080*/  LDGSTS.E [R180+-0x3bff4], desc[UR8][R18.64], !P2 ;  /* 0xc400c00012b47fae */ /* 0x000fe8000d121848 */
[----:B------:R-:W-:Y:S04]  /*2a090*/  LDGSTS.E [R179+-0x37ff4], desc[UR8][R10.64], !P2 ;  /* 0xc800c0000ab37fae */ /* 0x000fe8000d121848 */
[----:B------:R3:W-:Y:S01]  /*2a0a0*/  LDGSTS.E [R178+-0x33ff4], desc[UR8][R8.64], !P2 ;  /* 0xcc00c00008b27fae */ /* 0x0007e2000d121848 */
[----:B------:R-:W-:Y:S01]  /*2a0b0*/  IADD3 R182, R185, -0x1a1, RZ ;  /* 0xfffffe5fb9b67810 */ /* 0x000fe20007ffe0ff */
[C---:B---3--:R-:W-:Y:S01]  /*2a0c0*/  IMAD.WIDE R178, R229.reuse, 0x4, R210 ;  /* 0x00000004e5b27825 */ /* 0x048fe200078e02d2 */
[C---:B------:R-:W-:Y:S01]  /*2a0d0*/  IADD3 R188, R2.reuse, 0x100000, RZ ;  /* 0x0010000002bc7810 */ /* 0x040fe20007ffe0ff */
[----:B------:R-:W3:Y:S02]  /*2a0e0*/  LDL.LU.64 R210, [R1+0x1680] ;  /* 0x0016800001d27983 */ /* 0x000ee40000300a00 */
[----:B------:R-:W-:Y:S01]  /*2a0f0*/  IMAD.WIDE R180, R229, 0x4, R200 ;  /* 0x00000004e5b47825 */ /* 0x000fe200078e02c8 */
[----:B------:R-:W-:Y:S01]  /*2a100*/  IADD3 R187, R2, 0x100000, RZ ;  /* 0x0010000002bb7810 */ /* 0x000fe20007ffe0ff */
[----:B------:R-:W3:Y:S01]  /*2a110*/  LDL.LU.64 R200, [R1+0x1678] ;  /* 0x0016780001c87983 */ /* 0x000ee20000300a00 */
[----:B------:R-:W-:Y:S01]  /*2a120*/  ISETP.GE.U32.AND P1, PT, R182, 0x7ffffde0, PT ;  /* 0x7ffffde0b600780c */ /* 0x000fe20003f26070 */
[----:B------:R-:W-:Y:S01]  /*2a130*/  VIADD R189, R2, 0x100000 ;  /* 0x0010000002bd7836 */ /* 0x000fe20000000000 */
[----:B------:R-:W-:Y:S01]  /*2a140*/  IADD3 R198, R198, -0x1a3, RZ ;  /* 0xfffffe5dc6c67810 */ /* 0x000fe20007ffe0ff */
[----:B------:R-:W-:Y:S01]  /*2a150*/  VIADD R186, R2, 0x100000 ;  /* 0x0010000002ba7836 */ /* 0x000fe20000000000 */
[----:B------:R-:W-:Y:S01]  /*2a160*/  STL.64 [R1+0x1cf8], R178 ;  /* 0x001cf8b201007387 */ /* 0x000fe20000100a00 */
[----:B------:R-:W-:Y:S01]  /*2a170*/  ISETP.GE.U32.AND P2, PT, R190, 0x7ffffddf, PT ;  /* 0x7ffffddfbe00780c */ /* 0x000fe20003f46070 */
[----:B------:R-:W-:Y:S01]  /*2a180*/  VIADD R206, R206, 0xfffffe5c ;  /* 0xfffffe5ccece7836 */ /* 0x000fe20000000000 */
[----:B------:R-:W-:Y:S01]  /*2a190*/  IADD3 R214, R214, -0x1c1, RZ ;  /* 0xfffffe3fd6d67810 */ /* 0x000fe20007ffe0ff */
[----:B------:R4:W-:Y:S01]  /*2a1a0*/  STL.64 [R1+0x1d00], R180 ;  /* 0x001d00b401007387 */ /* 0x0009e20000100a00 */
[----:B------:R-:W-:-:S02]  /*2a1b0*/  IADD3 R222, R222, -0x1c2, RZ ;  /* 0xfffffe3edede7810 */ /* 0x000fc40007ffe0ff */
[C---:B------:R-:W-:Y:S01]  /*2a1c0*/  IADD3 R16, R2.reuse, 0x100000, RZ ;  /* 0x0010000002107810 */ /* 0x040fe20007ffe0ff */
[C---:B------:R-:W-:Y:S01]  /*2a1d0*/  VIADD R252, R2.reuse, 0x100000 ;  /* 0x0010000002fc7836 */ /* 0x040fe20000000000 */
[----:B------:R-:W-:Y:S01]  /*2a1e0*/  LDGSTS.E [R189+-0x30000], desc[UR8][R178.64], !P1 ;  /* 0xd0000000b2bd7fae */ /* 0x000fe2000c921848 */
[C---:B------:R-:W-:Y:S01]  /*2a1f0*/  IMAD.WIDE R182, R229.reuse, 0x4, R196 ;  /* 0x00000004e5b67825 */ /* 0x040fe200078e02c4 */
[----:B------:R-:W-:Y:S01]  /*2a200*/  IADD3 R228, R2, 0x100000, RZ ;  /* 0x0010000002e47810 */ /* 0x000fe20007ffe0ff */
[----:B-1----:R-:W1:Y:S01]  /*2a210*/  LDC R8, c[0x0][0x230] ;  /* 0x00008c00ff087b82 */ /* 0x002e620000000800 */
[----:B------:R-:W-:Y:S01]  /*2a220*/  LDGSTS.E [R188+-0x2c000], desc[UR8][R180.64], !P1 ;  /* 0xd4000000b4bc7fae */ /* 0x000fe2000c921848 */
[----:B--2---:R-:W-:-:S03]  /*2a230*/  IMAD.WIDE R184, R229, 0x4, R194 ;  /* 0x00000004e5b87825 */ /* 0x004fc600078e02c2 */
[----:B------:R-:W-:Y:S03]  /*2a240*/  LDGSTS.E [R187+-0x28000], desc[UR8][R182.64], !P1 ;  /* 0xd8000000b6bb7fae */ /* 0x000fe6000c921848 */
[----:B------:R-:W2:Y:S01]  /*2a250*/  LDC R9, c[0x0][0x230] ;  /* 0x00008c00ff097b82 */ /* 0x000ea20000000800 */
[----:B------:R3:W-:Y:S04]  /*2a260*/  STL.64 [R1+0x1d08], R182 ;  /* 0x001d08b601007387 */ /* 0x0007e80000100a00 */
[----:B------:R4:W-:Y:S04]  /*2a270*/  LDGSTS.E [R186+-0x24000], desc[UR8][R184.64], !P1 ;  /* 0xdc000000b8ba7fae */ /* 0x0009e8000c921848 */
[----:B------:R-:W-:Y:S04]  /*2a280*/  STL.64 [R1+0x1d10], R184 ;  /* 0x001d10b801007387 */ /* 0x000fe80000100a00 */
[----:B------:R-:W2:Y:S04]  /*2a290*/  LDL.LU.64 R224, [R1+0x1670] ;  /* 0x0016700001e07983 */ /* 0x000ea80000300a00 */
[----:B------:R-:W2:Y:S01]  /*2a2a0*/  LDL.LU.64 R220, [R1+0x1668] ;  /* 0x0016680001dc7983 */ /* 0x000ea20000300a00 */
[----:B----4-:R-:W-:-:S03]  /*2a2b0*/  IMAD.WIDE R186, R229, 0x4, R208 ;  /* 0x00000004e5ba7825 */ /* 0x010fc600078e02d0 */
[----:B------:R-:W4:Y:S01]  /*2a2c0*/  LDL.LU.64 R218, [R1+0x1660] ;  /* 0x0016600001da7983 */ /* 0x000f220000300a00 */
[----:B------:R-:W-:-:S03]  /*2a2d0*/  IMAD.WIDE R188, R229, 0x4, R204 ;  /* 0x00000004e5bc7825 */ /* 0x000fc600078e02cc */
[----:B------:R-:W4:Y:S01]  /*2a2e0*/  LDL.LU.64 R208, [R1+0x1658] ;  /* 0x0016580001d07983 */ /* 0x000f220000300a00 */
[----:B------:R-:W-:-:S04]  /*2a2f0*/  IMAD.WIDE R190, R229, 0x4, R202 ;  /* 0x00000004e5be7825 */ /* 0x000fc800078e02ca */
[----:B------:R-:W-:Y:S01]  /*2a300*/  IMAD.WIDE R192, R229, 0x4, R192 ;  /* 0x00000004e5c07825 */ /* 0x000fe200078e02c0 */
[----:B------:R1:W-:Y:S04]  /*2a310*/  STL.64 [R1+0x1d18], R186 ;  /* 0x001d18ba01007387 */ /* 0x0003e80000100a00 */
[----:B------:R1:W-:Y:S04]  /*2a320*/  STL.64 [R1+0x1d20], R188 ;  /* 0x001d20bc01007387 */ /* 0x0003e80000100a00 */
[----:B------:R-:W-:Y:S04]  /*2a330*/  STL.64 [R1+0x1d28], R190 ;  /* 0x001d28be01007387 */ /* 0x000fe80000100a00 */
[----:B------:R-:W-:Y:S04]  /*2a340*/  STL.64 [R1+0x1d30], R192 ;  /* 0x001d30c001007387 */ /* 0x000fe80000100a00 */
[----:B------:R-:W4:Y:S04]  /*2a350*/  LDL.LU.64 R180, [R1+0x1650] ;  /* 0x0016500001b47983 */ /* 0x000f280000300a00 */
[----:B------:R-:W4:Y:S04]  /*2a360*/  LDL.LU.64 R10, [R1+0x1648] ;  /* 0x00164800010a7983 */ /* 0x000f280000300a00 */
[----:B------:R-:W4:Y:S01]  /*2a370*/  LDL.LU.64 R20, [R1+0x1640] ;  /* 0x0016400001147983 */ /* 0x000f220000300a00 */
[C---:B------:R-:W-:Y:S01]  /*2a380*/  IADD3 R197, R2.reuse, 0x100000, RZ ;  /* 0x0010000002c57810 */ /* 0x040fe20007ffe0ff */
[C---:B------:R-:W-:Y:S01]  /*2a390*/  VIADD R196, R2.reuse, 0x100000 ;  /* 0x0010000002c47836 */ /* 0x040fe20000000000 */
[----:B------:R-:W-:-:S02]  /*2a3a0*/  IADD3 R195, R2, 0x100000, RZ ;  /* 0x0010000002c37810 */ /* 0x000fc40007ffe0ff */
[----:B------:R-:W-:Y:S01]  /*2a3b0*/  IADD3 R194, R2, 0x100000, RZ ;  /* 0x0010000002c27810 */ /* 0x000fe20007ffe0ff */
[----:B------:R-:W-:Y:S04]  /*2a3c0*/  LDGSTS.E [R197+-0x2fffc], desc[UR8][R186.64], !P2 ;  /* 0xd0004000bac57fae */ /* 0x000fe8000d121848 */
[----:B------:R1:W-:Y:S01]  /*2a3d0*/  LDGSTS.E [R196+-0x2bffc], desc[UR8][R188.64], !P2 ;  /* 0xd4004000bcc47fae */ /* 0x0003e2000d121848 */
[----:B------:R-:W-:-:S03]  /*2a3e0*/  ISETP.GE.U32.AND P1, PT, R198, 0x7ffffdde, PT ;  /* 0x7ffffddec600780c */ /* 0x000fc60003f26070 */
[----:B------:R-:W-:Y:S04]  /*2a3f0*/  LDGSTS.E [R195+-0x27ffc], desc[UR8][R190.64], !P2 ;  /* 0xd8004000bec37fae */ /* 0x000fe8000d121848 */
[----:B------:R1:W-:Y:S02]  /*2a400*/  LDGSTS.E [R194+-0x23ffc], desc[UR8][R192.64], !P2 ;  /* 0xdc004000c0c27fae */ /* 0x0003e4000d121848 */
[----:B-1----:R-:W-:-:S04]  /*2a410*/  IMAD.WIDE R196, R229, 0x4, R212 ;  /* 0x00000004e5c47825 */ /* 0x002fc800078e02d4 */
[C---:B------:R-:W-:Y:S02]  /*2a420*/  IMAD.WIDE R194, R229.reuse, 0x4, R216 ;  /* 0x00000004e5c27825 */ /* 0x040fe400078e02d8 */
[----:B------:R-:W4:Y:S04]  /*2a430*/  LDL.LU.64 R216, [R1+0x1638] ;  /* 0x0016380001d87983 */ /* 0x000f280000300a00 */
[----:B------:R-:W-:Y:S04]  /*2a440*/  STL.64 [R1+0x1d38], R194 ;  /* 0x001d38c201007387 */ /* 0x000fe80000100a00 */
[----:B------:R-:W-:Y:S01]  /*2a450*/  STL.64 [R1+0x1d40], R196 ;  /* 0x001d40c401007387 */ /* 0x000fe20000100a00 */
[----:B---3--:R-:W-:-:S04]  /*2a460*/  IMAD.WIDE R198, R229, 0x4, R210 ;  /* 0x00000004e5c67825 */ /* 0x008fc800078e02d2 */
[----:B------:R-:W-:Y:S01]  /*2a470*/  IMAD.WIDE R200, R229, 0x4, R200 ;  /* 0x00000004e5c87825 */ /* 0x000fe200078e02c8 */
[----:B------:R-:W-:Y:S04]  /*2a480*/  STL.64 [R1+0x1d48], R198 ;  /* 0x001d48c601007387 */ /* 0x000fe80000100a00 */
[----:B------:R-:W-:Y:S04]  /*2a490*/  STL.64 [R1+0x1d50], R200 ;  /* 0x001d50c801007387 */ /* 0x000fe80000100a00 */
[----:B------:R-:W3:Y:S04]  /*2a4a0*/  LDL.LU.64 R182, [R1+0x1630] ;  /* 0x0016300001b67983 */ /* 0x000ee80000300a00 */
[----:B------:R-:W3:Y:S01]  /*2a4b0*/  LDL.LU.64 R178, [R1+0x1628] ;  /* 0x0016280001b27983 */ /* 0x000ee20000300a00 */
[C---:B------:R-:W-:Y:S01]  /*2a4c0*/  IADD3 R205, R2.reuse, 0x100000, RZ ;  /* 0x0010000002cd7810 */ /* 0x040fe20007ffe0ff */
[C---:B------:R-:W-:Y:S01]  /*2a4d0*/  VIADD R203, R2.reuse, 0x100000 ;  /* 0x0010000002cb7836 */ /* 0x040fe20000000000 */
[----:B------:R-:W-:-:S02]  /*2a4e0*/  IADD3 R204, R2, 0x100000, RZ ;  /* 0x0010000002cc7810 */ /* 0x000fc40007ffe0ff */
[----:B------:R-:W-:Y:S01]  /*2a4f0*/  IADD3 R202, R2, 0x100000, RZ ;  /* 0x0010000002ca7810 */ /* 0x000fe20007ffe0ff */
[----:B------:R-:W-:Y:S01]  /*2a500*/  LDGSTS.E [R205+-0x2fff8], desc[UR8][R194.64], !P1 ;  /* 0xd0008000c2cd7fae */ /* 0x000fe2000c921848 */
[----:B------:R-:W-:-:S03]  /*2a510*/  ISETP.GE.U32.AND P2, PT, R206, 0x7ffffddd, PT ;  /* 0x7ffffdddce00780c */ /* 0x000fc60003f46070 */
[----:B------:R-:W-:Y:S04]  /*2a520*/  LDGSTS.E [R204+-0x2bff8], desc[UR8][R196.64], !P1 ;  /* 0xd4008000c4cc7fae */ /* 0x000fe8000c921848 */
[----:B------:R-:W-:Y:S04]  /*2a530*/  LDGSTS.E [R203+-0x27ff8], desc[UR8][R198.64], !P1 ;  /* 0xd8008000c6cb7fae */ /* 0x000fe8000c921848 */
[----:B------:R2:W-:Y:S01]  /*2a540*/  LDGSTS.E [R202+-0x23ff8], desc[UR8][R200.64], !P1 ;  /* 0xdc008000c8ca7fae */ /* 0x0005e2000c921848 */
[C---:B------:R-:W-:Y:S01]  /*2a550*/  VIADD R213, R2.reuse, 0x100000 ;  /* 0x0010000002d57836 */ /* 0x040fe20000000000 */
[----:B------:R-:W-:-:S02]  /*2a560*/  IADD3 R212, R2, 0x100000, RZ ;  /* 0x0010000002d47810 */ /* 0x000fc40007ffe0ff */
[----:B------:R-:W3:Y:S01]  /*2a570*/  LDL.LU.64 R18, [R1+0x1620] ;  /* 0x0016200001127983 */ /* 0x000ee20000300a00 */
[C---:B------:R-:W-:Y:S01]  /*2a580*/  IADD3 R211, R2.reuse, 0x100000, RZ ;  /* 0x0010000002d37810 */ /* 0x040fe20007ffe0ff */
[----:B------:R-:W-:Y:S02]  /*2a590*/  VIADD R210, R2, 0x100000 ;  /* 0x0010000002d27836 */ /* 0x000fe40000000000 */
[C---:B--2---:R-:W-:Y:S02]  /*2a5a0*/  IMAD.WIDE R202, R229.reuse, 0x4, R224 ;  /* 0x00000004e5ca7825 */ /* 0x044fe400078e02e0 */
[----:B------:R-:W2:Y:S02]  /*2a5b0*/  LDL.LU.64 R224, [R1+0x1618] ;  /* 0x0016180001e07983 */ /* 0x000ea40000300a00 */
[----:B------:R-:W-:-:S04]  /*2a5c0*/  IMAD.WIDE R204, R229, 0x4, R220 ;  /* 0x00000004e5cc7825 */ /* 0x000fc800078e02dc */
[C---:B----4-:R-:W-:Y:S01]  /*2a5d0*/  IMAD.WIDE R206, R229.reuse, 0x4, R218 ;  /* 0x00000004e5ce7825 */ /* 0x050fe200078e02da */
[----:B------:R-:W-:Y:S03]  /*2a5e0*/  STL.64 [R1+0x1d60], R202 ;  /* 0x001d60ca01007387 */ /* 0x000fe60000100a00 */
[----:B------:R-:W-:Y:S01]  /*2a5f0*/  IMAD.WIDE R208, R229, 0x4, R208 ;  /* 0x00000004e5d07825 */ /* 0x000fe200078e02d0 */
[----:B------:R-:W-:Y:S01]  /*2a600*/  STL.64 [R1+0x1d68], R204 ;  /* 0x001d68cc01007387 */ /* 0x000fe20000100a00 */
[----:B------:R-:W-:-:S03]  /*2a610*/  ISETP.GE.U32.AND P1, PT, R214, 0x7ffffdc0, PT ;  /* 0x7ffffdc0d600780c */ /* 0x000fc60003f26070 */
[----:B------:R-:W-:Y:S04]  /*2a620*/  STL.64 [R1+0x1d70], R206 ;  /* 0x001d70ce01007387 */ /* 0x000fe80000100a00 */
[----:B------:R-:W-:Y:S04]  /*2a630*/  LDGSTS.E [R213+-0x2fff4], desc[UR8][R202.64], !P2 ;  /* 0xd000c000cad57fae */ /* 0x000fe8000d121848 */
[----:B------:R-:W-:Y:S04]  /*2a640*/  STL.64 [R1+0x1d78], R208 ;  /* 0x001d78d001007387 */ /* 0x000fe80000100a00 */
[----:B------:R-:W-:Y:S04]  /*2a650*/  LDGSTS.E [R212+-0x2bff4], desc[UR8][R204.64], !P2 ;  /* 0xd400c000ccd47fae */ /* 0x000fe8000d121848 */
[----:B------:R-:W4:Y:S04]  /*2a660*/  LDL.LU.64 R186, [R1+0x1610] ;  /* 0x0016100001ba7983 */ /* 0x000f280000300a00 */
[----:B------:R-:W-:Y:S01]  /*2a670*/  LDGSTS.E [R211+-0x27ff4], desc[UR8][R206.64], !P2 ;  /* 0xd800c000ced37fae */ /* 0x000fe2000d121848 */
[----:B------:R-:W-:-:S03]  /*2a680*/  IMAD.WIDE R214, R229, 0x4, R20 ;  /* 0x00000004e5d67825 */ /* 0x000fc600078e0214 */
[----:B------:R-:W4:Y:S04]  /*2a690*/  LDL.LU.64 R184, [R1+0x1608] ;  /* 0x0016080001b87983 */ /* 0x000f280000300a00 */
[----:B------:R1:W-:Y:S04]  /*2a6a0*/  LDGSTS.E [R210+-0x23ff4], desc[UR8][R208.64], !P2 ;  /* 0xdc00c000d0d27fae */ /* 0x0003e8000d121848 */
[----:B------:R-:W4:Y:S01]  /*2a6b0*/  LDL.LU.64 R20, [R1+0x1600] ;  /* 0x0016000001147983 */ /* 0x000f220000300a00 */
[----:B-1----:R-:W-:-:S03]  /*2a6c0*/  IMAD.WIDE R210, R229, 0x4, R180 ;  /* 0x00000004e5d27825 */ /* 0x002fc600078e02b4 */
[----:B------:R-:W4:Y:S01]  /*2a6d0*/  LDL.LU.64 R180, [R1+0x15f8] ;  /* 0x0015f80001b47983 */ /* 0x000f220000300a00 */
[C---:B------:R-:W-:Y:S01]  /*2a6e0*/  IADD3 R221, R2.reuse, 0x100000, RZ ;  /* 0x0010000002dd7810 */ /* 0x040fe20007ffe0ff */
[C---:B------:R-:W-:Y:S01]  /*2a6f0*/  VIADD R220, R2.reuse, 0x100000 ;  /* 0x0010000002dc7836 */ /* 0x040fe20000000000 */
[C---:B------:R-:W-:Y:S01]  /*2a700*/  IADD3 R219, R2.reuse, 0x100000, RZ ;  /* 0x0010000002db7810 */ /* 0x040fe20007ffe0ff */
[----:B------:R-:W-:Y:S01]  /*2a710*/  IMAD.WIDE R212, R229, 0x4, R10 ;  /* 0x00000004e5d47825 */ /* 0x000fe200078e020a */
[----:B------:R-:W-:Y:S01]  /*2a720*/  IADD3 R218, R2, 0x100000, RZ ;  /* 0x0010000002da7810 */ /* 0x000fe20007ffe0ff */
[----:B------:R-:W-:Y:S01]  /*2a730*/  LDGSTS.E [R221+-0x20000], desc[UR8][R210.64], !P1 ;  /* 0xe0000000d2dd7fae */ /* 0x000fe2000c921848 */
[----:B------:R-:W-:-:S03]  /*2a740*/  ISETP.GE.U32.AND P2, PT, R222, 0x7ffffdbf, PT ;  /* 0x7ffffdbfde00780c */ /* 0x000fc60003f46070 */
[----:B------:R-:W-:Y:S01]  /*2a750*/  LDGSTS.E [R220+-0x1c000], desc[UR8][R212.64], !P1 ;  /* 0xe4000000d4dc7fae */ /* 0x000fe2000c921848 */
[----:B------:R-:W-:-:S03]  /*2a760*/  IMAD.WIDE R216, R229, 0x4, R216 ;  /* 0x00000004e5d87825 */ /* 0x000fc600078e02d8 */
[----:B------:R-:W-:Y:S04]  /*2a770*/  LDGSTS.E [R219+-0x18000], desc[UR8][R214.64], !P1 ;  /* 0xe8000000d6db7fae */ /* 0x000fe8000c921848 */
[----:B------:R3:W-:Y:S01]  /*2a780*/  LDGSTS.E [R218+-0x14000], desc[UR8][R216.64], !P1 ;  /* 0xec000000d8da7fae */ /* 0x0007e2000c921848 */
[----:B------:R-:W-:Y:S01]  /*2a790*/  VIADD R10, R223, 0xfffffe3d ;  /* 0xfffffe3ddf0a7836 */ /* 0x000fe20000000000 */
[----:B------:R-:W-:Y:S02]  /*2a7a0*/  IADD3 R11, R2, 0x100000, RZ ;  /* 0x00100000020b7810 */ /* 0x000fe40007ffe0ff */
[----:B------:R-:W-:Y:S04]  /*2a7b0*/  STL.64 [R1+0x1d80], R210 ;  /* 0x001d80d201007387 */ /* 0x000fe80000100a00 */
[----:B------:R-:W-:Y:S04]  /*2a7c0*/  STL.64 [R1+0x1d88], R212 ;  /* 0x001d88d401007387 */ /* 0x000fe80000100a00 */
[----:B------:R-:W-:Y:S04]  /*2a7d0*/  STL.64 [R1+0x1d90], R214 ;  /* 0x001d90d601007387 */ /* 0x000fe80000100a00 */
[----:B------:R-:W-:Y:S01]  /*2a7e0*/  STL.64 [R1+0x1d98], R216 ;  /* 0x001d98d801007387 */ /* 0x000fe20000100a00 */
[----:B------:R-:W-:Y:S01]  /*2a7f0*/  ISETP.GE.U32.AND P1, PT, R10, 0x7ffffdbe, PT ;  /* 0x7ffffdbe0a00780c */ /* 0x000fe20003f26070 */
[----:B---3--:R-:W-:-:S04]  /*2a800*/  IMAD.WIDE R218, R229, 0x4, R182 ;  /* 0x00000004e5da7825 */ /* 0x008fc800078e02b6 */
[C---:B------:R-:W-:Y:S01]  /*2a810*/  IMAD.WIDE R220, R229.reuse, 0x4, R178 ;  /* 0x00000004e5dc7825 */ /* 0x040fe200078e02b2 */
[----:B------:R-:W-:Y:S04]  /*2a820*/  STL.64 [R1+0x1da0], R218 ;  /* 0x001da0da01007387 */ /* 0x000fe80000100a00 */
[----:B------:R-:W-:Y:S04]  /*2a830*/  STL.64 [R1+0x1db0], R220 ;  /* 0x001db0dc01007387 */ /* 0x000fe80000100a00 */
[----:B------:R1:W-:Y:S04]  /*2a840*/  LDGSTS.E [R16+-0x1fffc], desc[UR8][R218.64], !P2 ;  /* 0xe0004000da107fae */ /* 0x0003e8000d121848 */
[----:B------:R-:W3:Y:S04]  /*2a850*/  LDL.LU.64 R188, [R1+0x15f0] ;  /* 0x0015f00001bc7983 */ /* 0x000ee80000300a00 */
[----:B------:R3:W-:Y:S04]  /*2a860*/  LDGSTS.E [R11+-0x1bffc], desc[UR8][R220.64], !P2 ;  /* 0xe4004000dc0b7fae */ /* 0x0007e8000d121848 */
[----:B------:R-:W3:Y:S01]  /*2a870*/  LDL.LU.64 R182, [R1+0x15e8] ;  /* 0x0015e80001b67983 */ /* 0x000ee20000300a00 */
[C---:B------:R-:W-:Y:S01]  /*2a880*/  IMAD.WIDE R222, R229.reuse, 0x4, R18 ;  /* 0x00000004e5de7825 */ /* 0x040fe200078e0212 */
[----:B------:R-:W-:Y:S01]  /*2a890*/  IADD3 R8, R8, -0x1c4, RZ ;  /* 0xfffffe3c08087810 */ /* 0x000fe20007ffe0ff */
[----:B-1----:R-:W1:Y:S01]  /*2a8a0*/  LDC R16, c[0x0][0x230] ;  /* 0x00008c00ff107b82 */ /* 0x002e620000000800 */
[----:B------:R-:W3:Y:S04]  /*2a8b0*/  LDL.LU.64 R10, [R1+0x15e0] ;  /* 0x0015e000010a7983 */ /* 0x000ee80000300a00 */
[----:B------:R-:W3:Y:S01]  /*2a8c0*/  LDL.LU.64 R178, [R1+0x15d8] ;  /* 0x0015d80001b27983 */ /* 0x000ee20000300a00 */
[----:B--2---:R-:W-:Y:S01]  /*2a8d0*/  IMAD.WIDE R224, R229, 0x4, R224 ;  /* 0x00000004e5e07825 */ /* 0x004fe200078e02e0 */
[----:B------:R-:W-:-:S02]  /*2a8e0*/  IADD3 R18, R2, 0x100000, RZ ;  /* 0x0010000002127810 */ /* 0x000fc40007ffe0ff */
[----:B------:R-:W-:Y:S01]  /*2a8f0*/  STL.64 [R1+0x1db8], R222 ;  /* 0x001db8de01007387 */ /* 0x000fe20000100a00 */
[----:B------:R-:W-:-:S03]  /*2a900*/  VIADD R19, R2, 0x100000 ;  /* 0x0010000002137836 */ /* 0x000fc60000000000 */
[----:B------:R-:W-:Y:S04]  /*2a910*/  STL.64 [R1+0x1dc0], R224 ;  /* 0x001dc0e001007387 */ /* 0x000fe80000100a00 */
[----:B------:R-:W-:Y:S04]  /*2a920*/  LDGSTS.E [R252+-0x17ffc], desc[UR8][R222.64], !P2 ;  /* 0xe8004000defc7fae */ /* 0x000fe8000d121848 */
[----:B------:R-:W-:Y:S01]  /*2a930*/  LDGSTS.E [R228+-0x13ffc], desc[UR8][R224.64], !P2 ;  /* 0xec004000e0e47fae */ /* 0x000fe2000d121848 */
[----:B----4-:R-:W-:-:S04]  /*2a940*/  IMAD.WIDE R186, R229, 0x4, R186 ;  /* 0x00000004e5ba7825 */ /* 0x010fc800078e02ba */
        /* <DEDUP_REMOVED lines=8> */
[----:B--2---:R-:W2:Y:S04]  /*2a9d0*/  LDL.LU.64 R186, [R1+0x15d0] ;  /* 0x0015d00001ba7983 */ /* 0x004ea80000300a00 */
[----:B------:R1:W-:Y:S04]  /*2a9e0*/  STL.64 [R1+0x398], R180 ;  /* 0x000398b401007387 */ /* 0x0003e80000100a00 */
[----:B----4-:R-:W4:Y:S04]  /*2a9f0*/  LDL.LU.64 R184, [R1+0x15c8] ;  /* 0x0015c80001b87983 */ /* 0x010f280000300a00 */
[----:B------:R-:W4:Y:S04]  /*2aa00*/  LDL.LU.64 R18, [R1+0x15c0] ;  /* 0x0015c00001127983 */ /* 0x000f280000300a00 */
[----:B------:R-:W-:Y:S01]  /*2aa10*/  LDGSTS.E [R252+-0x17ff8], desc[UR8][R20.64], !P1 ;  /* 0xe800800014fc7fae */ /* 0x000fe2000c921848 */
[----:B------:R-:W-:Y:S01]  /*2aa20*/  ISETP.GE.U32.AND P2, PT, R8, 0x7ffffdbd, PT ;  /* 0x7ffffdbd0800780c */ /* 0x000fe20003f46070 */
[----:B---3--:R-:W-:-:S02]  /*2aa30*/  IMAD.WIDE R188, R229, 0x4, R188 ;  /* 0x00000004e5bc7825 */ /* 0x008fc400078e02bc */
[----:B-1----:R-:W3:Y:S02]  /*2aa40*/  LDL.LU.64 R20, [R1+0x15b8] ;  /* 0x0015b80001147983 */ /* 0x002ee40000300a00 */
[----:B------:R-:W-:Y:S02]  /*2aa50*/  IMAD.WIDE R182, R229, 0x4, R182 ;  /* 0x00000004e5b67825 */ /* 0x000fe400078e02b6 */
[----:B------:R1:W-:Y:S01]  /*2aa60*/  LDGSTS.E [R228+-0x13ff8], desc[UR8][R180.64], !P1 ;  /* 0xec008000b4e47fae */ /* 0x0003e2000c921848 */
[----:B------:R-:W-:Y:S01]  /*2aa70*/  IADD3 R9, R9, -0x1e1, RZ ;  /* 0xfffffe1f09097810 */ /* 0x000fe20007ffe0ff */
[----:B------:R-:W3:Y:S02]  /*2aa80*/  LDC R8, c[0x0][0x230] ;  /* 0x00008c00ff087b82 */ /* 0x000ee40000000800 */
[----:B------:R1:W-:Y:S01]  /*2aa90*/  STL.64 [R1+0x7a8], R188 ;  /* 0x0007a8bc01007387 */ /* 0x0003e20000100a00 */
[----:B------:R-:W-:-:S03]  /*2aaa0*/  IMAD.WIDE R10, R229, 0x4, R10 ;  /* 0x00000004e50a7825 */ /* 0x000fc600078e020a */
[----:B------:R1:W-:Y:S02]  /*2aab0*/  STL.64 [R1+0x7c8], R182 ;  /* 0x0007c8b601007387 */ /* 0x0003e40000100a00 */
[C---:B-1----:R-:W-:Y:S01]  /*2aac0*/  VIADD R181, R2.reuse, 0x100000 ;  /* 0x0010000002b57836 */ /* 0x042fe20000000000 */
[----:B------:R-:W-:Y:S01]  /*2aad0*/  IADD3 R180, R2, 0x100000, RZ ;  /* 0x0010000002b47810 */ /* 0x000fe20007ffe0ff */
[----:B------:R-:W-:Y:S01]  /*2aae0*/  IMAD.WIDE R178, R229, 0x4, R178 ;  /* 0x00000004e5b27825 */ /* 0x000fe200078e02b2 */
[----:B------:R1:W-:Y:S04]  /*2aaf0*/  STL.64 [R1+0x7e0], R10 ;  /* 0x0007e00a01007387 */ /* 0x0003e80000100a00 */
[----:B------:R-:W-:Y:S04]  /*2ab00*/  LDGSTS.E [R181+-0x1fff4], desc[UR8][R188.64], !P2 ;  /* 0xe000c000bcb57fae */ /* 0x000fe8000d121848 */
[----:B------:R-:W-:Y:S04]  /*2ab10*/  LDGSTS.E [R180+-0x1bff4], desc[UR8][R182.64], !P2 ;  /* 0xe400c000b6b47fae */ /* 0x000fe8000d121848 */
[----:B------:R-:W-:Y:S04]  /*2ab20*/  LDGSTS.E [R252+-0x17ff4], desc[UR8][R10.64], !P2 ;  /* 0xe800c0000afc7fae */ /* 0x000fe8000d121848 */
[----:B------:R-:W3:Y:S04]  /*2ab30*/  LDL.LU.64 R188, [R1+0x15b0] ;  /* 0x0015b00001bc7983 */ /* 0x000ee80000300a00 */
[----:B------:R4:W-:Y:S04]  /*2ab40*/  STL.64 [R1+0x7e8], R178 ;  /* 0x0007e8b201007387 */ /* 0x0009e80000100a00 */
[----:B------:R-:W3:Y:S04]  /*2ab50*/  LDL.LU.64 R180, [R1+0x15a8] ;  /* 0x0015a80001b47983 */ /* 0x000ee80000300a00 */
[----:B------:R-:W3:Y:S04]  /*2ab60*/  LDL.LU.64 R182, [R1+0x15a0] ;  /* 0x0015a00001b67983 */ /* 0x000ee80000300a00 */
[----:B-1----:R-:W3:Y:S01]  /*2ab70*/  LDL.LU.64 R10, [R1+0x1598] ;  /* 0x00159800010a7983 */ /* 0x002ee20000300a00 */
[----:B------:R-:W-:Y:S01]  /*2ab80*/  ISETP.GE.U32.AND P1, PT, R9, 0x7ffffda0, PT ;  /* 0x7ffffda00900780c */ /* 0x000fe20003f26070 */
[----:B--2---:R-:W-:-:S02]  /*2ab90*/  IMAD.WIDE R186, R229, 0x4, R186 ;  /* 0x00000004e5ba7825 */ /* 0x004fc400078e02ba */
[----:B------:R1:W-:Y:S02]  /*2aba0*/  LDGSTS.E [R228+-0x13ff4], desc[UR8][R178.64], !P2 ;  /* 0xec00c000b2e47fae */ /* 0x0003e4000d121848 */
[C---:B----4-:R-:W-:Y:S02]  /*2abb0*/  IMAD.WIDE R184, R229.reuse, 0x4, R184 ;  /* 0x00000004e5b87825 */ /* 0x050fe400078e02b8 */
[----:B------:R2:W-:Y:S02]  /*2abc0*/  STL.64 [R1+0x800], R186 ;  /* 0x000800ba01007387 */ /* 0x0005e40000100a00 */
[----:B------:R-:W-:Y:S01]  /*2abd0*/  IMAD.WIDE R18, R229, 0x4, R18 ;  /* 0x00000004e5127825 */ /* 0x000fe200078e0212 */
[C---:B-1----:R-:W-:Y:S01]  /*2abe0*/  IADD3 R178, R2.reuse, 0x100000, RZ ;  /* 0x0010000002b27810 */ /* 0x042fe20007ffe0ff */
[----:B------:R-:W1:Y:S02]  /*2abf0*/  LDC R9, c[0x0][0x230] ;  /* 0x00008c00ff097b82 */ /* 0x000e640000000800 */
[----:B------:R-:W-:Y:S01]  /*2ac00*/  VIADD R179, R2, 0x100000 ;  /* 0x0010000002b37836 */ /* 0x000fe20000000000 */
[----:B------:R4:W-:Y:S04]  /*2ac10*/  STL.64 [R1+0x808], R184 ;  /* 0x000808b801007387 */ /* 0x0009e80000100a00 */
[----:B------:R-:W-:Y:S04]  /*2ac20*/  LDGSTS.E [R179+-0x10000], desc[UR8][R186.64], !P1 ;  /* 0xf0000000bab37fae */ /* 0x000fe8000c921848 */
[----:B------:R4:W-:Y:S04]  /*2ac30*/  STL.64 [R1+0x818], R18 ;  /* 0x0008181201007387 */ /* 0x0009e80000100a00 */
[----:B------:R-:W-:Y:S04]  /*2ac40*/  LDGSTS.E [R178+-0xc000], desc[UR8][R184.64], !P1 ;  /* 0xf4000000b8b27fae */ /* 0x000fe8000c921848 */
[----:B--2---:R-:W2:Y:S04]  /*2ac50*/  LDL.LU.64 R186, [R1+0x1590] ;  /* 0x0015900001ba7983 */ /* 0x004ea80000300a00 */
[----:B------:R-:W-:Y:S01]  /*2ac60*/  LDGSTS.E [R252+-0x8000], desc[UR8][R18.64], !P1 ;  /* 0xf800000012fc7fae */ /* 0x000fe2000c921848 */
[----:B------:R-:W-:-:S04]  /*2ac70*/  IADD3 R16, R16, -0x1e2, RZ ;  /* 0xfffffe1e10107810 */ /* 0x000fc80007ffe0ff */
[----:B------:R-:W-:Y:S01]  /*2ac80*/  ISETP.GE.U32.AND P2, PT, R16, 0x7ffffd9f, PT ;  /* 0x7ffffd9f1000780c */ /* 0x000fe20003f46070 */
[----:B---3--:R-:W-:-:S04]  /*2ac90*/  IMAD.WIDE R20, R229, 0x4, R20 ;  /* 0x00000004e5147825 */ /* 0x008fc800078e0214 */
[C---:B------:R-:W-:Y:S01]  /*2aca0*/  IMAD.WIDE R188, R229.reuse, 0x4, R188 ;  /* 0x00000004e5bc7825 */ /* 0x040fe200078e02bc */
[----:B------:R3:W-:Y:S03]  /*2acb0*/  STL.64 [R1+0x820], R20 ;  /* 0x0008201401007387 */ /* 0x0007e60000100a00 */
[C---:B------:R-:W-:Y:S01]  /*2acc0*/  IMAD.WIDE R180, R229.reuse, 0x4, R180 ;  /* 0x00000004e5b47825 */ /* 0x040fe200078e02b4 */
[----:B------:R-:W2:Y:S03]  /*2acd0*/  LDL.LU.64 R178, [R1+0x1588] ;  /* 0x0015880001b27983 */ /* 0x000ea60000300a00 */
[C---:B------:R-:W-:Y:S01]  /*2ace0*/  IMAD.WIDE R182, R229.reuse, 0x4, R182 ;  /* 0x00000004e5b67825 */ /* 0x040fe200078e02b6 */
[----:B----4-:R-:W4:Y:S03]  /*2acf0*/  LDL.LU.64 R184, [R1+0x1580] ;  /* 0x0015800001b87983 */ /* 0x010f260000300a00 */
[----:B------:R-:W-:Y:S01]  /*2ad00*/  IMAD.WIDE R10, R229, 0x4, R10 ;  /* 0x00000004e50a7825 */ /* 0x000fe200078e020a */
[----:B------:R-:W4:Y:S01]  /*2ad10*/  LDL.LU.64 R18, [R1+0x1578] ;  /* 0x0015780001127983 */ /* 0x000f220000300a00 */
[----:B------:R-:W-:Y:S01]  /*2ad20*/  IADD3 R8, R8, -0x1e3, RZ ;  /* 0xfffffe1d08087810 */ /* 0x000fe20007ffe0ff */
[----:B------:R-:W4:Y:S02]  /*2ad30*/  LDC R16, c[0x0][0x230] ;  /* 0x00008c00ff107b82 */ /* 0x000f240000000800 */
[----:B------:R3:W-:Y:S04]  /*2ad40*/  LDGSTS.E [R228+-0x4000], desc[UR8][R20.64], !P1 ;  /* 0xfc00000014e47fae */ /* 0x0007e8000c921848 */
[----:B------:R-:W-:Y:S01]  /*2ad50*/  STL.64 [R1+0x828], R188 ;  /* 0x000828bc01007387 */ /* 0x000fe20000100a00 */
[C---:B---3--:R-:W-:Y:S01]  /*2ad60*/  VIADD R21, R2.reuse, 0x100000 ;  /* 0x0010000002157836 */ /* 0x048fe20000000000 */
[----:B------:R-:W-:-:S02]  /*2ad70*/  IADD3 R20, R2, 0x100000, RZ ;  /* 0x0010000002147810 */ /* 0x000fc40007ffe0ff */
[----:B------:R3:W-:Y:S04]  /*2ad80*/  STL.64 [R1+0x838], R180 ;  /* 0x000838b401007387 */ /* 0x0007e80000100a00 */
[----:B------:R-:W-:Y:S04]  /*2ad90*/  LDGSTS.E [R21+-0xfffc], desc[UR8][R188.64], !P2 ;  /* 0xf0004000bc157fae */ /* 0x000fe8000d121848 */
[----:B------:R-:W-:Y:S04]  /*2ada0*/  LDGSTS.E [R20+-0xbffc], desc[UR8][R180.64], !P2 ;  /* 0xf4004000b4147fae */ /* 0x000fe8000d121848 */
[----:B------:R1:W-:Y:S04]  /*2adb0*/  STL.64 [R1+0x840], R182 ;  /* 0x000840b601007387 */ /* 0x0003e80000100a00 */
[----:B------:R-:W-:Y:S04]  /*2adc0*/  LDGSTS.E [R252+-0x7ffc], desc[UR8][R182.64], !P2 ;  /* 0xf8004000b6fc7fae */ /* 0x000fe8000d121848 */
[----:B---3--:R-:W3:Y:S04]  /*2add0*/  LDL.LU.64 R180, [R1+0x1570] ;  /* 0x0015700001b47983 */ /* 0x008ee80000300a00 */
[----:B------:R2:W-:Y:S04]  /*2ade0*/  STL.64 [R1+0x850], R10 ;  /* 0x0008500a01007387 */ /* 0x0005e80000100a00 */
[----:B------:R-:W3:Y:S04]  /*2adf0*/  LDL.LU.64 R20, [R1+0x1568] ;  /* 0x0015680001147983 */ /* 0x000ee80000300a00 */
[----:B-1----:R-:W3:Y:S04]  /*2ae00*/  LDL.LU.64 R182, [R1+0x1560] ;  /* 0x0015600001b67983 */ /* 0x002ee80000300a00 */
[----:B------:R-:W3:Y:S01]  /*2ae10*/  LDL.LU.64 R188, [R1+0x1558] ;  /* 0x0015580001bc7983 */ /* 0x000ee20000300a00 */
[----:B------:R-:W-:-:S02]  /*2ae20*/  ISETP.GE.U32.AND P1, PT, R8, 0x7ffffd9e, PT ;  /* 0x7ffffd9e0800780c */ /* 0x000fc40003f26070 */
[----:B------:R-:W-:Y:S01]  /*2ae30*/  IADD3 R9, R9, -0x1e4, RZ ;  /* 0xfffffe1c09097810 */ /* 0x000fe20007ffe0ff */
[----:B------:R1:W-:Y:S01]  /*2ae40*/  LDGSTS.E [R228+-0x3ffc], desc[UR8][R10.64], !P2 ;  /* 0xfc0040000ae47fae */ /* 0x0003e2000d121848 */
[----:B------:R-:W3:Y:S01]  /*2ae50*/  LDC R8, c[0x0][0x230] ;  /* 0x00008c00ff087b82 */ /* 0x000ee20000000800 */
[----:B--2---:R-:W-:-:S05]  /*2ae60*/  IMAD.WIDE R186, R229, 0x4, R186 ;  /* 0x00000004e5ba7825 */ /* 0x004fca00078e02ba */
[----:B------:R-:W-:Y:S01]  /*2ae70*/  STL.64 [R1+0x858], R186 ;  /* 0x000858ba01007387 */ /* 0x000fe20000100a00 */
[C---:B-1----:R-:W-:Y:S01]  /*2ae80*/  VIADD R11, R2.reuse, 0x100000 ;  /* 0x00100000020b7836 */ /* 0x042fe20000000000 */
[----:B------:R-:W-:-:S04]  /*2ae90*/  IADD3 R10, R2, 0x100000, RZ ;  /* 0x00100000020a7810 */ /* 0x000fc80007ffe0ff */
[----:B------:R-:W-:Y:S01]  /*2aea0*/  LDGSTS.E [R11+-0xfff8], desc[UR8][R186.64], !P1 ;  /* 0xf0008000ba0b7fae */ /* 0x000fe2000c921848 */
[----:B------:R-:W-:Y:S01]  /*2aeb0*/  ISETP.GE.U32.AND P2, PT, R9, 0x7ffffd9d, PT ;  /* 0x7ffffd9d0900780c */ /* 0x000fe20003f46070 */
[----:B------:R-:W-:-:S04]  /*2aec0*/  IMAD.WIDE R178, R229, 0x4, R178 ;  /* 0x00000004e5b27825 */ /* 0x000fc800078e02b2 */
[C---:B----4-:R-:W-:Y:S01]  /*2aed0*/  IMAD.WIDE R184, R229.reuse, 0x4, R184 ;  /* 0x00000004e5b87825 */ /* 0x050fe200078e02b8 */
[----:B------:R1:W-:Y:S03]  /*2aee0*/  STL.64 [R1+0x868], R178 ;  /* 0x000868b201007387 */ /* 0x0003e60000100a00 */
[C---:B------:R-:W-:Y:S01]  /*2aef0*/  IMAD.WIDE R18, R229.reuse, 0x4, R18 ;  /* 0x00000004e5127825 */ /* 0x040fe200078e0212 */
[----:B------:R2:W-:Y:S01]  /*2af00*/  STL.64 [R1+0x870], R184 ;  /* 0x000870b801007387 */ /* 0x0005e20000100a00 */
[----:B------:R-:W-:Y:S01]  /*2af10*/  IADD3 R16, R16, -0x185, RZ ;  /* 0xfffffe7b10107810 */ /* 0x000fe20007ffe0ff */
[----:B------:R-:W4:Y:S02]  /*2af20*/  LDC R9, c[0x0][0x230] ;  /* 0x00008c00ff097b82 */ /* 0x000f240000000800 */
[----:B------:R-:W-:Y:S04]  /*2af30*/  LDGSTS.E [R10+-0xbff8], desc[UR8][R178.64], !P1 ;  /* 0xf4008000b20a7fae */ /* 0x000fe8000c921848 */
[----:B------:R3:W-:Y:S04]  /*2af40*/  STL.64 [R1+0x880], R18 ;  /* 0x0008801201007387 */ /* 0x0007e80000100a00 */
[----:B------:R-:W-:Y:S04]  /*2af50*/  LDGSTS.E [R252+-0x7ff8], desc[UR8][R184.64], !P1 ;  /* 0xf8008000b8fc7fae */ /* 0x000fe8000c921848 */
[----:B-1----:R-:W4:Y:S04]  /*2af60*/  LDL.LU.64 R178, [R1+0x16d0] ;  /* 0x0016d00001b27983 */ /* 0x002f280000300a00 */
[----:B------:R-:W4:Y:S04]  /*2af70*/  LDL.LU.64 R10, [R1+0x16c8] ;  /* 0x0016c800010a7983 */ /* 0x000f280000300a00 */
[----:B------:R-:W4:Y:S04]  /*2af80*/  LDL.LU.64 R186, [R1+0x1550] ;  /* 0x0015500001ba7983 */ /* 0x000f280000300a00 */
[----:B--2---:R-:W2:Y:S04]  /*2af90*/  LDL.LU.64 R184, [R1+0x1548] ;  /* 0x0015480001b87983 */ /* 0x004ea80000300a00 */
[----:B------:R1:W-:Y:S01]  /*2afa0*/  LDGSTS.E [R228+-0x3ff8], desc[UR8][R18.64], !P1 ;  /* 0xfc00800012e47fae */ /* 0x0003e2000c921848 */
[----:B---3--:R-:W-:-:S03]  /*2afb0*/  IMAD.WIDE R180, R229, 0x4, R180 ;  /* 0x00000004e5b47825 */ /* 0x008fc600078e02b4 */
[----:B------:R3:W-:Y:S01]  /*2afc0*/  STL.64 [R1+0x1dc8], R2 ;  /* 0x001dc80201007387 */ /* 0x0007e20000100a00 */
[C---:B-1----:R-:W-:Y:S02]  /*2afd0*/  VIADD R19, R2.reuse, 0x100000 ;  /* 0x0010000002137836 */ /* 0x042fe40000000000 */
[----:B------:R-:W-:Y:S01]  /*2afe0*/  IMAD.WIDE R20, R229, 0x4, R20 ;  /* 0x00000004e5147825 */ /* 0x000fe200078e0214 */
[----:B------:R-:W-:-:S03]  /*2aff0*/  IADD3 R18, R2, 0x100000, RZ ;  /* 0x0010000002127810 */ /* 0x000fc60007ffe0ff */
[C---:B------:R-:W-:Y:S01]  /*2b000*/  IMAD.WIDE R182, R229.reuse, 0x4, R182 ;  /* 0x00000004e5b67825 */ /* 0x040fe200078e02b6 */
[----:B------:R1:W-:Y:S03]  /*2b010*/  STL.64 [R1+0x888], R180 ;  /* 0x000888b401007387 */ /* 0x0003e60000100a00 */
[----:B---3--:R-:W-:Y:S01]  /*2b020*/  IMAD.WIDE R2, R229, 0x4, R188 ;  /* 0x00000004e5027825 */ /* 0x008fe200078e02bc */
[----:B------:R3:W-:Y:S04]  /*2b030*/  STL.64 [R1+0x898], R20 ;  /* 0x0008981401007387 */ /* 0x0007e80000100a00 */
[----:B------:R-:W-:Y:S04]  /*2b040*/  LDGSTS.E [R19+-0xfff4], desc[UR8][R180.64], !P2 ;  /* 0xf000c000b4137fae */ /* 0x000fe8000d121848 */
[----:B------:R3:W-:Y:S04]  /*2b050*/  STL.64 [R1+0x8a0], R182 ;  /* 0x0008a0b601007387 */ /* 0x0007e80000100a00 */
[----:B------:R-:W-:Y:S04]  /*2b060*/  LDGSTS.E [R18+-0xbff4], desc[UR8][R20.64], !P2 ;  /* 0xf400c00014127fae */ /* 0x000fe8000d121848 */
[----:B-1----:R-:W2:Y:S04]  /*2b070*/  LDL.LU.64 R180, [R1+0x1540] ;  /* 0x0015400001b47983 */ /* 0x002ea80000300a00 */
[----:B------:R1:W-:Y:S04]  /*2b080*/  STL.64 [R1+0x8b0], R2 ;  /* 0x0008b00201007387 */ /* 0x0003e80000100a00 */
[----:B------:R-:W2:Y:S04]  /*2b090*/  LDL.LU.64 R18, [R1+0x1538] ;  /* 0x0015380001127983 */ /* 0x000ea80000300a00 */
[----:B---3--:R-:W3:Y:S04]  /*2b0a0*/  LDL.LU.64 R20, [R1+0x1530] ;  /* 0x0015300001147983 */ /* 0x008ee80000300a00 */
[----:B------:R1:W-:Y:S01]  /*2b0b0*/  LDGSTS.E [R252+-0x7ff4], desc[UR8][R182.64], !P2 ;  /* 0xf800c000b6fc7fae */ /* 0x0003e2000d121848 */
[----:B------:R-:W-:-:S03]  /*2b0c0*/  ISETP.GE.U32.AND P1, PT, R16, 0x7ffffdfc, PT ;  /* 0x7ffffdfc1000780c */ /* 0x000fc60003f26070 */
[----:B------:R-:W3:Y:S01]  /*2b0d0*/  LDL.LU.64 R182, [R1+0x1528] ;  /* 0x0015280001b67983 */ /* 0x000ee20000300a00 */
[----:B------:R-:W-:-:S03]  /*2b0e0*/  VIADD R16, R4, 0x100000 ;  /* 0x0010000004107836 */ /* 0x000fc60000000000 */
[----:B------:R4:W-:Y:S01]  /*2b0f0*/  LDGSTS.E [R228+-0x3ff4], desc[UR8][R2.64], !P2 ;  /* 0xfc00c00002e47fae */ /* 0x0009e2000d121848 */
[----:B-1----:R-:W-:Y:S02]  /*2b100*/  IADD3 R252, R4, 0x100000, RZ ;  /* 0x0010000004fc7810 */ /* 0x002fe40007ffe0ff */
[----:B----4-:R-:W-:Y:S01]  /*2b110*/  IADD3 R2, R8, -0x186, RZ ;  /* 0xfffffe7a08027810 */ /* 0x010fe20007ffe0ff */
[C---:B------:R-:W-:Y:S01]  /*2b120*/  VIADD R228, R4.reuse, 0x100000 ;  /* 0x0010000004e47836 */ /* 0x040fe20000000000 */
[----:B------:R-:W-:Y:S01]  /*2b130*/  IADD3 R8, R4, 0x100000, RZ ;  /* 0x0010000004087810 */ /* 0x000fe20007ffe0ff */
[----:B------:R-:W1:Y:S01]  /*2b140*/  LDC R3, c[0x0][0x230] ;  /* 0x00008c00ff037b82 */ /* 0x000e620000000800 */
[----:B------:R-:W-:Y:S02]  /*2b150*/  ISETP.GE.U32.AND P2, PT, R2, 0x7ffffdfb, PT ;  /* 0x7ffffdfb0200780c */ /* 0x000fe40003f46070 */
[----:B------:R-:W-:Y:S02]  /*2b160*/  IADD3 R2, R9, -0x187, RZ ;  /* 0xfffffe7909027810 */ /* 0x000fe40007ffe0ff */
[----:B------:R-:W-:Y:S01]  /*2b170*/  IADD3 R9, R4, 0x100000, RZ ;  /* 0x0010000004097810 */ /* 0x000fe20007ffe0ff */
[----:B------:R-:W-:-:S04]  /*2b180*/  IMAD.WIDE R178, R229, 0x4, R178 ;  /* 0x00000004e5b27825 */ /* 0x000fc800078e02b2 */
[C---:B------:R-:W-:Y:S01]  /*2b190*/  IMAD.WIDE R10, R229.reuse, 0x4, R10 ;  /* 0x00000004e50a7825 */ /* 0x040fe200078e020a */
[----:B------:R4:W-:Y:S03]  /*2b1a0*/  STL.64 [R1+0x1770], R178 ;  /* 0x001770b201007387 */ /* 0x0009e60000100a00 */
[C---:B------:R-:W-:Y:S01]  /*2b1b0*/  IMAD.WIDE R186, R229.reuse, 0x4, R186 ;  /* 0x00000004e5ba7825 */ /* 0x040fe200078e02ba */
[----:B------:R1:W-:Y:S03]  /*2b1c0*/  STL.64 [R1+0x1768], R10 ;  /* 0x0017680a01007387 */ /* 0x0003e60000100a00 */
[C---:B--2---:R-:W-:Y:S01]  /*2b1d0*/  IMAD.WIDE R188, R229.reuse, 0x4, R184 ;  /* 0x00000004e5bc7825 */ /* 0x044fe200078e02b8 */
[----:B------:R2:W-:Y:S04]  /*2b1e0*/  STL.64 [R1+0x1760], R186 ;  /* 0x001760ba01007387 */ /* 0x0005e80000100a00 */
[----:B------:R-:W3:Y:S04]  /*2b1f0*/  LDL.LU.64 R184, [R1+0x1520] ;  /* 0x0015200001b87983 */ /* 0x000ee80000300a00 */
[----:B------:R-:W-:Y:S04]  /*2b200*/  LDGSTS.E [R16+-0x40000], desc[UR8][R178.64], !P1 ;  /* 0xc0000000b2107fae */ /* 0x000fe8000c921848 */
[----:B------:R3:W-:Y:S04]  /*2b210*/  STL.64 [R1+0x1758], R188 ;  /* 0x001758bc01007387 */ /* 0x0007e80000100a00 */
[----:B------:R1:W-:Y:S04]  /*2b220*/  LDGSTS.E [R8+-0x3c000], desc[UR8][R10.64], !P1 ;  /* 0xc40000000a087fae */ /* 0x0003e8000c921848 */
[----:B----4-:R-:W4:Y:S04]  /*2b230*/  LDL.LU.64 R178, [R1+0x1518] ;  /* 0x0015180001b27983 */ /* 0x010f280000300a00 */
[----:B------:R-:W-:Y:S04]  /*2b240*/  LDGSTS.E [R252+-0x38000], desc[UR8][R186.64], !P1 ;  /* 0xc8000000bafc7fae */ /* 0x000fe8000c921848 */
[----:B-1----:R-:W4:Y:S01]  /*2b250*/  LDL.LU.64 R10, [R1+0x1510] ;  /* 0x00151000010a7983 */ /* 0x002f220000300a00 */
[----:B------:R-:W1:Y:S03]  /*2b260*/  LDC R8, c[0x0][0x230] ;  /* 0x00008c00ff087b82 */ /* 0x000e660000000800 */
[----:B------:R3:W-:Y:S04]  /*2b270*/  LDGSTS.E [R228+-0x34000], desc[UR8][R188.64], !P1 ;  /* 0xcc000000bce47fae */ /* 0x0007e8000c921848 */
[----:B--2---:R-:W2:Y:S01]  /*2b280*/  LDL.LU.64 R186, [R1+0x1508] ;  /* 0x0015080001ba7983 */ /* 0x004ea20000300a00 */
[----:B------:R-:W-:-:S04]  /*2b290*/  IMAD.WIDE R180, R229, 0x4, R180 ;  /* 0x00000004e5b47825 */ /* 0x000fc800078e02b4 */
[C---:B------:R-:W-:Y:S01]  /*2b2a0*/  IMAD.WIDE R18, R229.reuse, 0x4, R18 ;  /* 0x00000004e5127825 */ /* 0x040fe200078e0212 */
[----:B------:R1:W-:Y:S03]  /*2b2b0*/  STL.64 [R1+0x1750], R180 ;  /* 0x001750b401007387 */ /* 0x0003e60000100a00 */
[C---:B---3--:R-:W-:Y:S01]  /*2b2c0*/  IMAD.WIDE R20, R229.reuse, 0x4, R20 ;  /* 0x00000004e5147825 */ /* 0x048fe200078e0214 */
[----:B------:R3:W-:Y:S04]  /*2b2d0*/  STL.64 [R1+0x1748], R18 ;  /* 0x0017481201007387 */ /* 0x0007e80000100a00 */
[----:B------:R3:W-:Y:S04]  /*2b2e0*/  STL.64 [R1+0x1740], R20 ;  /* 0x0017401401007387 */ /* 0x0007e80000100a00 */
[----:B------:R-:W-:Y:S04]  /*2b2f0*/  LDGSTS.E [R16+-0x3fffc], desc[UR8][R180.64], !P2 ;  /* 0xc0004000b4107fae */ /* 0x000fe8000d121848 */
[----:B------:R-:W-:Y:S01]  /*2b300*/  LDGSTS.E [R9+-0x3bffc], desc[UR8][R18.64], !P2 ;  /* 0xc400400012097fae */ /* 0x000fe2000d121848 */
[----:B------:R-:W-:-:S03]  /*2b310*/  IMAD.WIDE R188, R229, 0x4, R182 ;  /* 0x00000004e5bc7825 */ /* 0x000fc600078e02b6 */
[----:B------:R-:W-:Y:S04]  /*2b320*/  LDGSTS.E [R252+-0x37ffc], desc[UR8][R20.64], !P2 ;  /* 0xc800400014fc7fae */ /* 0x000fe8000d121848 */
[----:B------:R-:W2:Y:S04]  /*2b330*/  LDL.LU.64 R182, [R1+0x1500] ;  /* 0x0015000001b67983 */ /* 0x000ea80000300a00 */
[----:B------:R2:W-:Y:S04]  /*2b340*/  STL.64 [R1+0x1738], R188 ;  /* 0x001738bc01007387 */ /* 0x0005e80000100a00 */
[----:B-1----:R-:W2:Y:S04]  /*2b350*/  LDL.LU.64 R180, [R1+0x14f8] ;  /* 0x0014f80001b47983 */ /* 0x002ea80000300a00 */
[----:B---3--:R-:W3:Y:S04]  /*2b360*/  LDL.LU.64 R18, [R1+0x14f0] ;  /* 0x0014f00001127983 */ /* 0x008ee80000300a00 */
[----:B------:R-:W3:Y:S01]  /*2b370*/  LDL.LU.64 R20, [R1+0x14e8] ;  /* 0x0014e80001147983 */ /* 0x000ee20000300a00 */
[----:B------:R-:W-:Y:S01]  /*2b380*/  ISETP.GE.U32.AND P1, PT, R2, 0x7ffffdfa, PT ;  /* 0x7ffffdfa0200780c */ /* 0x000fe20003f26070 */
[----:B------:R-:W-:Y:S01]  /*2b390*/  VIADD R3, R3, 0xfffffe78 ;  /* 0xfffffe7803037836 */ /* 0x000fe20000000000 */
[----:B------:R-:W-:Y:S01]  /*2b3a0*/  IADD3 R8, R8, -0x1a5, RZ ;  /* 0xfffffe5b08087810 */ /* 0x000fe20007ffe0ff */
[----:B------:R2:W-:Y:S01]  /*2b3b0*/  LDGSTS.E [R228+-0x33ffc], desc[UR8][R188.64], !P2 ;  /* 0xcc004000bce47fae */ /* 0x0005e2000d121848 */
[----:B------:R-:W1:Y:S02]  /*2b3c0*/  LDC R2, c[0x0][0x230] ;  /* 0x00008c00ff027b82 */ /* 0x000e640000000800 */
[----:B------:R-:W-:-:S06]  /*2b3d0*/  ISETP.GE.U32.AND P2, PT, R3, 0x7ffffdf9, PT ;  /* 0x7ffffdf90300780c */ /* 0x000fcc0003f46070 */
[----:B------:R-:W1:Y:S01]  /*2b3e0*/  LDC R3, c[0x0][0x230] ;  /* 0x00008c00ff037b82 */ /* 0x000e620000000800 */
[----:B------:R-:W-:-:S05]  /*2b3f0*/  IMAD.WIDE R184, R229, 0x4, R184 ;  /* 0x00000004e5b87825 */ /* 0x000fca00078e02b8 */
[----:B------:R1:W-:Y:S04]  /*2b400*/  STL.64 [R1+0x1730], R184 ;  /* 0x001730b801007387 */ /* 0x0003e80000100a00 */
[----:B------:R-:W-:Y:S01]  /*2b410*/  LDGSTS.E [R16+-0x3fff8], desc[UR8][R184.64], !P1 ;  /* 0xc0008000b8107fae */ /* 0x000fe2000c921848 */
[----:B----4-:R-:W-:-:S04]  /*2b420*/  IMAD.WIDE R178, R229, 0x4, R178 ;  /* 0x00000004e5b27825 */ /* 0x010fc800078e02b2 */
[C---:B------:R-:W-:Y:S01]  /*2b430*/  IMAD.WIDE R10, R229.reuse, 0x4, R10 ;  /* 0x00000004e50a7825 */ /* 0x040fe200078e020a */
[----:B------:R4:W-:Y:S04]  /*2b440*/  STL.64 [R1+0x1728], R178 ;  /* 0x001728b201007387 */ /* 0x0009e80000100a00 */
[----:B------:R4:W-:Y:S01]  /*2b450*/  STL.64 [R1+0x1720], R10 ;  /* 0x0017200a01007387 */ /* 0x0009e20000100a00 */
[----:B--2---:R-:W-:-:S03]  /*2b460*/  IMAD.WIDE R188, R229, 0x4, R186 ;  /* 0x00000004e5bc7825 */ /* 0x004fc600078e02ba */
[----:B------:R-:W-:Y:S04]  /*2b470*/  LDGSTS.E [R9+-0x3bff8], desc[UR8][R178.64], !P1 ;  /* 0xc4008000b2097fae */ /* 0x000fe8000c921848 */
[----:B------:R-:W2:Y:S04]  /*2b480*/  LDL.LU.64 R186, [R1+0x14d8] ;  /* 0x0014d80001ba7983 */ /* 0x000ea80000300a00 */
[----:B------:R-:W-:Y:S04]  /*2b490*/  STL.64 [R1+0x1718], R188 ;  /* 0x001718bc01007387 */ /* 0x000fe80000100a00 */
[----:B-1----:R-:W2:Y:S04]  /*2b4a0*/  LDL.LU.64 R184, [R1+0x14d0] ;  /* 0x0014d00001b87983 */ /* 0x002ea80000300a00 */
[----:B----4-:R-:W4:Y:S04]  /*2b4b0*/  LDL.LU.64 R178, [R1+0x14c8] ;  /* 0x0014c80001b27983 */ /* 0x010f280000300a00 */
[----:B------:R-:W-:Y:S04]  /*2b4c0*/  LDGSTS.E [R252+-0x37ff8], desc[UR8][R10.64], !P1 ;  /* 0xc80080000afc7fae */ /* 0x000fe8000c921848 */
[----:B------:R-:W-:Y:S04]  /*2b4d0*/  LDGSTS.E [R228+-0x33ff8], desc[UR8][R188.64], !P1 ;  /* 0xcc008000bce47fae */ /* 0x000fe8000c921848 */
[----:B------:R-:W4:Y:S01]  /*2b4e0*/  LDL.LU.64 R10, [R1+0x14c0] ;  /* 0x0014c000010a7983 */ /* 0x000f220000300a00 */
[----:B------:R-:W-:-:S04]  /*2b4f0*/  IMAD.WIDE R182, R229, 0x4, R182 ;  /* 0x00000004e5b67825 */ /* 0x000fc800078e02b6 */
[C---:B------:R-:W-:Y:S01]  /*2b500*/  IMAD.WIDE R180, R229.reuse, 0x4, R180 ;  /* 0x00000004e5b47825 */ /* 0x040fe200078e02b4 */
[----:B------:R1:W-:Y:S03]  /*2b510*/  STL.64 [R1+0x1710], R182 ;  /* 0x001710b601007387 */ /* 0x0003e60000100a00 */
[C---:B---3--:R-:W-:Y:S01]  /*2b520*/  IMAD.WIDE R18, R229.reuse, 0x4, R18 ;  /* 0x00000004e5127825 */ /* 0x048fe200078e0212 */
[----:B------:R3:W-:Y:S03]  /*2b530*/  STL.64 [R1+0x1708], R180 ;  /* 0x001708b401007387 */ /* 0x0007e60000100a00 */
[----:B------:R-:W-:Y:S01]  /*2b540*/  IMAD.WIDE R20, R229, 0x4, R20 ;  /* 0x00000004e5147825 */ /* 0x000fe200078e0214 */
[----:B------:R3:W-:Y:S01]  /*2b550*/  LDGSTS.E [R16+-0x3fff4], desc[UR8][R182.64], !P2 ;  /* 0xc000c000b6107fae */ /* 0x0007e2000d121848 */
[----:B------:R-:W-:-:S03]  /*2b560*/  ISETP.GE.U32.AND P1, PT, R8, 0x7ffffddc, PT ;  /* 0x7ffffddc0800780c */ /* 0x000fc60003f26070 */
[----:B------:R3:W-:Y:S04]  /*2b570*/  STL.64 [R1+0x1700], R18 ;  /* 0x0017001201007387 */ /* 0x0007e80000100a00 */
[----:B------:R-:W-:Y:S04]  /*2b580*/  LDGSTS.E [R9+-0x3bff4], desc[UR8][R180.64], !P2 ;  /* 0xc400c000b4097fae */ /* 0x000fe8000d121848 */
[----:B-1----:R-:W4:Y:S01]  /*2b590*/  LDL.LU.64 R182, [R1+0x14b8] ;  /* 0x0014b80001b67983 */ /* 0x002f220000300a00 */
[----:B------:R-:W-:Y:S01]  /*2b5a0*/  IADD3 R2, R2, -0x1a6, RZ ;  /* 0xfffffe5a02027810 */ /* 0x000fe20007ffe0ff */
[----:B---3--:R-:W1:Y:S02]  /*2b5b0*/  LDC R16, c[0x0][0x230] ;  /* 0x00008c00ff107b82 */ /* 0x008e640000000800 */
[----:B------:R3:W-:Y:S04]  /*2b5c0*/  STL.64 [R1+0x16f8], R20 ;  /* 0x0016f81401007387 */ /* 0x0007e80000100a00 */
[----:B------:R-:W4:Y:S04]  /*2b5d0*/  LDL.LU.64 R180, [R1+0x14b0] ;  /* 0x0014b00001b47983 */ /* 0x000f280000300a00 */
[----:B------:R-:W4:Y:S04]  /*2b5e0*/  LDL.LU.64 R8, [R1+0x14a8] ;  /* 0x0014a80001087983 */ /* 0x000f280000300a00 */
[----:B------:R-:W-:Y:S04]  /*2b5f0*/  LDGSTS.E [R252+-0x37ff4], desc[UR8][R18.64], !P2 ;  /* 0xc800c00012fc7fae */ /* 0x000fe8000d121848 */
[----:B------:R3:W-:Y:S04]  /*2b600*/  LDGSTS.E [R228+-0x33ff4], desc[UR8][R20.64], !P2 ;  /* 0xcc00c00014e47fae */ /* 0x0007e8000d121848 */
[----:B------:R-:W4:Y:S01]  /*2b610*/  LDL.LU.64 R18, [R1+0x14a0] ;  /* 0x0014a00001127983 */ /* 0x000f220000300a00 */
[C---:B---3--:R-:W-:Y:S01]  /*2b620*/  VIADD R21, R4.reuse, 0x100000 ;  /* 0x0010000004157836 */ /* 0x048fe20000000000 */
[----:B------:R-:W-:-:S02]  /*2b630*/  IADD3 R20, R4, 0x100000, RZ ;  /* 0x0010000004147810 */ /* 0x000fc40007ffe0ff */
[----:B------:R-:W-:Y:S01]  /*2b640*/  ISETP.GE.U32.AND P2, PT, R2, 0x7ffffddb, PT ;  /* 0x7ffffddb0200780c */ /* 0x000fe20003f46070 */
[----:B--2---:R-:W-:-:S04]  /*2b650*/  IMAD.WIDE R186, R229, 0x4, R186 ;  /* 0x00000004e5ba7825 */ /* 0x004fc800078e02ba */
[C---:B------:R-:W-:Y:S01]  /*2b660*/  IMAD.WIDE R184, R229.reuse, 0x4, R184 ;  /* 0x00000004e5b87825 */ /* 0x040fe200078e02b8 */
[----:B------:R2:W-:Y:S03]  /*2b670*/  STL.64 [R1+0x8b8], R186 ;  /* 0x0008b8ba01007387 */ /* 0x0005e60000100a00 */
[C---:B----4-:R-:W-:Y:S01]  /*2b680*/  IMAD.WIDE R178, R229.reuse, 0x4, R178 ;  /* 0x00000004e5b27825 */ /* 0x050fe200078e02b2 */
[----:B------:R3:W-:Y:S03]  /*2b690*/  STL.64 [R1+0x8d0], R184 ;  /* 0x0008d0b801007387 */ /* 0x0007e60000100a00 */
[C---:B------:R-:W-:Y:S01]  /*2b6a0*/  IMAD.WIDE R10, R229.reuse, 0x4, R10 ;  /* 0x00000004e50a7825 */ /* 0x040fe200078e020a */
[----:B------:R-:W-:Y:S03]  /*2b6b0*/  LDGSTS.E [R21+-0x30000], desc[UR8][R186.64], !P1 ;  /* 0xd0000000ba157fae */ /* 0x000fe6000c921848 */
[----:B------:R-:W-:Y:S01]  /*2b6c0*/  IMAD.WIDE R182, R229, 0x4, R182 ;  /* 0x00000004e5b67825 */ /* 0x000fe200078e02b6 */
[----:B------:R4:W-:Y:S01]  /*2b6d0*/  STL.64 [R1+0x8d8], R178 ;  /* 0x0008d8b201007387 */ /* 0x0009e20000100a00 */
[----:B------:R-:W-:Y:S01]  /*2b6e0*/  IADD3 R3, R3, -0x1a7, RZ ;  /* 0xfffffe5903037810 */ /* 0x000fe20007ffe0ff */
[----:B------:R-:W1:Y:S02]  /*2b6f0*/  LDC R2, c[0x0][0x230] ;  /* 0x00008c00ff027b82 */ /* 0x000e640000000800 */
[----:B--2---:R-:W2:Y:S04]  /*2b700*/  LDL.LU.64 R186, [R1+0x1498] ;  /* 0x0014980001ba7983 */ /* 0x004ea80000300a00 */
[----:B------:R-:W-:Y:S04]  /*2b710*/  LDGSTS.E [R20+-0x2c000], desc[UR8][R184.64], !P1 ;  /* 0xd4000000b8147fae */ /* 0x000fe8000c921848 */
[----:B------:R4:W-:Y:S04]  /*2b720*/  STL.64 [R1+0x8e0], R10 ;  /* 0x0008e00a01007387 */ /* 0x0009e80000100a00 */
[----:B------:R-:W-:Y:S04]  /*2b730*/  LDGSTS.E [R252+-0x28000], desc[UR8][R178.64], !P1 ;  /* 0xd8000000b2fc7fae */ /* 0x000fe8000c921848 */
[----:B---3--:R-:W3:Y:S04]  /*2b740*/  LDL.LU.64 R184, [R1+0x1490] ;  /* 0x0014900001b87983 */ /* 0x008ee80000300a00 */
[----:B------:R-:W3:Y:S04]  /*2b750*/  LDL.LU.64 R20, [R1+0x1488] ;  /* 0x0014880001147983 */ /* 0x000ee80000300a00 */
[----:B----4-:R-:W4:Y:S01]  /*2b760*/  LDL.LU.64 R178, [R1+0x1480] ;  /* 0x0014800001b27983 */ /* 0x010f220000300a00 */
[----:B------:R-:W-:-:S03]  /*2b770*/  IMAD.WIDE R180, R229, 0x4, R180 ;  /* 0x00000004e5b47825 */ /* 0x000fc600078e02b4 */
[----:B------:R1:W-:Y:S01]  /*2b780*/  LDGSTS.E [R228+-0x24000], desc[UR8][R10.64], !P1 ;  /* 0xdc0000000ae47fae */ /* 0x0003e2000c921848 */
[----:B------:R-:W-:-:S03]  /*2b790*/  IMAD.WIDE R8, R229, 0x4, R8 ;  /* 0x00000004e5087825 */ /* 0x000fc600078e0208 */
[----:B------:R1:W-:Y:S01]  /*2b7a0*/  STL.64 [R1+0x8e8], R182 ;  /* 0x0008e8b601007387 */ /* 0x0003e20000100a00 */
[----:B------:R-:W-:-:S03]  /*2b7b0*/  IMAD.WIDE R18, R229, 0x4, R18 ;  /* 0x00000004e5127825 */ /* 0x000fc600078e0212 */
[----:B------:R1:W-:Y:S02]  /*2b7c0*/  STL.64 [R1+0x8f8], R180 ;  /* 0x0008f8b401007387 */ /* 0x0003e40000100a00 */
[C---:B-1----:R-:W-:Y:S01]  /*2b7d0*/  VIADD R11, R4.reuse, 0x100000 ;  /* 0x00100000040b7836 */ /* 0x042fe20000000000 */
[----:B------:R-:W-:Y:S01]  /*2b7e0*/  IADD3 R10, R4, 0x100000, RZ ;  /* 0x00100000040a7810 */ /* 0x000fe20007ffe0ff */
[----:B------:R1:W-:Y:S04]  /*2b7f0*/  STL.64 [R1+0x908], R8 ;  /* 0x0009080801007387 */ /* 0x0003e80000100a00 */
[----:B------:R-:W-:Y:S04]  /*2b800*/  LDGSTS.E [R11+-0x2fffc], desc[UR8][R182.64], !P2 ;  /* 0xd0004000b60b7fae */ /* 0x000fe8000d121848 */
[----:B------:R-:W-:Y:S04]  /*2b810*/  LDGSTS.E [R10+-0x2bffc], desc[UR8][R180.64], !P2 ;  /* 0xd4004000b40a7fae */ /* 0x000fe8000d121848 */
[----:B------:R-:W-:Y:S04]  /*2b820*/  LDGSTS.E [R252+-0x27ffc], desc[UR8][R8.64], !P2 ;  /* 0xd800400008fc7fae */ /* 0x000fe8000d121848 */
[----:B------:R-:W4:Y:S04]  /*2b830*/  LDL.LU.64 R182, [R1+0x1478] ;  /* 0x0014780001b67983 */ /* 0x000f280000300a00 */
[----:B------:R1:W-:Y:S04]  /*2b840*/  STL.64 [R1+0x918], R18 ;  /* 0x0009181201007387 */ /* 0x0003e80000100a00 */
[----:B------:R-:W4:Y:S04]  /*2b850*/  LDL.LU.64 R180, [R1+0x1470] ;  /* 0x0014700001b47983 */ /* 0x000f280000300a00 */
[----:B------:R-:W4:Y:S04]  /*2b860*/  LDL.LU.64 R10, [R1+0x1468] ;  /* 0x00146800010a7983 */ /* 0x000f280000300a00 */
[----:B-1----:R-:W4:Y:S01]  /*2b870*/  LDL.LU.64 R8, [R1+0x1460] ;  /* 0x0014600001087983 */ /* 0x002f220000300a00 */
[----:B------:R-:W-:-:S02]  /*2b880*/  ISETP.GE.U32.AND P1, PT, R3, 0x7ffffdda, PT ;  /* 0x7ffffdda0300780c */ /* 0x000fc40003f26070 */
[----:B------:R-:W-:Y:S01]  /*2b890*/  IADD3 R16, R16, -0x1a8, RZ ;  /* 0xfffffe5810107810 */ /* 0x000fe20007ffe0ff */
[----:B------:R1:W-:Y:S01]  /*2b8a0*/  LDGSTS.E [R228+-0x23ffc], desc[UR8][R18.64], !P2 ;  /* 0xdc00400012e47fae */ /* 0x0003e2000d121848 */
[----:B------:R-:W-:Y:S01]  /*2b8b0*/  IADD3 R2, R2, -0x1c5, RZ ;  /* 0xfffffe3b02027810 */ /* 0x000fe20007ffe0ff */
[----:B------:R-:W4:Y:S01]  /*2b8c0*/  LDC R3, c[0x0][0x230] ;  /* 0x00008c00ff037b82 */ /* 0x000f220000000800 */
[C---:B-1----:R-:W-:Y:S01]  /*2b8d0*/  VIADD R19, R4.reuse, 0x100000 ;  /* 0x0010000004137836 */ /* 0x042fe20000000000 */
[----:B------:R-:W-:Y:S02]  /*2b8e0*/  IADD3 R18, R4, 0x100000, RZ ;  /* 0x0010000004127810 */ /* 0x000fe40007ffe0ff */
[----:B------:R-:W-:-:S04]  /*2b8f0*/  ISETP.GE.U32.AND P2, PT, R16, 0x7ffffdd9, PT ;  /* 0x7ffffdd91000780c */ /* 0x000fc80003f46070 */
[----:B------:R-:W1:Y:S01]  /*2b900*/  LDC R16, c[0x0][0x230] ;  /* 0x00008c00ff107b82 */ /* 0x000e620000000800 */
[----:B--2---:R-:W-:-:S05]  /*2b910*/  IMAD.WIDE R186, R229, 0x4, R186 ;  /* 0x00000004e5ba7825 */ /* 0x004fca00078e02ba */
[----:B------:R-:W-:Y:S04]  /*2b920*/  STL.64 [R1+0x928], R186 ;  /* 0x000928ba01007387 */ /* 0x000fe80000100a00 */
[----:B------:R-:W-:Y:S01]  /*2b930*/  LDGSTS.E [R19+-0x2fff8], desc[UR8][R186.64], !P1 ;  /* 0xd0008000ba137fae */ /* 0x000fe2000c921848 */
[----:B---3--:R-:W-:-:S04]  /*2b940*/  IMAD.WIDE R184, R229, 0x4, R184 ;  /* 0x00000004e5b87825 */ /* 0x008fc800078e02b8 */
[C---:B------:R-:W-:Y:S01]  /*2b950*/  IMAD.WIDE R20, R229.reuse, 0x4, R20 ;  /* 0x00000004e5147825 */ /* 0x040fe200078e0214 */
[----:B------:R2:W-:Y:S03]  /*2b960*/  STL.64 [R1+0x938], R184 ;  /* 0x000938b801007387 */ /* 0x0005e60000100a00 */
[C---:B----4-:R-:W-:Y:S01]  /*2b970*/  IMAD.WIDE R178, R229.reuse, 0x4, R178 ;  /* 0x00000004e5b27825 */ /* 0x050fe200078e02b2 */
[----:B------:R-:W-:Y:S04]  /*2b980*/  LDGSTS.E [R18+-0x2bff8], desc[UR8][R184.64], !P1 ;  /* 0xd4008000b8127fae */ /* 0x000fe8000c921848 */
[----:B------:R3:W-:Y:S04]  /*2b990*/  STL.64 [R1+0x948], R20 ;  /* 0x0009481401007387 */ /* 0x0007e80000100a00 */
[----:B------:R-:W-:Y:S04]  /*2b9a0*/  LDGSTS.E [R252+-0x27ff8], desc[UR8][R20.64], !P1 ;  /* 0xd800800014fc7fae */ /* 0x000fe8000c921848 */
[----:B--2---:R-:W2:Y:S04]  /*2b9b0*/  LDL.LU.64 R184, [R1+0x1458] ;  /* 0x0014580001b87983 */ /* 0x004ea80000300a00 */
[----:B------:R4:W-:Y:S04]  /*2b9c0*/  STL.64 [R1+0x950], R178 ;  /* 0x000950b201007387 */ /* 0x0009e80000100a00 */
[----:B------:R-:W2:Y:S04]  /*2b9d0*/  LDL.LU.64 R18, [R1+0x1450] ;  /* 0x0014500001127983 */ /* 0x000ea80000300a00 */
[----:B------:R-:W2:Y:S04]  /*2b9e0*/  LDL.LU.64 R186, [R1+0x1448] ;  /* 0x0014480001ba7983 */ /* 0x000ea80000300a00 */
[----:B---3--:R-:W3:Y:S04]  /*2b9f0*/  LDL.LU.64 R20, [R1+0x1440] ;  /* 0x0014400001147983 */ /* 0x008ee80000300a00 */
[----:B------:R4:W-:Y:S01]  /*2ba00*/  LDGSTS.E [R228+-0x23ff8], desc[UR8][R178.64], !P1 ;  /* 0xdc008000b2e47fae */ /* 0x0009e2000c921848 */
[----:B------:R-:W-:-:S04]  /*2ba10*/  IMAD.WIDE R182, R229, 0x4, R182 ;  /* 0x00000004e5b67825 */ /* 0x000fc800078e02b6 */
[----:B------:R-:W-:Y:S01]  /*2ba20*/  IMAD.WIDE R180, R229, 0x4, R180 ;  /* 0x00000004e5b47825 */ /* 0x000fe200078e02b4 */
[----:B----4-:R-:W-:-:S03]  /*2ba30*/  IADD3 R178, R4, 0x100000, RZ ;  /* 0x0010000004b27810 */ /* 0x010fc60007ffe0ff */
[----:B------:R-:W-:Y:S02]  /*2ba40*/  VIADD R179, R4, 0x100000 ;  /* 0x0010000004b37836 */ /* 0x000fe40000000000 */
[C---:B------:R-:W-:Y:S01]  /*2ba50*/  IMAD.WIDE R10, R229.reuse, 0x4, R10 ;  /* 0x00000004e50a7825 */ /* 0x040fe200078e020a */
[----:B------:R-:W-:Y:S03]  /*2ba60*/  STL.64 [R1+0x958], R182 ;  /* 0x000958b601007387 */ /* 0x000fe60000100a00 */
[----:B------:R-:W-:Y:S01]  /*2ba70*/  IMAD.WIDE R8, R229, 0x4, R8 ;  /* 0x00000004e5087825 */ /* 0x000fe200078e0208 */
[----:B------:R4:W-:Y:S04]  /*2ba80*/  STL.64 [R1+0x960], R180 ;  /* 0x000960b401007387 */ /* 0x0009e80000100a00 */
[----:B------:R-:W-:Y:S04]  /*2ba90*/  LDGSTS.E [R179+-0x2fff4], desc[UR8][R182.64], !P2 ;  /* 0xd000c000b6b37fae */ /* 0x000fe8000d121848 */
[----:B------:R-:W-:Y:S04]  /*2baa0*/  LDGSTS.E [R178+-0x2bff4], desc[UR8][R180.64], !P2 ;  /* 0xd400c000b4b27fae */ /* 0x000fe8000d121848 */
[----:B------:R1:W-:Y:S04]  /*2bab0*/  STL.64 [R1+0x968], R10 ;  /* 0x0009680a01007387 */ /* 0x0003e80000100a00 */
[----:B------:R-:W-:Y:S04]  /*2bac0*/  LDGSTS.E [R252+-0x27ff4], desc[UR8][R10.64], !P2 ;  /* 0xd800c0000afc7fae */ /* 0x000fe8000d121848 */
[----:B----4-:R-:W4:Y:S04]  /*2bad0*/  LDL.LU.64 R180, [R1+0x1438] ;  /* 0x0014380001b47983 */ /* 0x010f280000300a00 */
        /* <DEDUP_REMOVED lines=13> */
[----:B--2---:R-:W-:-:S04]  /*2bbb0*/  IMAD.WIDE R184, R229, 0x4, R184 ;  /* 0x00000004e5b87825 */ /* 0x004fc800078e02b8 */
[C---:B------:R-:W-:Y:S01]  /*2bbc0*/  IMAD.WIDE R18, R229.reuse, 0x4, R18 ;  /* 0x00000004e5127825 */ /* 0x040fe200078e0212 */
[----:B------:R2:W-:Y:S03]  /*2bbd0*/  STL.64 [R1+0x978], R184 ;  /* 0x000978b801007387 */ /* 0x0005e60000100a00 */
[C---:B------:R-:W-:Y:S01]  /*2bbe0*/  IMAD.WIDE R186, R229.reuse, 0x4, R186 ;  /* 0x00000004e5ba7825 */ /* 0x040fe200078e02ba */
[----:B------:R1:W-:Y:S03]  /*2bbf0*/  STL.64 [R1+0x980], R18 ;  /* 0x0009801201007387 */ /* 0x0003e60000100a00 */
[C---:B---3--:R-:W-:Y:S01]  /*2bc00*/  IMAD.WIDE R20, R229.reuse, 0x4, R20 ;  /* 0x00000004e5147825 */ /* 0x048fe200078e0214 */
[----:B------:R-:W-:Y:S04]  /*2bc10*/  LDGSTS.E [R9+-0x20000], desc[UR8][R184.64], !P1 ;  /* 0xe0000000b8097fae */ /* 0x000fe8000c921848 */
[----:B------:R3:W-:Y:S04]  /*2bc20*/  STL.64 [R1+0x988], R186 ;  /* 0x000988ba01007387 */ /* 0x0007e80000100a00 */
[----:B------:R-:W-:Y:S04]  /*2bc30*/  LDGSTS.E [R8+-0x1c000], desc[UR8][R18.64], !P1 ;  /* 0xe400000012087fae */ /* 0x000fe8000c921848 */
[----:B--2---:R-:W2:Y:S04]  /*2bc40*/  LDL.LU.64 R184, [R1+0x1418] ;  /* 0x0014180001b87983 */ /* 0x004ea80000300a00 */
[----:B------:R4:W-:Y:S04]  /*2bc50*/  STL.64 [R1+0x990], R20 ;  /* 0x0009901401007387 */ /* 0x0009e80000100a00 */
[----:B-1----:R-:W2:Y:S04]  /*2bc60*/  LDL.LU.64 R18, [R1+0x1410] ;  /* 0x0014100001127983 */ /* 0x002ea80000300a00 */
[----:B------:R-:W2:Y:S04]  /*2bc70*/  LDL.LU.64 R8, [R1+0x1408] ;  /* 0x0014080001087983 */ /* 0x000ea80000300a00 */
[----:B------:R-:W-:Y:S04]  /*2bc80*/  LDGSTS.E [R252+-0x18000], desc[UR8][R186.64], !P1 ;  /* 0xe8000000bafc7fae */ /* 0x000fe8000c921848 */
[----:B------:R1:W-:Y:S04]  /*2bc90*/  LDGSTS.E [R228+-0x14000], desc[UR8][R20.64], !P1 ;  /* 0xec00000014e47fae */ /* 0x0003e8000c921848 */
[----:B---3--:R-:W3:Y:S01]  /*2bca0*/  LDL.LU.64 R186, [R1+0x1400] ;  /* 0x0014000001ba7983 */ /* 0x008ee20000300a00 */
[----:B----4-:R-:W-:Y:S01]  /*2bcb0*/  IMAD.WIDE R180, R229, 0x4, R180 ;  /* 0x00000004e5b47825 */ /* 0x010fe200078e02b4 */
[----:B-1----:R-:W-:-:S03]  /*2bcc0*/  IADD3 R20, R4, 0x100000, RZ ;  /* 0x0010000004147810 */ /* 0x002fc60007ffe0ff */
[----:B------:R-:W-:Y:S02]  /*2bcd0*/  VIADD R21, R4, 0x100000 ;  /* 0x0010000004157836 */ /* 0x000fe40000000000 */
[C---:B------:R-:W-:Y:S01]  /*2bce0*/  IMAD.WIDE R178, R229.reuse, 0x4, R178 ;  /* 0x00000004e5b27825 */ /* 0x040fe200078e02b2 */
[----:B------:R-:W-:Y:S03]  /*2bcf0*/  STL.64 [R1+0x998], R180 ;  /* 0x000998b401007387 */ /* 0x000fe60000100a00 */
[C---:B------:R-:W-:Y:S01]  /*2bd00*/  IMAD.WIDE R182, R229.reuse, 0x4, R182 ;  /* 0x00000004e5b67825 */ /* 0x040fe200078e02b6 */
[----:B------:R1:W-:Y:S03]  /*2bd10*/  STL.64 [R1+0x9a0], R178 ;  /* 0x0009a0b201007387 */ /* 0x0003e60000100a00 */
[----:B------:R-:W-:Y:S01]  /*2bd20*/  IMAD.WIDE R10, R229, 0x4, R10 ;  /* 0x00000004e50a7825 */ /* 0x000fe200078e020a */
[----:B------:R-:W-:Y:S04]  /*2bd30*/  LDGSTS.E [R21+-0x1fffc], desc[UR8][R180.64], !P2 ;  /* 0xe0004000b4157fae */ /* 0x000fe8000d121848 */
[----:B------:R-:W-:Y:S04]  /*2bd40*/  LDGSTS.E [R20+-0x1bffc], desc[UR8][R178.64], !P2 ;  /* 0xe4004000b2147fae */ /* 0x000fe8000d121848 */
[----:B------:R4:W-:Y:S04]  /*2bd50*/  STL.64 [R1+0x9a8], R182 ;  /* 0x0009a8b601007387 */ /* 0x0009e80000100a00 */
[----:B------:R-:W-:Y:S04]  /*2bd60*/  LDGSTS.E [R252+-0x17ffc], desc[UR8][R182.64], !P2 ;  /* 0xe8004000b6fc7fae */ /* 0x000fe8000d121848 */
[----:B-1----:R-:W3:Y:S04]  /*2bd70*/  LDL.LU.64 R178, [R1+0x13f8] ;  /* 0x0013f80001b27983 */ /* 0x002ee80000300a00 */
[----:B------:R1:W-:Y:S04]  /*2bd80*/  STL.64 [R1+0x9b0], R10 ;  /* 0x0009b00a01007387 */ /* 0x0003e80000100a00 */
[----:B------:R-:W3:Y:S04]  /*2bd90*/  LDL.LU.64 R20, [R1+0x13f0] ;  /* 0x0013f00001147983 */ /* 0x000ee80000300a00 */
[----:B------:R-:W3:Y:S04]  /*2bda0*/  LDL.LU.64 R180, [R1+0x13e8] ;  /* 0x0013e80001b47983 */ /* 0x000ee80000300a00 */
[----:B----4-:R-:W4:Y:S01]  /*2bdb0*/  LDL.LU.64 R182, [R1+0x13e0] ;  /* 0x0013e00001b67983 */ /* 0x010f220000300a00 */
[----:B------:R-:W-:Y:S01]  /*2bdc0*/  ISETP.GE.U32.AND P1, PT, R16, 0x7ffffdba, PT ;  /* 0x7ffffdba1000780c */ /* 0x000fe20003f26070 */
[----:B------:R-:W-:-:S02]  /*2bdd0*/  VIADD R16, R4, 0x100000 ;  /* 0x0010000004107836 */ /* 0x000fc40000000000 */
[----:B------:R1:W-:Y:S02]  /*2bde0*/  LDGSTS.E [R228+-0x13ffc], desc[UR8][R10.64], !P2 ;  /* 0xec0040000ae47fae */ /* 0x0003e4000d121848 */
[----:B-1----:R-:W-:Y:S01]  /*2bdf0*/  IADD3 R11, R4, 0x100000, RZ ;  /* 0x00100000040b7810 */ /* 0x002fe20007ffe0ff */
[----:B------:R-:W1:Y:S01]  /*2be00*/  LDC R10, c[0x0][0x230] ;  /* 0x00008c00ff0a7b82 */ /* 0x000e620000000800 */
[----:B------:R-:W-:-:S04]  /*2be10*/  IADD3 R2, R2, -0x1c8, RZ ;  /* 0xfffffe3802027810 */ /* 0x000fc80007ffe0ff */
[----:B------:R-:W-:Y:S02]  /*2be20*/  ISETP.GE.U32.AND P2, PT, R2, 0x7ffffdb9, PT ;  /* 0x7ffffdb90200780c */ /* 0x000fe40003f46070 */
[----:B------:R-:W-:Y:S01]  /*2be30*/  IADD3 R3, R3, -0x1e5, RZ ;  /* 0xfffffe1b03037810 */ /* 0x000fe20007ffe0ff */
[----:B------:R-:W1:Y:S01]  /*2be40*/  LDC R2, c[0x0][0x230] ;  /* 0x00008c00ff027b82 */ /* 0x000e620000000800 */
[----:B--2---:R-:W-:-:S04]  /*2be50*/  IMAD.WIDE R184, R229, 0x4, R184 ;  /* 0x00000004e5b87825 */ /* 0x004fc800078e02b8 */
[C---:B------:R-:W-:Y:S01]  /*2be60*/  IMAD.WIDE R18, R229.reuse, 0x4, R18 ;  /* 0x00000004e5127825 */ /* 0x040fe200078e0212 */
[----:B------:R2:W-:Y:S03]  /*2be70*/  STL.64 [R1+0x9b8], R184 ;  /* 0x0009b8b801007387 */ /* 0x0005e60000100a00 */
[C---:B------:R-:W-:Y:S01]  /*2be80*/  IMAD.WIDE R8, R229.reuse, 0x4, R8 ;  /* 0x00000004e5087825 */ /* 0x040fe200078e0208 */
[----:B------:R1:W-:Y:S04]  /*2be90*/  STL.64 [R1+0x9c0], R18 ;  /* 0x0009c01201007387 */ /* 0x0003e80000100a00 */
[----:B------:R-:W-:Y:S04]  /*2bea0*/  LDGSTS.E [R16+-0x1fff8], desc[UR8][R184.64], !P1 ;  /* 0xe0008000b8107fae */ /* 0x000fe8000c921848 */
[----:B------:R1:W-:Y:S04]  /*2beb0*/  STL.64 [R1+0x9c8], R8 ;  /* 0x0009c80801007387 */ /* 0x0003e80000100a00 */
[----:B------:R-:W-:Y:S01]  /*2bec0*/  LDGSTS.E [R11+-0x1bff8], desc[UR8][R18.64], !P1 ;  /* 0xe4008000120b7fae */ /* 0x000fe2000c921848 */
[----:B---3--:R-:W-:-:S03]  /*2bed0*/  IMAD.WIDE R188, R229, 0x4, R186 ;  /* 0x00000004e5bc7825 */ /* 0x008fc600078e02ba */
[----:B--2---:R-:W2:Y:S04]  /*2bee0*/  LDL.LU.64 R184, [R1+0x13d8] ;  /* 0x0013d80001b87983 */ /* 0x004ea80000300a00 */
[----:B------:R4:W-:Y:S04]  /*2bef0*/  STL.64 [R1+0x9d0], R188 ;  /* 0x0009d0bc01007387 */ /* 0x0009e80000100a00 */
[----:B-1----:R-:W3:Y:S04]  /*2bf00*/  LDL.LU.64 R18, [R1+0x13d0] ;  /* 0x0013d00001127983 */ /* 0x002ee80000300a00 */
[----:B------:R-:W3:Y:S04]  /*2bf10*/  LDL.LU.64 R186, [R1+0x13c8] ;  /* 0x0013c80001ba7983 */ /* 0x000ee80000300a00 */
[----:B------:R-:W-:Y:S04]  /*2bf20*/  LDGSTS.E [R252+-0x17ff8], desc[UR8][R8.64], !P1 ;  /* 0xe800800008fc7fae */ /* 0x000fe8000c921848 */
[----:B------:R4:W-:Y:S04]  /*2bf30*/  LDGSTS.E [R228+-0x13ff8], desc[UR8][R188.64], !P1 ;  /* 0xec008000bce47fae */ /* 0x0009e8000c921848 */
[----:B------:R-:W3:Y:S01]  /*2bf40*/  LDL.LU.64 R8, [R1+0x13c0] ;  /* 0x0013c00001087983 */ /* 0x000ee20000300a00 */
[----:B------:R-:W-:-:S04]  /*2bf50*/  IMAD.WIDE R178, R229, 0x4, R178 ;  /* 0x00000004e5b27825 */ /* 0x000fc800078e02b2 */
[C---:B------:R-:W-:Y:S01]  /*2bf60*/  IMAD.WIDE R20, R229.reuse, 0x4, R20 ;  /* 0x00000004e5147825 */ /* 0x040fe200078e0214 */
[----:B------:R1:W-:Y:S03]  /*2bf70*/  STL.64 [R1+0x9d8], R178 ;  /* 0x0009d8b201007387 */ /* 0x0003e60000100a00 */
[C---:B------:R-:W-:Y:S01]  /*2bf80*/  IMAD.WIDE R180, R229.reuse, 0x4, R180 ;  /* 0x00000004e5b47825 */ /* 0x040fe200078e02b4 */
[----:B------:R1:W-:Y:S03]  /*2bf90*/  STL.64 [R1+0x9e0], R20 ;  /* 0x0009e01401007387 */ /* 0x0003e60000100a00 */
[----:B----4-:R-:W-:Y:S01]  /*2bfa0*/  IMAD.WIDE R188, R229, 0x4, R182 ;  /* 0x00000004e5bc7825 */ /* 0x010fe200078e02b6 */
[----:B------:R4:W-:Y:S04]  /*2bfb0*/  LDGSTS.E [R16+-0x1fff4], desc[UR8][R178.64], !P2 ;  /* 0xe000c000b2107fae */ /* 0x0009e8000d121848 */
[----:B------:R4:W-:Y:S04]  /*2bfc0*/  STL.64 [R1+0x9e8], R180 ;  /* 0x0009e8b401007387 */ /* 0x0009e80000100a00 */
[----:B------:R-:W-:Y:S04]  /*2bfd0*/  LDGSTS.E [R11+-0x1bff4], desc[UR8][R20.64], !P2 ;  /* 0xe400c000140b7fae */ /* 0x000fe8000d121848 */
[----:B-1----:R-:W3:Y:S04]  /*2bfe0*/  LDL.LU.64 R178, [R1+0x13b8] ;  /* 0x0013b80001b27983 */ /* 0x002ee80000300a00 */
[----:B------:R-:W-:Y:S04]  /*2bff0*/  STL.64 [R1+0x9f0], R188 ;  /* 0x0009f0bc01007387 */ /* 0x000fe80000100a00 */
[----:B------:R-:W3:Y:S04]  /*2c000*/  LDL.LU.64 R20, [R1+0x13b0] ;  /* 0x0013b00001147983 */ /* 0x000ee80000300a00 */
[----:B------:R-:W3:Y:S04]  /*2c010*/  LDL.LU.64 R182, [R1+0x13a8] ;  /* 0x0013a80001b67983 */ /* 0x000ee80000300a00 */
[----:B------:R-:W-:Y:S01]  /*2c020*/  LDGSTS.E [R252+-0x17ff4], desc[UR8][R180.64], !P2 ;  /* 0xe800c000b4fc7fae */ /* 0x000fe2000d121848 */
[----:B------:R-:W-:Y:S01]  /*2c030*/  ISETP.GE.U32.AND P1, PT, R3, 0x7ffffd9c, PT ;  /* 0x7ffffd9c0300780c */ /* 0x000fe20003f26070 */
[----:B----4-:R-:W-:-:S02]  /*2c040*/  VIADD R16, R10, 0xfffffe1a ;  /* 0xfffffe1a0a107836 */ /* 0x010fc40000000000 */
[----:B------:R-:W4:Y:S01]  /*2c050*/  LDL.LU.64 R180, [R1+0x13a0] ;  /* 0x0013a00001b47983 */ /* 0x000f220000300a00 */
[----:B------:R-:W-:Y:S01]  /*2c060*/  IADD3 R10, R4, 0x100000, RZ ;  /* 0x00100000040a7810 */ /* 0x000fe20007ffe0ff */
[----:B------:R-:W1:Y:S02]  /*2c070*/  LDC R3, c[0x0][0x230] ;  /* 0x00008c00ff037b82 */ /* 0x000e640000000800 */
[----:B------:R-:W-:Y:S01]  /*2c080*/  LDGSTS.E [R228+-0x13ff4], desc[UR8][R188.64], !P2 ;  /* 0xec00c000bce47fae */ /* 0x000fe2000d121848 */
[----:B------:R-:W-:Y:S01]  /*2c090*/  ISETP.GE.U32.AND P2, PT, R16, 0x7ffffd9b, PT ;  /* 0x7ffffd9b1000780c */ /* 0x000fe20003f46070 */
[----:B------:R-:W-:Y:S02]  /*2c0a0*/  VIADD R16, R4, 0x100000 ;  /* 0x0010000004107836 */ /* 0x000fe40000000000 */
[----:B--2---:R-:W-:-:S04]  /*2c0b0*/  IMAD.WIDE R184, R229, 0x4, R184 ;  /* 0x00000004e5b87825 */ /* 0x004fc800078e02b8 */
[C---:B---3--:R-:W-:Y:S01]  /*2c0c0*/  IMAD.WIDE R18, R229.reuse, 0x4, R18 ;  /* 0x00000004e5127825 */ /* 0x048fe200078e0212 */
[----:B------:R2:W-:Y:S03]  /*2c0d0*/  STL.64 [R1+0x9f8], R184 ;  /* 0x0009f8b801007387 */ /* 0x0005e60000100a00 */
[C---:B------:R-:W-:Y:S01]  /*2c0e0*/  IMAD.WIDE R186, R229.reuse, 0x4, R186 ;  /* 0x00000004e5ba7825 */ /* 0x040fe200078e02ba */
[----:B------:R3:W-:Y:S04]  /*2c0f0*/  STL.64 [R1+0xa00], R18 ;  /* 0x000a001201007387 */ /* 0x0007e80000100a00 */
[----:B------:R-:W-:Y:S04]  /*2c100*/  LDGSTS.E [R11+-0x10000], desc[UR8][R184.64], !P1 ;  /* 0xf0000000b80b7fae */ /* 0x000fe8000c921848 */
[----:B------:R1:W-:Y:S04]  /*2c110*/  STL.64 [R1+0xa08], R186 ;  /* 0x000a08ba01007387 */ /* 0x0003e80000100a00 */
[----:B------:R-:W-:Y:S01]  /*2c120*/  LDGSTS.E [R10+-0xc000], desc[UR8][R18.64], !P1 ;  /* 0xf4000000120a7fae */ /* 0x000fe2000c921848 */
[----:B------:R-:W-:-:S03]  /*2c130*/  IMAD.WIDE R8, R229, 0x4, R8 ;  /* 0x00000004e5087825 */ /* 0x000fc600078e0208 */
[----:B--2---:R-:W2:Y:S04]  /*2c140*/  LDL.LU.64 R184, [R1+0x1398] ;  /* 0x0013980001b87983 */ /* 0x004ea80000300a00 */
[----:B------:R1:W-:Y:S04]  /*2c150*/  STL.64 [R1+0xa10], R8 ;  /* 0x000a100801007387 */ /* 0x0003e80000100a00 */
[----:B------:R-:W2:Y:S04]  /*2c160*/  LDL.LU.64 R10, [R1+0x1390] ;  /* 0x00139000010a7983 */ /* 0x000ea80000300a00 */
[----:B---3--:R-:W3:Y:S04]  /*2c170*/  LDL.LU.64 R18, [R1+0x1388] ;  /* 0x0013880001127983 */ /* 0x008ee80000300a00 */
[----:B------:R-:W-:Y:S04]  /*2c180*/  LDGSTS.E [R252+-0x8000], desc[UR8][R186.64], !P1 ;  /* 0xf8000000bafc7fae */ /* 0x000fe8000c921848 */
[----:B------:R1:W-:Y:S04]  /*2c190*/  LDGSTS.E [R228+-0x4000], desc[UR8][R8.64], !P1 ;  /* 0xfc00000008e47fae */ /* 0x0003e8000c921848 */
[----:B-1----:R-:W3:Y:S01]  /*2c1a0*/  LDL.LU.64 R186, [R1+0x1380] ;  /* 0x0013800001ba7983 */ /* 0x002ee20000300a00 */
[C---:B------:R-:W-:Y:S01]  /*2c1b0*/  IMAD.WIDE R178, R229.reuse, 0x4, R178 ;  /* 0x00000004e5b27825 */ /* 0x040fe200078e02b2 */
[----:B------:R-:W-:Y:S01]  /*2c1c0*/  IADD3 R9, R4, 0x100000, RZ ;  /* 0x0010000004097810 */ /* 0x000fe20007ffe0ff */
[----:B------:R-:W1:Y:S02]  /*2c1d0*/  LDC R8, c[0x0][0x230] ;  /* 0x00008c00ff087b82 */ /* 0x000e640000000800 */
[C---:B------:R-:W-:Y:S01]  /*2c1e0*/  IMAD.WIDE R20, R229.reuse, 0x4, R20 ;  /* 0x00000004e5147825 */ /* 0x040fe200078e0214 */
[----:B------:R-:W-:Y:S03]  /*2c1f0*/  STL.64 [R1+0xa18], R178 ;  /* 0x000a18b201007387 */ /* 0x000fe60000100a00 */
[C---:B------:R-:W-:Y:S01]  /*2c200*/  IMAD.WIDE R182, R229.reuse, 0x4, R182 ;  /* 0x00000004e5b67825 */ /* 0x040fe200078e02b6 */
[----:B------:R4:W-:Y:S04]  /*2c210*/  STL.64 [R1+0xa20], R20 ;  /* 0x000a201401007387 */ /* 0x0009e80000100a00 */
[----:B------:R1:W-:Y:S04]  /*2c220*/  STL.64 [R1+0xa28], R182 ;  /* 0x000a28b601007387 */ /* 0x0003e80000100a00 */
[----:B------:R-:W-:Y:S04]  /*2c230*/  LDGSTS.E [R16+-0xfffc], desc[UR8][R178.64], !P2 ;  /* 0xf0004000b2107fae */ /* 0x000fe8000d121848 */
[----:B------:R-:W-:Y:S01]  /*2c240*/  LDGSTS.E [R9+-0xbffc], desc[UR8][R20.64], !P2 ;  /* 0xf400400014097fae */ /* 0x000fe2000d121848 */
[----:B----4-:R-:W-:-:S03]  /*2c250*/  IMAD.WIDE R188, R229, 0x4, R180 ;  /* 0x00000004e5bc7825 */ /* 0x010fc600078e02b4 */
[----:B------:R-:W-:Y:S04]  /*2c260*/  LDGSTS.E [R252+-0x7ffc], desc[UR8][R182.64], !P2 ;  /* 0xf8004000b6fc7fae */ /* 0x000fe8000d121848 */
[----:B------:R-:W4:Y:S04]  /*2c270*/  LDL.LU.64 R180, [R1+0x1378] ;  /* 0x0013780001b47983 */ /* 0x000f280000300a00 */
[----:B------:R3:W-:Y:S04]  /*2c280*/  STL.64 [R1+0xa30], R188 ;  /* 0x000a30bc01007387 */ /* 0x0007e80000100a00 */
[----:B------:R-:W4:Y:S04]  /*2c290*/  LDL.LU.64 R20, [R1+0x1370] ;  /* 0x0013700001147983 */ /* 0x000f280000300a00 */
[----:B------:R-:W4:Y:S04]  /*2c2a0*/  LDL.LU.64 R178, [R1+0x1368] ;  /* 0x0013680001b27983 */ /* 0x000f280000300a00 */
[----:B-1----:R-:W4:Y:S01]  /*2c2b0*/  LDL.LU.64 R182, [R1+0x1360] ;  /* 0x0013600001b67983 */ /* 0x002f220000300a00 */
[----:B------:R-:W-:-:S03]  /*2c2c0*/  IADD3 R2, R2, -0x1e7, RZ ;  /* 0xfffffe1902027810 */ /* 0x000fc60007ffe0ff */
[----:B------:R1:W-:Y:S01]  /*2c2d0*/  LDGSTS.E [R228+-0x3ffc], desc[UR8][R188.64], !P2 ;  /* 0xfc004000bce47fae */ /* 0x0003e2000d121848 */
[----:B------:R-:W-:Y:S02]  /*2c2e0*/  ISETP.GE.U32.AND P1, PT, R2, 0x7ffffd9a, PT ;  /* 0x7ffffd9a0200780c */ /* 0x000fe40003f26070 */
[----:B------:R-:W-:Y:S01]  /*2c2f0*/  IADD3 R3, R3, -0x1e8, RZ ;  /* 0xfffffe1803037810 */ /* 0x000fe20007ffe0ff */
[----:B------:R-:W-:Y:S01]  /*2c300*/  VIADD R8, R8, 0xfffffe77 ;  /* 0xfffffe7708087836 */ /* 0x000fe20000000000 */
[----:B------:R-:W4:Y:S02]  /*2c310*/  LDC R2, c[0x0][0x230] ;  /* 0x00008c00ff027b82 */ /* 0x000f240000000800 */
[----:B------:R-:W-:-:S06]  /*2c320*/  ISETP.GE.U32.AND P2, PT, R3, 0x7ffffd99, PT ;  /* 0x7ffffd990300780c */ /* 0x000fcc0003f46070 */
[----:B------:R-:W4:Y:S01]  /*2c330*/  LDC R3, c[0x0][0x230] ;  /* 0x00008c00ff037b82 */ /* 0x000f220000000800 */
[----:B--2---:R-:W-:-:S04]  /*2c340*/  IMAD.WIDE R184, R229, 0x4, R184 ;  /* 0x00000004e5b87825 */ /* 0x004fc800078e02b8 */
[C---:B------:R-:W-:Y:S01]  /*2c350*/  IMAD.WIDE R10, R229.reuse, 0x4, R10 ;  /* 0x00000004e50a7825 */ /* 0x040fe200078e020a */
[----:B------:R2:W-:Y:S03]  /*2c360*/  STL.64 [R1+0xa38], R184 ;  /* 0x000a38b801007387 */ /* 0x0005e60000100a00 */
[C---:B---3--:R-:W-:Y:S01]  /*2c370*/  IMAD.WIDE R18, R229.reuse, 0x4, R18 ;  /* 0x00000004e5127825 */ /* 0x048fe200078e0212 */
[----:B------:R3:W-:Y:S04]  /*2c380*/  STL.64 [R1+0xa40], R10 ;  /* 0x000a400a01007387 */ /* 0x0007e80000100a00 */
[----:B------:R3:W-:Y:S04]  /*2c390*/  STL.64 [R1+0xa48], R18 ;  /* 0x000a481201007387 */ /* 0x0007e80000100a00 */
[----:B------:R-:W-:Y:S04]  /*2c3a0*/  LDGSTS.E [R16+-0xfff8], desc[UR8][R184.64], !P1 ;  /* 0xf0008000b8107fae */ /* 0x000fe8000c921848 */
[----:B------:R-:W-:Y:S01]  /*2c3b0*/  LDGSTS.E [R9+-0xbff8], desc[UR8][R10.64], !P1 ;  /* 0xf40080000a097fae */ /* 0x000fe2000c921848 */
[----:B-1----:R-:W-:-:S03]  /*2c3c0*/  IMAD.WIDE R188, R229, 0x4, R186 ;  /* 0x00000004e5bc7825 */ /* 0x002fc600078e02ba */
[----:B------:R-:W-:Y:S04]  /*2c3d0*/  LDGSTS.E [R252+-0x7ff8], desc[UR8][R18.64], !P1 ;  /* 0xf800800012fc7fae */ /* 0x000fe8000c921848 */
[----:B------:R-:W4:Y:S04]  /*2c3e0*/  LDL.LU.64 R186, [R1+0x14e0] ;  /* 0x0014e00001ba7983 */ /* 0x000f280000300a00 */
[----:B------:R-:W-:Y:S04]  /*2c3f0*/  STL.64 [R1+0xa50], R188 ;  /* 0x000a50bc01007387 */ /* 0x000fe80000100a00 */
[----:B--2---:R-:W2:Y:S04]  /*2c400*/  LDL.LU.64 R184, [R1+0x1358] ;  /* 0x0013580001b87983 */ /* 0x004ea80000300a00 */
[----:B---3--:R-:W3:Y:S04]  /*2c410*/  LDL.LU.64 R10, [R1+0x1350] ;  /* 0x00135000010a7983 */ /* 0x008ee80000300a00 */
[----:B------:R-:W3:Y:S04]  /*2c420*/  LDL.LU.64 R18, [R1+0x1348] ;  /* 0x0013480001127983 */ /* 0x000ee80000300a00 */
[----:B------:R-:W-:Y:S01]  /*2c430*/  LDGSTS.E [R228+-0x3ff8], desc[UR8][R188.64], !P1 ;  /* 0xfc008000bce47fae */ /* 0x000fe2000c921848 */
[----:B------:R-:W-:Y:S01]  /*2c440*/  ISETP.GE.U32.AND P1, PT, R8, 0x7ffffdf8, PT ;  /* 0x7ffffdf80800780c */ /* 0x000fe20003f26070 */
[----:B----4-:R-:W-:-:S04]  /*2c450*/  IMAD.WIDE R180, R229, 0x4, R180 ;  /* 0x00000004e5b47825 */ /* 0x010fc800078e02b4 */
[C---:B------:R-:W-:Y:S01]  /*2c460*/  IMAD.WIDE R20, R229.reuse, 0x4, R20 ;  /* 0x00000004e5147825 */ /* 0x040fe200078e0214 */
[----:B------:R1:W-:Y:S03]  /*2c470*/  STL.64 [R1+0xa58], R180 ;  /* 0x000a58b401007387 */ /* 0x0003e60000100a00 */
[C---:B------:R-:W-:Y:S01]  /*2c480*/  IMAD.WIDE R178, R229.reuse, 0x4, R178 ;  /* 0x00000004e5b27825 */ /* 0x040fe200078e02b2 */
[----:B------:R4:W-:Y:S03]  /*2c490*/  STL.64 [R1+0xa60], R20 ;  /* 0x000a601401007387 */ /* 0x0009e60000100a00 */
[----:B------:R-:W-:Y:S01]  /*2c4a0*/  IMAD.WIDE R182, R229, 0x4, R182 ;  /* 0x00000004e5b67825 */ /* 0x000fe200078e02b6 */
[----:B------:R1:W-:Y:S04]  /*2c4b0*/  LDGSTS.E [R16+-0xfff4], desc[UR8][R180.64], !P2 ;  /* 0xf000c000b4107fae */ /* 0x0003e8000d121848 */
[----:B------:R4:W-:Y:S04]  /*2c4c0*/  STL.64 [R1+0xa68], R178 ;  /* 0x000a68b201007387 */ /* 0x0009e80000100a00 */
[----:B------:R-:W-:Y:S04]  /*2c4d0*/  LDGSTS.E [R9+-0xbff4], desc[UR8][R20.64], !P2 ;  /* 0xf400c00014097fae */ /* 0x000fe8000d121848 */
[----:B-1----:R-:W3:Y:S01]  /*2c4e0*/  LDL.LU.64 R180, [R1+0x1340] ;  /* 0x0013400001b47983 */ /* 0x002ee20000300a00 */
[----:B------:R-:W-:Y:S01]  /*2c4f0*/  IADD3 R2, R2, -0x18a, RZ ;  /* 0xfffffe7602027810 */ /* 0x000fe20007ffe0ff */
[----:B------:R-:W-:Y:S01]  /*2c500*/  VIADD R3, R3, 0xfffffe75 ;  /* 0xfffffe7503037836 */ /* 0x000fe20000000000 */
[----:B------:R-:W1:Y:S01]  /*2c510*/  LDC R16, c[0x0][0x230] ;  /* 0x00008c00ff107b82 */ /* 0x000e620000000800 */
[----:B------:R4:W-:Y:S04]  /*2c520*/  STL.64 [R1+0xa70], R182 ;  /* 0x000a70b601007387 */ /* 0x0009e80000100a00 */
[----:B----4-:R-:W4:Y:S04]  /*2c530*/  LDL.LU.64 R20, [R1+0x1338] ;  /* 0x0013380001147983 */ /* 0x010f280000300a00 */
[----:B------:R-:W4:Y:S04]  /*2c540*/  LDL.LU.64 R8, [R1+0x1330] ;  /* 0x0013300001087983 */ /* 0x000f280000300a00 */
[----:B------:R-:W-:Y:S04]  /*2c550*/  LDGSTS.E [R252+-0x7ff4], desc[UR8][R178.64], !P2 ;  /* 0xf800c000b2fc7fae */ /* 0x000fe8000d121848 */
[----:B------:R1:W-:Y:S04]  /*2c560*/  LDGSTS.E [R228+-0x3ff4], desc[UR8][R182.64], !P2 ;  /* 0xfc00c000b6e47fae */ /* 0x0003e8000d121848 */
[----:B------:R-:W4:Y:S01]  /*2c570*/  LDL.LU.64 R178, [R1+0x1328] ;  /* 0x0013280001b27983 */ /* 0x000f220000300a00 */
[C---:B-1----:R-:W-:Y:S01]  /*2c580*/  IADD3 R183, R5.reuse, 0x100000, RZ ;  /* 0x0010000005b77810 */ /* 0x042fe20007ffe0ff */
[C---:B------:R-:W-:Y:S01]  /*2c590*/  VIADD R182, R5.reuse, 0x100000 ;  /* 0x0010000005b67836 */ /* 0x040fe20000000000 */
[----:B------:R-:W-:-:S02]  /*2c5a0*/  IADD3 R252, R5, 0x100000, RZ ;  /* 0x0010000005fc7810 */ /* 0x000fc40007ffe0ff */
[----:B------:R-:W-:Y:S02]  /*2c5b0*/  ISETP.GE.U32.AND P2, PT, R2, 0x7ffffdf7, PT ;  /* 0x7ffffdf70200780c */ /* 0x000fe40003f46070 */
[----:B------:R-:W-:Y:S01]  /*2c5c0*/  IADD3 R228, R5, 0x100000, RZ ;  /* 0x0010000005e47810 */ /* 0x000fe20007ffe0ff */
[C---:B------:R-:W-:Y:S01]  /*2c5d0*/  IMAD.WIDE R186, R229.reuse, 0x4, R186 ;  /* 0x00000004e5ba7825 */ /* 0x040fe200078e02ba */
[----:B------:R-:W1:Y:S03]  /*2c5e0*/  LDC R2, c[0x0][0x230] ;  /* 0x00008c00ff027b82 */ /* 0x000e660000000800 */
[C---:B--2---:R-:W-:Y:S01]  /*2c5f0*/  IMAD.WIDE R184, R229.reuse, 0x4, R184 ;  /* 0x00000004e5b87825 */ /* 0x044fe200078e02b8 */
[----:B------:R2:W-:Y:S03]  /*2c600*/  STL.64 [R1+0x16f0], R186 ;  /* 0x0016f0ba01007387 */ /* 0x0005e60000100a00 */
[C---:B---3--:R-:W-:Y:S01]  /*2c610*/  IMAD.WIDE R10, R229.reuse, 0x4, R10 ;  /* 0x00000004e50a7825 */ /* 0x048fe200078e020a */
[----:B------:R3:W-:Y:S03]  /*2c620*/  STL.64 [R1+0x16e8], R184 ;  /* 0x0016e8b801007387 */ /* 0x0007e60000100a00 */
[----:B------:R-:W-:Y:S01]  /*2c630*/  IMAD.WIDE R18, R229, 0x4, R18 ;  /* 0x00000004e5127825 */ /* 0x000fe200078e0212 */
[----:B------:R-:W-:Y:S04]  /*2c640*/  LDGSTS.E [R183+-0x40000], desc[UR8][R186.64], !P1 ;  /* 0xc0000000bab77fae */ /* 0x000fe8000c921848 */
[----:B------:R1:W-:Y:S04]  /*2c650*/  STL.64 [R1+0x16e0], R10 ;  /* 0x0016e00a01007387 */ /* 0x0003e80000100a00 */
[----:B------:R-:W-:Y:S04]  /*2c660*/  LDGSTS.E [R182+-0x3c000], desc[UR8][R184.64], !P1 ;  /* 0xc4000000b8b67fae */ /* 0x000fe8000c921848 */
[----:B--2---:R-:W2:Y:S04]  /*2c670*/  LDL.LU.64 R186, [R1+0x1320] ;  /* 0x0013200001ba7983 */ /* 0x004ea80000300a00 */
[----:B------:R1:W-:Y:S04]  /*2c680*/  STL.64 [R1+0x16d8], R18 ;  /* 0x0016d81201007387 */ /* 0x0003e80000100a00 */
[----:B---3--:R-:W3:Y:S04]  /*2c690*/  LDL.LU.64 R184, [R1+0x1318] ;  /* 0x0013180001b87983 */ /* 0x008ee80000300a00 */
[----:B------:R-:W3:Y:S04]  /*2c6a0*/  LDL.LU.64 R182, [R1+0x1310] ;  /* 0x0013100001b67983 */ /* 0x000ee80000300a00 */
[----:B------:R-:W-:Y:S04]  /*2c6b0*/  LDGSTS.E [R252+-0x38000], desc[UR8][R10.64], !P1 ;  /* 0xc80000000afc7fae */ /* 0x000fe8000c921848 */
[----:B------:R1:W-:Y:S04]  /*2c6c0*/  LDGSTS.E [R228+-0x34000], desc[UR8][R18.64], !P1 ;  /* 0xcc00000012e47fae */ /* 0x0003e8000c921848 */
[----:B-1----:R-:W3:Y:S01]  /*2c6d0*/  LDL.LU.64 R10, [R1+0x1308] ;  /* 0x00130800010a7983 */ /* 0x002ee20000300a00 */
[----:B------:R-:W-:Y:S01]  /*2c6e0*/  IADD3 R19, R5, 0x100000, RZ ;  /* 0x0010000005137810 */ /* 0x000fe20007ffe0ff */
[----:B------:R-:W-:Y:S01]  /*2c6f0*/  IMAD.WIDE R180, R229, 0x4, R180 ;  /* 0x00000004e5b47825 */ /* 0x000fe200078e02b4 */
[----:B------:R-:W-:-:S03]  /*2c700*/  IADD3 R18, R5, 0x100000, RZ ;  /* 0x0010000005127810 */ /* 0x000fc60007ffe0ff */
[C---:B----4-:R-:W-:Y:S01]  /*2c710*/  IMAD.WIDE R20, R229.reuse, 0x4, R20 ;  /* 0x00000004e5147825 */ /* 0x050fe200078e0214 */
[----:B------:R1:W-:Y:S03]  /*2c720*/  STL.64 [R1+0x16d0], R180 ;  /* 0x0016d0b401007387 */ /* 0x0003e60000100a00 */
[C---:B------:R-:W-:Y:S01]  /*2c730*/  IMAD.WIDE R8, R229.reuse, 0x4, R8 ;  /* 0x00000004e5087825 */ /* 0x040fe200078e0208 */
[----:B------:R4:W-:Y:S04]  /*2c740*/  STL.64 [R1+0x16c8], R20 ;  /* 0x0016c81401007387 */ /* 0x0009e80000100a00 */
[----:B------:R-:W-:Y:S04]  /*2c750*/  LDGSTS.E [R19+-0x3fffc], desc[UR8][R180.64], !P2 ;  /* 0xc0004000b4137fae */ /* 0x000fe8000d121848 */
[----:B------:R4:W-:Y:S04]  /*2c760*/  STL.64 [R1+0x16c0], R8 ;  /* 0x0016c00801007387 */ /* 0x0009e80000100a00 */
[----:B------:R-:W-:Y:S01]  /*2c770*/  LDGSTS.E [R18+-0x3bffc], desc[UR8][R20.64], !P2 ;  /* 0xc400400014127fae */ /* 0x000fe2000d121848 */
[----:B------:R-:W-:-:S03]  /*2c780*/  IMAD.WIDE R178, R229, 0x4, R178 ;  /* 0x00000004e5b27825 */ /* 0x000fc600078e02b2 */
[----:B-1----:R-:W3:Y:S04]  /*2c790*/  LDL.LU.64 R180, [R1+0x1300] ;  /* 0x0013000001b47983 */ /* 0x002ee80000300a00 */
[----:B------:R1:W-:Y:S04]  /*2c7a0*/  STL.64 [R1+0x16b8], R178 ;  /* 0x0016b8b201007387 */ /* 0x0003e80000100a00 */
[----:B------:R-:W3:Y:S04]  /*2c7b0*/  LDL.LU.64 R18, [R1+0x12f8] ;  /* 0x0012f80001127983 */ /* 0x000ee80000300a00 */
[----:B----4-:R-:W4:Y:S04]  /*2c7c0*/  LDL.LU.64 R20, [R1+0x12f0] ;  /* 0x0012f00001147983 */ /* 0x010f280000300a00 */
[----:B------:R-:W-:Y:S01]  /*2c7d0*/  LDGSTS.E [R252+-0x37ffc], desc[UR8][R8.64], !P2 ;  /* 0xc800400008fc7fae */ /* 0x000fe2000d121848 */
[----:B------:R-:W-:Y:S01]  /*2c7e0*/  ISETP.GE.U32.AND P1, PT, R3, 0x7ffffdf6, PT ;  /* 0x7ffffdf60300780c */ /* 0x000fe20003f26070 */
[----:B------:R-:W-:Y:S01]  /*2c7f0*/  VIADD R16, R16, 0xfffffe74 ;  /* 0xfffffe7410107836 */ /* 0x000fe20000000000 */
[----:B------:R-:W4:Y:S01]  /*2c800*/  LDC R3, c[0x0][0x230] ;  /* 0x00008c00ff037b82 */ /* 0x000f220000000800 */
[----:B------:R1:W-:Y:S04]  /*2c810*/  LDGSTS.E [R228+-0x33ffc], desc[UR8][R178.64], !P2 ;  /* 0xcc004000b2e47fae */ /* 0x0003e8000d121848 */
[----:B------:R-:W4:Y:S01]  /*2c820*/  LDL.LU.64 R8, [R1+0x12e8] ;  /* 0x0012e80001087983 */ /* 0x000f220000300a00 */
[----:B-1----:R-:W-:-:S02]  /*2c830*/  IADD3 R179, R5, 0x100000, RZ ;  /* 0x0010000005b37810 */ /* 0x002fc40007ffe0ff */
[C---:B------:R-:W-:Y:S02]  /*2c840*/  IADD3 R178, R5.reuse, 0x100000, RZ ;  /* 0x0010000005b27810 */ /* 0x040fe40007ffe0ff */
[----:B------:R-:W-:Y:S02]  /*2c850*/  ISETP.GE.U32.AND P2, PT, R16, 0x7ffffdf5, PT ;  /* 0x7ffffdf51000780c */ /* 0x000fe40003f46070 */
[----:B------:R-:W-:Y:S01]  /*2c860*/  IADD3 R16, R5, 0x100000, RZ ;  /* 0x0010000005107810 */ /* 0x000fe20007ffe0ff */
[----:B--2---:R-:W-:-:S04]  /*2c870*/  IMAD.WIDE R186, R229, 0x4, R186 ;  /* 0x00000004e5ba7825 */ /* 0x004fc800078e02ba */
[C---:B---3--:R-:W-:Y:S01]  /*2c880*/  IMAD.WIDE R184, R229.reuse, 0x4, R184 ;  /* 0x00000004e5b87825 */ /* 0x048fe200078e02b8 */
[----:B------:R1:W-:Y:S03]  /*2c890*/  STL.64 [R1+0x16b0], R186 ;  /* 0x0016b0ba01007387 */ /* 0x0003e60000100a00 */
[C---:B------:R-:W-:Y:S01]  /*2c8a0*/  IMAD.WIDE R182, R229.reuse, 0x4, R182 ;  /* 0x00000004e5b67825 */ /* 0x040fe200078e02b6 */
[----:B------:R2:W-:Y:S04]  /*2c8b0*/  STL.64 [R1+0x16a8], R184 ;  /* 0x0016a8b801007387 */ /* 0x0005e80000100a00 */
[----:B------:R-:W-:Y:S04]  /*2c8c0*/  LDGSTS.E [R179+-0x3fff8], desc[UR8][R186.64], !P1 ;  /* 0xc0008000bab37fae */ /* 0x000fe8000c921848 */
[----:B------:R-:W-:Y:S04]  /*2c8d0*/  STL.64 [R1+0x16a0], R182 ;  /* 0x0016a0b601007387 */ /* 0x000fe80000100a00 */
[----:B------:R-:W-:Y:S01]  /*2c8e0*/  LDGSTS.E [R178+-0x3bff8], desc[UR8][R184.64], !P1 ;  /* 0xc4008000b8b27fae */ /* 0x000fe2000c921848 */
[----:B------:R-:W-:-:S03]  /*2c8f0*/  IMAD.WIDE R10, R229, 0x4, R10 ;  /* 0x00000004e50a7825 */ /* 0x000fc600078e020a */
[----:B-1----:R-:W3:Y:S04]  /*2c900*/  LDL.LU.64 R186, [R1+0x12e0] ;  /* 0x0012e00001ba7983 */ /* 0x002ee80000300a00 */
[----:B------:R1:W-:Y:S04]  /*2c910*/  STL.64 [R1+0x1698], R10 ;  /* 0x0016980a01007387 */ /* 0x0003e80000100a00 */
[----:B--2---:R-:W2:Y:S04]  /*2c920*/  LDL.LU.64 R184, [R1+0x12d8] ;  /* 0x0012d80001b87983 */ /* 0x004ea80000300a00 */
[----:B------:R-:W2:Y:S04]  /*2c930*/  LDL.LU.64 R178, [R1+0x12d0] ;  /* 0x0012d00001b27983 */ /* 0x000ea80000300a00 */
[----:B------:R-:W2:Y:S04]  /*2c940*/  LDL.LU.64 R188, [R1+0x12c8] ;  /* 0x0012c80001bc7983 */ /* 0x000ea80000300a00 */
[----:B------:R-:W-:Y:S04]  /*2c950*/  LDGSTS.E [R252+-0x37ff8], desc[UR8][R182.64], !P1 ;  /* 0xc8008000b6fc7fae */ /* 0x000fe8000c921848 */
[----:B------:R1:W-:Y:S01]  /*2c960*/  LDGSTS.E [R228+-0x33ff8], desc[UR8][R10.64], !P1 ;  /* 0xcc0080000ae47fae */ /* 0x0003e2000c921848 */
[----:B------:R-:W-:Y:S01]  /*2c970*/  IMAD.WIDE R180, R229, 0x4, R180 ;  /* 0x00000004e5b47825 */ /* 0x000fe200078e02b4 */
[----:B-1----:R-:W-:Y:S01]  /*2c980*/  IADD3 R11, R5, 0x100000, RZ ;  /* 0x00100000050b7810 */ /* 0x002fe20007ffe0ff */
[----:B------:R-:W1:Y:S02]  /*2c990*/  LDC R10, c[0x0][0x230] ;  /* 0x00008c00ff0a7b82 */ /* 0x000e640000000800 */
[C---:B------:R-:W-:Y:S01]  /*2c9a0*/  IMAD.WIDE R18, R229.reuse, 0x4, R18 ;  /* 0x00000004e5127825 */ /* 0x040fe200078e0212 */
[----:B------:R4:W-:Y:S03]  /*2c9b0*/  STL.64 [R1+0x1690], R180 ;  /* 0x001690b401007387 */ /* 0x0009e60000100a00 */
[C---:B----4-:R-:W-:Y:S01]  /*2c9c0*/  IMAD.WIDE R20, R229.reuse, 0x4, R20 ;  /* 0x00000004e5147825 */ /* 0x050fe200078e0214 */
[----:B------:R4:W-:Y:S04]  /*2c9d0*/  STL.64 [R1+0x1688], R18 ;  /* 0x0016881201007387 */ /* 0x0009e80000100a00 */
[----:B------:R4:W-:Y:S04]  /*2c9e0*/  STL.64 [R1+0x1680], R20 ;  /* 0x0016801401007387 */ /* 0x0009e80000100a00 */
[----:B------:R-:W2:Y:S04]  /*2c9f0*/  LDL.LU.64 R182, [R1+0x12c0] ;  /* 0x0012c00001b67983 */ /* 0x000ea80000300a00 */
[----:B------:R-:W-:Y:S01]  /*2ca00*/  LDGSTS.E [R16+-0x3fff4], desc[UR8][R180.64], !P2 ;  /* 0xc000c000b4107fae */ /* 0x000fe2000d121848 */
[----:B------:R-:W-:-:S03]  /*2ca10*/  IMAD.WIDE R8, R229, 0x4, R8 ;  /* 0x00000004e5087825 */ /* 0x000fc600078e0208 */
[----:B------:R-:W-:Y:S04]  /*2ca20*/  LDGSTS.E [R11+-0x3bff4], desc[UR8][R18.64], !P2 ;  /* 0xc400c000120b7fae */ /* 0x000fe8000d121848 */
[----:B------:R1:W-:Y:S04]  /*2ca30*/  STL.64 [R1+0x1678], R8 ;  /* 0x0016780801007387 */ /* 0x0003e80000100a00 */
[----:B------:R-:W2:Y:S04]  /*2ca40*/  LDL.LU.64 R180, [R1+0x12b8] ;  /* 0x0012b80001b47983 */ /* 0x000ea80000300a00 */
[----:B----4-:R-:W4:Y:S04]  /*2ca50*/  LDL.LU.64 R18, [R1+0x12b0] ;  /* 0x0012b00001127983 */ /* 0x010f280000300a00 */
[----:B------:R-:W-:Y:S01]  /*2ca60*/  LDGSTS.E [R252+-0x37ff4], desc[UR8][R20.64], !P2 ;  /* 0xc800c00014fc7fae */ /* 0x000fe2000d121848 */
[----:B------:R-:W-:-:S03]  /*2ca70*/  VIADD R2, R2, 0xfffffe57 ;  /* 0xfffffe5702027836 */ /* 0x000fc60000000000 */
[----:B------:R1:W-:Y:S04]  /*2ca80*/  LDGSTS.E [R228+-0x33ff4], desc[UR8][R8.64], !P2 ;  /* 0xcc00c00008e47fae */ /* 0x0003e8000d121848 */
[----:B------:R-:W4:Y:S01]  /*2ca90*/  LDL.LU.64 R20, [R1+0x12a8] ;  /* 0x0012a80001147983 */ /* 0x000f220000300a00 */
[----:B------:R-:W-:Y:S01]  /*2caa0*/  ISETP.GE.U32.AND P1, PT, R2, 0x7ffffdd8, PT ;  /* 0x7ffffdd80200780c */ /* 0x000fe20003f26070 */
[----:B------:R-:W-:Y:S01]  /*2cab0*/  VIADD R3, R3, 0xfffffe56 ;  /* 0xfffffe5603037836 */ /* 0x000fe20000000000 */
[----:B------:R-:W4:Y:S01]  /*2cac0*/  LDC R2, c[0x0][0x230] ;  /* 0x00008c00ff027b82 */ /* 0x000f220000000800 */
[C---:B-1----:R-:W-:Y:S02]  /*2cad0*/  IADD3 R9, R5.reuse, 0x100000, RZ ;  /* 0x0010000005097810 */ /* 0x042fe40007ffe0ff */
[----:B------:R-:W-:-:S02]  /*2cae0*/  IADD3 R8, R5, 0x100000, RZ ;  /* 0x0010000005087810 */ /* 0x000fc40007ffe0ff */
[----:B------:R-:W-:Y:S01]  /*2caf0*/  ISETP.GE.U32.AND P2, PT, R3, 0x7ffffdd7, PT ;  /* 0x7ffffdd70300780c */ /* 0x000fe20003f46070 */
[----:B------:R-:W-:Y:S02]  /*2cb00*/  VIADD R10, R10, 0xfffffe55 ;  /* 0xfffffe550a0a7836 */ /* 0x000fe40000000000 */
[----:B------:R-:W1:Y:S01]  /*2cb10*/  LDC R3, c[0x0][0x230] ;  /* 0x00008c00ff037b82 */ /* 0x000e620000000800 */
[----:B---3--:R-:W-:-:S04]  /*2cb20*/  IMAD.WIDE R186, R229, 0x4, R186 ;  /* 0x00000004e5ba7825 */ /* 0x008fc800078e02ba */
[C---:B--2---:R-:W-:Y:S01]  /*2cb30*/  IMAD.WIDE R184, R229.reuse, 0x4, R184 ;  /* 0x00000004e5b87825 */ /* 0x044fe200078e02b8 */
[----:B------:R2:W-:Y:S03]  /*2cb40*/  STL.64 [R1+0x13f0], R186 ;  /* 0x0013f0ba01007387 */ /* 0x0005e60000100a00 */
[C---:B------:R-:W-:Y:S01]  /*2cb50*/  IMAD.WIDE R178, R229.reuse, 0x4, R178 ;  /* 0x00000004e5b27825 */ /* 0x040fe200078e02b2 */
[----:B------:R3:W-:Y:S03]  /*2cb60*/  STL.64 [R1+0x13e8], R184 ;  /* 0x0013e8b801007387 */ /* 0x0007e60000100a00 */
[C---:B------:R-:W-:Y:S01]  /*2cb70*/  IMAD.WIDE R188, R229.reuse, 0x4, R188 ;  /* 0x00000004e5bc7825 */ /* 0x040fe200078e02bc */
[----:B------:R-:W-:Y:S04]  /*2cb80*/  LDGSTS.E [R9+-0x30000], desc[UR8][R186.64], !P1 ;  /* 0xd0000000ba097fae */ /* 0x000fe8000c921848 */
[----:B------:R1:W-:Y:S04]  /*2cb90*/  STL.64 [R1+0x13e0], R178 ;  /* 0x0013e0b201007387 */ /* 0x0003e80000100a00 */
[----:B------:R-:W-:Y:S04]  /*2cba0*/  LDGSTS.E [R8+-0x2c000], desc[UR8][R184.64], !P1 ;  /* 0xd4000000b8087fae */ /* 0x000fe8000c921848 */
[----:B--2---:R-:W2:Y:S04]  /*2cbb0*/  LDL.LU.64 R186, [R1+0x12a0] ;  /* 0x0012a00001ba7983 */ /* 0x004ea80000300a00 */
[----:B------:R-:W-:Y:S04]  /*2cbc0*/  STL.64 [R1+0x13d8], R188 ;  /* 0x0013d8bc01007387 */ /* 0x000fe80000100a00 */
[----:B---3--:R-:W3:Y:S04]  /*2cbd0*/  LDL.LU.64 R184, [R1+0x1298] ;  /* 0x0012980001b87983 */ /* 0x008ee80000300a00 */
[----:B------:R-:W3:Y:S04]  /*2cbe0*/  LDL.LU.64 R8, [R1+0x1290] ;  /* 0x0012900001087983 */ /* 0x000ee80000300a00 */
[----:B------:R-:W-:Y:S04]  /*2cbf0*/  LDGSTS.E [R252+-0x28000], desc[UR8][R178.64], !P1 ;  /* 0xd8000000b2fc7fae */ /* 0x000fe8000c921848 */
[----:B------:R-:W-:Y:S04]  /*2cc00*/  LDGSTS.E [R228+-0x24000], desc[UR8][R188.64], !P1 ;  /* 0xdc000000bce47fae */ /* 0x000fe8000c921848 */
[----:B-1----:R-:W3:Y:S01]  /*2cc10*/  LDL.LU.64 R178, [R1+0x1288] ;  /* 0x0012880001b27983 */ /* 0x002ee20000300a00 */
[----:B------:R-:W-:-:S05]  /*2cc20*/  IMAD.WIDE R182, R229, 0x4, R182 ;  /* 0x00000004e5b67825 */ /* 0x000fca00078e02b6 */
[----:B------:R1:W-:Y:S01]  /*2cc30*/  STL.64 [R1+0x13d0], R182 ;  /* 0x0013d0b601007387 */ /* 0x0003e20000100a00 */
[----:B------:R-:W-:-:S03]  /*2cc40*/  IMAD.WIDE R180, R229, 0x4, R180 ;  /* 0x00000004e5b47825 */ /* 0x000fc600078e02b4 */
[----:B------:R1:W-:Y:S01]  /*2cc50*/  LDGSTS.E [R16+-0x2fffc], desc[UR8][R182.64], !P2 ;  /* 0xd0004000b6107fae */ /* 0x0003e2000d121848 */
[----:B----4-:R-:W-:-:S03]  /*2cc60*/  IMAD.WIDE R18, R229, 0x4, R18 ;  /* 0x00000004e5127825 */ /* 0x010fc600078e0212 */
[----:B------:R4:W-:Y:S01]  /*2cc70*/  STL.64 [R1+0x13c8], R180 ;  /* 0x0013c8b401007387 */ /* 0x0009e20000100a00 */
[----:B------:R-:W-:-:S03]  /*2cc80*/  ISETP.GE.U32.AND P1, PT, R10, 0x7ffffdd6, PT ;  /* 0x7ffffdd60a00780c */ /* 0x000fc60003f26070 */
[----:B------:R4:W-:Y:S04]  /*2cc90*/  STL.64 [R1+0x13c0], R18 ;  /* 0x0013c01201007387 */ /* 0x0009e80000100a00 */
[----:B-1----:R-:W3:Y:S01]  /*2cca0*/  LDL.LU.64 R182, [R1+0x1280] ;  /* 0x0012800001b67983 */ /* 0x002ee20000300a00 */
[----:B------:R-:W-:-:S03]  /*2ccb0*/  IMAD.WIDE R20, R229, 0x4, R20 ;  /* 0x00000004e5147825 */ /* 0x000fc600078e0214 */
[----:B------:R-:W-:Y:S01]  /*2ccc0*/  LDGSTS.E [R11+-0x2bffc], desc[UR8][R180.64], !P2 ;  /* 0xd4004000b40b7fae */ /* 0x000fe2000d121848 */
[----:B------:R-:W-:Y:S01]  /*2ccd0*/  IADD3 R2, R2, -0x1ac, RZ ;  /* 0xfffffe5402027810 */ /* 0x000fe20007ffe0ff */
[----:B------:R-:W1:Y:S02]  /*2cce0*/  LDC R16, c[0x0][0x230] ;  /* 0x00008c00ff107b82 */ /* 0x000e640000000800 */
[----:B------:R4:W-:Y:S04]  /*2ccf0*/  STL.64 [R1+0x13b8], R20 ;  /* 0x0013b81401007387 */ /* 0x0009e80000100a00 */
[----:B------:R-:W-:Y:S04]  /*2cd00*/  LDGSTS.E [R252+-0x27ffc], desc[UR8][R18.64], !P2 ;  /* 0xd800400012fc7fae */ /* 0x000fe8000d121848 */
[----:B----4-:R-:W4:Y:S04]  /*2cd10*/  LDL.LU.64 R180, [R1+0x1278] ;  /* 0x0012780001b47983 */ /* 0x010f280000300a00 */
[----:B------:R-:W4:Y:S04]  /*2cd20*/  LDL.LU.64 R10, [R1+0x1270] ;  /* 0x00127000010a7983 */ /* 0x000f280000300a00 */
[----:B------:R-:W4:Y:S04]  /*2cd30*/  LDL.LU.64 R18, [R1+0x1268] ;  /* 0x0012680001127983 */ /* 0x000f280000300a00 */
[----:B------:R1:W-:Y:S02]  /*2cd40*/  LDGSTS.E [R228+-0x23ffc], desc[UR8][R20.64], !P2 ;  /* 0xdc00400014e47fae */ /* 0x0003e4000d121848 */
[C---:B-1----:R-:W-:Y:S01]  /*2cd50*/  IADD3 R21, R5.reuse, 0x100000, RZ ;  /* 0x0010000005157810 */ /* 0x042fe20007ffe0ff */
[----:B------:R-:W-:Y:S01]  /*2cd60*/  VIADD R20, R5, 0x100000 ;  /* 0x0010000005147836 */ /* 0x000fe20000000000 */
[----:B------:R-:W-:Y:S01]  /*2cd70*/  ISETP.GE.U32.AND P2, PT, R2, 0x7ffffdd5, PT ;  /* 0x7ffffdd50200780c */ /* 0x000fe20003f46070 */
[----:B--2---:R-:W-:-:S04]  /*2cd80*/  IMAD.WIDE R186, R229, 0x4, R186 ;  /* 0x00000004e5ba7825 */ /* 0x004fc800078e02ba */
[C---:B---3--:R-:W-:Y:S01]  /*2cd90*/  IMAD.WIDE R184, R229.reuse, 0x4, R184 ;  /* 0x00000004e5b87825 */ /* 0x048fe200078e02b8 */
[----:B------:R1:W-:Y:S03]  /*2cda0*/  STL.64 [R1+0x13b0], R186 ;  /* 0x0013b0ba01007387 */ /* 0x0003e60000100a00 */
[C---:B------:R-:W-:Y:S01]  /*2cdb0*/  IMAD.WIDE R8, R229.reuse, 0x4, R8 ;  /* 0x00000004e5087825 */ /* 0x040fe200078e0208 */
[----:B------:R2:W-:Y:S03]  /*2cdc0*/  STL.64 [R1+0x13a8], R184 ;  /* 0x0013a8b801007387 */ /* 0x0005e60000100a00 */
[C---:B------:R-:W-:Y:S01]  /*2cdd0*/  IMAD.WIDE R178, R229.reuse, 0x4, R178 ;  /* 0x00000004e5b27825 */ /* 0x040fe200078e02b2 */
[----:B------:R-:W-:Y:S03]  /*2cde0*/  LDGSTS.E [R21+-0x2fff8], desc[UR8][R186.64], !P1 ;  /* 0xd0008000ba157fae */ /* 0x000fe6000c921848 */
[----:B------:R-:W-:Y:S01]  /*2cdf0*/  IMAD.WIDE R182, R229, 0x4, R182 ;  /* 0x00000004e5b67825 */ /* 0x000fe200078e02b6 */
[----:B------:R3:W-:Y:S01]  /*2ce00*/  STL.64 [R1+0x13a0], R8 ;  /* 0x0013a00801007387 */ /* 0x0007e20000100a00 */
[----:B------:R-:W-:Y:S01]  /*2ce10*/  IADD3 R3, R3, -0x1c9, RZ ;  /* 0xfffffe3703037810 */ /* 0x000fe20007ffe0ff */
[----:B------:R-:W4:Y:S02]  /*2ce20*/  LDC R2, c[0x0][0x230] ;  /* 0x00008c00ff027b82 */ /* 0x000f240000000800 */
[----:B-1----:R-:W4:Y:S04]  /*2ce30*/  LDL.LU.64 R186, [R1+0x1260] ;  /* 0x0012600001ba7983 */ /* 0x002f280000300a00 */
[----:B------:R-:W-:Y:S04]  /*2ce40*/  LDGSTS.E [R20+-0x2bff8], desc[UR8][R184.64], !P1 ;  /* 0xd4008000b8147fae */ /* 0x000fe8000c921848 */
[----:B------:R1:W-:Y:S04]  /*2ce50*/  STL.64 [R1+0x1398], R178 ;  /* 0x001398b201007387 */ /* 0x0003e80000100a00 */
[----:B------:R-:W-:Y:S04]  /*2ce60*/  LDGSTS.E [R252+-0x27ff8], desc[UR8][R8.64], !P1 ;  /* 0xd800800008fc7fae */ /* 0x000fe8000c921848 */
[----:B--2---:R-:W2:Y:S04]  /*2ce70*/  LDL.LU.64 R184, [R1+0x1258] ;  /* 0x0012580001b87983 */ /* 0x004ea80000300a00 */
[----:B------:R-:W2:Y:S04]  /*2ce80*/  LDL.LU.64 R20, [R1+0x1250] ;  /* 0x0012500001147983 */ /* 0x000ea80000300a00 */
[----:B---3--:R-:W3:Y:S01]  /*2ce90*/  LDL.LU.64 R8, [R1+0x1248] ;  /* 0x0012480001087983 */ /* 0x008ee20000300a00 */
[----:B----4-:R-:W-:-:S03]  /*2cea0*/  IMAD.WIDE R180, R229, 0x4, R180 ;  /* 0x00000004e5b47825 */ /* 0x010fc600078e02b4 */
[----:B------:R1:W-:Y:S01]  /*2ceb0*/  LDGSTS.E [R228+-0x23ff8], desc[UR8][R178.64], !P1 ;  /* 0xdc008000b2e47fae */ /* 0x0003e2000c921848 */
[----:B------:R-:W-:-:S03]  /*2cec0*/  IMAD.WIDE R10, R229, 0x4, R10 ;  /* 0x00000004e50a7825 */ /* 0x000fc600078e020a */
[----:B------:R4:W-:Y:S01]  /*2ced0*/  STL.64 [R1+0x1390], R182 ;  /* 0x001390b601007387 */ /* 0x0009e20000100a00 */
[----:B------:R-:W-:-:S03]  /*2cee0*/  IMAD.WIDE R18, R229, 0x4, R18 ;  /* 0x00000004e5127825 */ /* 0x000fc600078e0212 */
[----:B------:R4:W-:Y:S01]  /*2cef0*/  STL.64 [R1+0x1388], R180 ;  /* 0x001388b401007387 */ /* 0x0009e20000100a00 */
[C---:B-1----:R-:W-:Y:S01]  /*2cf00*/  IADD3 R179, R5.reuse, 0x100000, RZ ;  /* 0x0010000005b37810 */ /* 0x042fe20007ffe0ff */
[----:B------:R-:W-:Y:S02]  /*2cf10*/  VIADD R178, R5, 0x100000 ;  /* 0x0010000005b27836 */ /* 0x000fe40000000000 */
[----:B------:R1:W-:Y:S04]  /*2cf20*/  STL.64 [R1+0x1380], R10 ;  /* 0x0013800a01007387 */ /* 0x0003e80000100a00 */
[----:B------:R-:W-:Y:S04]  /*2cf30*/  LDGSTS.E [R179+-0x2fff4], desc[UR8][R182.64], !P2 ;  /* 0xd000c000b6b37fae */ /* 0x000fe8000d121848 */
[----:B------:R-:W-:Y:S04]  /*2cf40*/  LDGSTS.E [R178+-0x2bff4], desc[UR8][R180.64], !P2 ;  /* 0xd400c000b4b27fae */ /* 0x000fe8000d121848 */
        /* <DEDUP_REMOVED lines=11> */
[C---:B-1----:R-:W-:Y:S01]  /*2d000*/  IADD3 R19, R5.reuse, 0x100000, RZ ;  /* 0x0010000005137810 */ /* 0x042fe20007ffe0ff */
[----:B------:R-:W-:Y:S01]  /*2d010*/  VIADD R18, R5, 0x100000 ;  /* 0x0010000005127836 */ /* 0x000fe20000000000 */
[----:B------:R-:W-:-:S05]  /*2d020*/  ISETP.GE.U32.AND P2, PT, R16, 0x7ffffdb7, PT ;  /* 0x7ffffdb71000780c */ /* 0x000fca0003f46070 */
[----:B------:R-:W1:Y:S01]  /*2d030*/  LDC R16, c[0x0][0x230] ;  /* 0x00008c00ff107b82 */ /* 0x000e620000000800 */
[----:B------:R-:W-:-:S05]  /*2d040*/  IMAD.WIDE R186, R229, 0x4, R186 ;  /* 0x00000004e5ba7825 */ /* 0x000fca00078e02ba */
[----:B------:R1:W-:Y:S04]  /*2d050*/  STL.64 [R1+0x1260], R186 ;  /* 0x001260ba01007387 */ /* 0x0003e80000100a00 */
[----:B------:R-:W-:Y:S01]  /*2d060*/  LDGSTS.E [R19+-0x20000], desc[UR8][R186.64], !P1 ;  /* 0xe0000000ba137fae */ /* 0x000fe2000c921848 */
[----:B--2---:R-:W-:-:S04]  /*2d070*/  IMAD.WIDE R184, R229, 0x4, R184 ;  /* 0x00000004e5b87825 */ /* 0x004fc800078e02b8 */
[C---:B------:R-:W-:Y:S01]  /*2d080*/  IMAD.WIDE R20, R229.reuse, 0x4, R20 ;  /* 0x00000004e5147825 */ /* 0x040fe200078e0214 */
[----:B------:R2:W-:Y:S03]  /*2d090*/  STL.64 [R1+0x1258], R184 ;  /* 0x001258b801007387 */ /* 0x0005e60000100a00 */
[C---:B---3--:R-:W-:Y:S01]  /*2d0a0*/  IMAD.WIDE R8, R229.reuse, 0x4, R8 ;  /* 0x00000004e5087825 */ /* 0x048fe200078e0208 */
[----:B------:R3:W-:Y:S04]  /*2d0b0*/  STL.64 [R1+0x1250], R20 ;  /* 0x0012501401007387 */ /* 0x0007e80000100a00 */
[----:B-1----:R-:W4:Y:S04]  /*2d0c0*/  LDL.LU.64 R186, [R1+0x1220] ;  /* 0x0012200001ba7983 */ /* 0x002f280000300a00 */
[----:B------:R-:W-:Y:S04]  /*2d0d0*/  LDGSTS.E [R18+-0x1c000], desc[UR8][R184.64], !P1 ;  /* 0xe4000000b8127fae */ /* 0x000fe8000c921848 */
[----:B------:R1:W-:Y:S04]  /*2d0e0*/  STL.64 [R1+0x1248], R8 ;  /* 0x0012480801007387 */ /* 0x0003e80000100a00 */
[----:B------:R-:W-:Y:S04]  /*2d0f0*/  LDGSTS.E [R252+-0x18000], desc[UR8][R20.64], !P1 ;  /* 0xe800000014fc7fae */ /* 0x000fe8000c921848 */
[----:B--2---:R-:W2:Y:S04]  /*2d100*/  LDL.LU.64 R184, [R1+0x1218] ;  /* 0x0012180001b87983 */ /* 0x004ea80000300a00 */
[----:B------:R-:W2:Y:S04]  /*2d110*/  LDL.LU.64 R18, [R1+0x1210] ;  /* 0x0012100001127983 */ /* 0x000ea80000300a00 */
[----:B---3--:R-:W3:Y:S04]  /*2d120*/  LDL.LU.64 R20, [R1+0x1208] ;  /* 0x0012080001147983 */ /* 0x008ee80000300a00 */
[----:B------:R1:W-:Y:S01]  /*2d130*/  LDGSTS.E [R228+-0x14000], desc[UR8][R8.64], !P1 ;  /* 0xec00000008e47fae */ /* 0x0003e2000c921848 */
[----:B----4-:R-:W-:-:S04]  /*2d140*/  IMAD.WIDE R182, R229, 0x4, R182 ;  /* 0x00000004e5b67825 */ /* 0x010fc800078e02b6 */
[----:B------:R-:W-:Y:S01]  /*2d150*/  IMAD.WIDE R180, R229, 0x4, R180 ;  /* 0x00000004e5b47825 */ /* 0x000fe200078e02b4 */
[----:B-1----:R-:W-:-:S03]  /*2d160*/  IADD3 R9, R5, 0x100000, RZ ;  /* 0x0010000005097810 */ /* 0x002fc60007ffe0ff */
[----:B------:R-:W-:Y:S01]  /*2d170*/  IMAD.WIDE R178, R229, 0x4, R178 ;  /* 0x00000004e5b27825 */ /* 0x000fe200078e02b2 */
[----:B------:R1:W-:Y:S03]  /*2d180*/  STL.64 [R1+0x1240], R182 ;  /* 0x001240b601007387 */ /* 0x0003e60000100a00 */
[----:B------:R-:W-:Y:S02]  /*2d190*/  VIADD R8, R5, 0x100000 ;  /* 0x0010000005087836 */ /* 0x000fe40000000000 */
[----:B------:R-:W-:Y:S01]  /*2d1a0*/  IMAD.WIDE R10, R229, 0x4, R10 ;  /* 0x00000004e50a7825 */ /* 0x000fe200078e020a */
[----:B------:R4:W-:Y:S04]  /*2d1b0*/  STL.64 [R1+0x1238], R180 ;  /* 0x001238b401007387 */ /* 0x0009e80000100a00 */
[----:B------:R-:W-:Y:S04]  /*2d1c0*/  LDGSTS.E [R9+-0x1fffc], desc[UR8][R182.64], !P2 ;  /* 0xe0004000b6097fae */ /* 0x000fe8000d121848 */
[----:B------:R4:W-:Y:S04]  /*2d1d0*/  STL.64 [R1+0x1230], R178 ;  /* 0x001230b201007387 */ /* 0x0009e80000100a00 */
[----:B------:R-:W-:Y:S04]  /*2d1e0*/  LDGSTS.E [R8+-0x1bffc], desc[UR8][R180.64], !P2 ;  /* 0xe4004000b4087fae */ /* 0x000fe8000d121848 */
[----:B-1----:R-:W3:Y:S04]  /*2d1f0*/  LDL.LU.64 R182, [R1+0x1200] ;  /* 0x0012000001b67983 */ /* 0x002ee80000300a00 */
[----:B------:R1:W-:Y:S04]  /*2d200*/  STL.64 [R1+0x1228], R10 ;  /* 0x0012280a01007387 */ /* 0x0003e80000100a00 */
[----:B----4-:R-:W4:Y:S04]  /*2d210*/  LDL.LU.64 R180, [R1+0x11f8] ;  /* 0x0011f80001b47983 */ /* 0x010f280000300a00 */
[----:B------:R-:W4:Y:S04]  /*2d220*/  LDL.LU.64 R8, [R1+0x11f0] ;  /* 0x0011f00001087983 */ /* 0x000f280000300a00 */
[----:B------:R-:W-:Y:S01]  /*2d230*/  LDGSTS.E [R252+-0x17ffc], desc[UR8][R178.64], !P2 ;  /* 0xe8004000b2fc7fae */ /* 0x000fe2000d121848 */
[----:B------:R-:W-:-:S02]  /*2d240*/  ISETP.GE.U32.AND P1, PT, R2, 0x7ffffdb6, PT ;  /* 0x7ffffdb60200780c */ /* 0x000fc40003f26070 */
[----:B------:R-:W-:Y:S01]  /*2d250*/  IADD3 R3, R3, -0x1cc, RZ ;  /* 0xfffffe3403037810 */ /* 0x000fe20007ffe0ff */
[----:B------:R1:W-:Y:S01]  /*2d260*/  LDGSTS.E [R228+-0x13ffc], desc[UR8][R10.64], !P2 ;  /* 0xec0040000ae47fae */ /* 0x0003e2000d121848 */
[----:B------:R-:W-:Y:S01]  /*2d270*/  IADD3 R16, R16, -0x1e9, RZ ;  /* 0xfffffe1710107810 */ /* 0x000fe20007ffe0ff */
[----:B------:R-:W4:Y:S02]  /*2d280*/  LDC R2, c[0x0][0x230] ;  /* 0x00008c00ff027b82 */ /* 0x000f240000000800 */
[----:B------:R-:W4:Y:S01]  /*2d290*/  LDL.LU.64 R178, [R1+0x11e8] ;  /* 0x0011e80001b27983 */ /* 0x000f220000300a00 */
[C---:B-1----:R-:W-:Y:S01]  /*2d2a0*/  IADD3 R11, R5.reuse, 0x100000, RZ ;  /* 0x00100000050b7810 */ /* 0x042fe20007ffe0ff */
[----:B------:R-:W-:Y:S01]  /*2d2b0*/  VIADD R10, R5, 0x100000 ;  /* 0x00100000050a7836 */ /* 0x000fe20000000000 */
[----:B------:R-:W-:-:S03]  /*2d2c0*/  ISETP.GE.U32.AND P2, PT, R3, 0x7ffffdb5, PT ;  /* 0x7ffffdb50300780c */ /* 0x000fc60003f46070 */
        /* <DEDUP_REMOVED lines=17> */
[----:B------:R-:W-:Y:S01]  /*2d3e0*/  IMAD.WIDE R182, R229, 0x4, R182 ;  /* 0x00000004e5b67825 */ /* 0x000fe200078e02b6 */
[----:B-1----:R-:W-:-:S03]  /*2d3f0*/  IADD3 R21, R5, 0x100000, RZ ;  /* 0x0010000005157810 */ /* 0x002fc60007ffe0ff */
[C---:B----4-:R-:W-:Y:S01]  /*2d400*/  IMAD.WIDE R180, R229.reuse, 0x4, R180 ;  /* 0x00000004e5b47825 */ /* 0x050fe200078e02b4 */
[----:B------:R1:W-:Y:S03]  /*2d410*/  STL.64 [R1+0x1200], R182 ;  /* 0x001200b601007387 */ /* 0x0003e60000100a00 */
[----:B------:R-:W-:Y:S01]  /*2d420*/  IMAD.WIDE R8, R229, 0x4, R8 ;  /* 0x00000004e5087825 */ /* 0x000fe200078e0208 */
[----:B------:R4:W-:Y:S03]  /*2d430*/  STL.64 [R1+0x11f8], R180 ;  /* 0x0011f8b401007387 */ /* 0x0009e60000100a00 */
[----:B------:R-:W-:Y:S01]  /*2d440*/  VIADD R20, R5, 0x100000 ;  /* 0x0010000005147836 */ /* 0x000fe20000000000 */
[----:B------:R-:W-:Y:S04]  /*2d450*/  LDGSTS.E [R21+-0x1fff4], desc[UR8][R182.64], !P2 ;  /* 0xe000c000b6157fae */ /* 0x000fe8000d121848 */
[----:B------:R4:W-:Y:S04]  /*2d460*/  STL.64 [R1+0x11f0], R8 ;  /* 0x0011f00801007387 */ /* 0x0009e80000100a00 */
[----:B------:R-:W-:Y:S01]  /*2d470*/  LDGSTS.E [R20+-0x1bff4], desc[UR8][R180.64], !P2 ;  /* 0xe400c000b4147fae */ /* 0x000fe2000d121848 */
[----:B------:R-:W-:-:S03]  /*2d480*/  IMAD.WIDE R178, R229, 0x4, R178 ;  /* 0x00000004e5b27825 */ /* 0x000fc600078e02b2 */
        /* <DEDUP_REMOVED lines=33> */
[----:B------:R-:W-:Y:S02]  /*2d6a0*/  VIADD R18, R5, 0x100000 ;  /* 0x0010000005127836 */ /* 0x000fe40000000000 */
[C---:B----4-:R-:W-:Y:S01]  /*2d6b0*/  IMAD.WIDE R180, R229.reuse, 0x4, R180 ;  /* 0x00000004e5b47825 */ /* 0x050fe200078e02b4 */
[----:B------:R-:W-:Y:S03]  /*2d6c0*/  STL.64 [R1+0xa98], R182 ;  /* 0x000a98b601007387 */ /* 0x000fe60000100a00 */
[C---:B------:R-:W-:Y:S01]  /*2d6d0*/  IMAD.WIDE R20, R229.reuse, 0x4, R20 ;  /* 0x00000004e5147825 */ /* 0x040fe200078e0214 */
[----:B------:R1:W-:Y:S04]  /*2d6e0*/  STL.64 [R1+0xaa0], R180 ;  /* 0x000aa0b401007387 */ /* 0x0003e80000100a00 */
[----:B------:R-:W-:Y:S04]  /*2d6f0*/  LDGSTS.E [R19+-0xfffc], desc[UR8][R182.64], !P2 ;  /* 0xf0004000b6137fae */ /* 0x000fe8000d121848 */
[----:B------:R-:W-:Y:S04]  /*2d700*/  LDGSTS.E [R18+-0xbffc], desc[UR8][R180.64], !P2 ;  /* 0xf4004000b4127fae */ /* 0x000fe8000d121848 */
[----:B------:R-:W-:Y:S01]  /*2d710*/  STL.64 [R1+0xaa8], R20 ;  /* 0x000aa81401007387 */ /* 0x000fe20000100a00 */
[----:B------:R-:W-:-:S03]  /*2d720*/  IMAD.WIDE R8, R229, 0x4, R8 ;  /* 0x00000004e5087825 */ /* 0x000fc600078e0208 */
[----:B------:R4:W-:Y:S04]  /*2d730*/  LDGSTS.E [R252+-0x7ffc], desc[UR8][R20.64], !P2 ;  /* 0xf800400014fc7fae */ /* 0x0009e8000d121848 */
[----:B-1----:R-:W3:Y:S04]  /*2d740*/  LDL.LU.64 R180, [R1+0x1178] ;  /* 0x0011780001b47983 */ /* 0x002ee80000300a00 */
[----:B------:R1:W-:Y:S04]  /*2d750*/  STL.64 [R1+0xab0], R8 ;  /* 0x000ab00801007387 */ /* 0x0003e80000100a00 */
[----:B------:R-:W3:Y:S04]  /*2d760*/  LDL.LU.64 R18, [R1+0x1170] ;  /* 0x0011700001127983 */ /* 0x000ee80000300a00 */
[----:B------:R-:W-:Y:S04]  /*2d770*/  LDGSTS.E [R228+-0x3ffc], desc[UR8][R8.64], !P2 ;  /* 0xfc00400008e47fae */ /* 0x000fe8000d121848 */
[----:B-1----:R-:W3:Y:S04]  /*2d780*/  LDL.LU.64 R8, [R1+0x1168] ;  /* 0x0011680001087983 */ /* 0x002ee80000300a00 */
[----:B------:R-:W3:Y:S01]  /*2d790*/  LDL.LU.64 R182, [R1+0x1160] ;  /* 0x0011600001b67983 */ /* 0x000ee20000300a00 */
[----:B------:R-:W-:Y:S01]  /*2d7a0*/  ISETP.GE.U32.AND P1, PT, R3, 0x7ffffd96, PT ;  /* 0x7ffffd960300780c */ /* 0x000fe20003f26070 */
[C---:B----4-:R-:W-:Y:S01]  /*2d7b0*/  VIADD R20, R5.reuse, 0x100000 ;  /* 0x0010000005147836 */ /* 0x050fe20000000000 */
[----:B------:R-:W-:Y:S01]  /*2d7c0*/  IADD3 R21, R5, 0x100000, RZ ;  /* 0x0010000005157810 */ /* 0x000fe20007ffe0ff */
[----:B------:R-:W1:Y:S01]  /*2d7d0*/  LDC R3, c[0x0][0x230] ;  /* 0x00008c00ff037b82 */ /* 0x000e620000000800 */
[----:B------:R-:W-:-:S04]  /*2d7e0*/  IADD3 R16, R16, -0x1ec, RZ ;  /* 0xfffffe1410107810 */ /* 0x000fc80007ffe0ff */
[----:B------:R-:W-:Y:S02]  /*2d7f0*/  ISETP.GE.U32.AND P2, PT, R16, 0x7ffffd95, PT ;  /* 0x7ffffd951000780c */ /* 0x000fe40003f46070 */
[----:B------:R-:W-:Y:S01]  /*2d800*/  IADD3 R16, R5, 0x100000, RZ ;  /* 0x0010000005107810 */ /* 0x000fe20007ffe0ff */
[----:B------:R-:W-:-:S05]  /*2d810*/  IMAD.WIDE R186, R229, 0x4, R186 ;  /* 0x00000004e5ba7825 */ /* 0x000fca00078e02ba */
[----:B------:R-:W-:Y:S04]  /*2d820*/  STL.64 [R1+0xab8], R186 ;  /* 0x000ab8ba01007387 */ /* 0x000fe80000100a00 */
[----:B------:R-:W-:Y:S01]  /*2d830*/  LDGSTS.E [R21+-0xfff8], desc[UR8][R186.64], !P1 ;  /* 0xf0008000ba157fae */ /* 0x000fe2000c921848 */
[----:B--2---:R-:W-:-:S04]  /*2d840*/  IMAD.WIDE R184, R229, 0x4, R184 ;  /* 0x00000004e5b87825 */ /* 0x004fc800078e02b8 */
[C---:B------:R-:W-:Y:S01]  /*2d850*/  IMAD.WIDE R178, R229.reuse, 0x4, R178 ;  /* 0x00000004e5b27825 */ /* 0x040fe200078e02b2 */
[----:B------:R2:W-:Y:S03]  /*2d860*/  STL.64 [R1+0xac0], R184 ;  /* 0x000ac0b801007387 */ /* 0x0005e60000100a00 */
[C---:B---3--:R-:W-:Y:S01]  /*2d870*/  IMAD.WIDE R10, R229.reuse, 0x4, R10 ;  /* 0x00000004e50a7825 */ /* 0x048fe200078e020a */
[----:B------:R3:W-:Y:S04]  /*2d880*/  STL.64 [R1+0xb48], R178 ;  /* 0x000b48b201007387 */ /* 0x0007e80000100a00 */
[----:B------:R-:W-:Y:S04]  /*2d890*/  LDGSTS.E [R20+-0xbff8], desc[UR8][R184.64], !P1 ;  /* 0xf4008000b8147fae */ /* 0x000fe8000c921848 */
[----:B------:R4:W-:Y:S04]  /*2d8a0*/  STL.64 [R1+0xb58], R10 ;  /* 0x000b580a01007387 */ /* 0x0009e80000100a00 */
[----:B------:R-:W-:Y:S04]  /*2d8b0*/  LDGSTS.E [R252+-0x7ff8], desc[UR8][R178.64], !P1 ;  /* 0xf8008000b2fc7fae */ /* 0x000fe8000c921848 */
[----:B--2---:R-:W2:Y:S04]  /*2d8c0*/  LDL.LU.64 R184, [R1+0x11e0] ;  /* 0x0011e00001b87983 */ /* 0x004ea80000300a00 */
[----:B------:R-:W2:Y:S04]  /*2d8d0*/  LDL.LU.64 R20, [R1+0x1158] ;  /* 0x0011580001147983 */ /* 0x000ea80000300a00 */
[----:B---3--:R-:W3:Y:S04]  /*2d8e0*/  LDL.LU.64 R178, [R1+0x1150] ;  /* 0x0011500001b27983 */ /* 0x008ee80000300a00 */
[----:B------:R-:W3:Y:S04]  /*2d8f0*/  LDL.LU.64 R188, [R1+0x1148] ;  /* 0x0011480001bc7983 */ /* 0x000ee80000300a00 */
[----:B------:R4:W-:Y:S04]  /*2d900*/  LDGSTS.E [R228+-0x3ff8], desc[UR8][R10.64], !P1 ;  /* 0xfc0080000ae47fae */ /* 0x0009e8000c921848 */
[----:B------:R1:W-:Y:S01]  /*2d910*/  STL.64 [R1+0x1dd0], R4 ;  /* 0x001dd00401007387 */ /* 0x0003e20000100a00 */
[----:B------:R-:W-:Y:S01]  /*2d920*/  IMAD.WIDE R180, R229, 0x4, R180 ;  /* 0x00000004e5b47825 */ /* 0x000fe200078e02b4 */
[----:B------:R-:W-:Y:S01]  /*2d930*/  IADD3 R2, R2, -0x18d, RZ ;  /* 0xfffffe7302027810 */ /* 0x000fe20007ffe0ff */
[----:B----4-:R-:W4:Y:S02]  /*2d940*/  LDC R10, c[0x0][0x230] ;  /* 0x00008c00ff0a7b82 */ /* 0x010f240000000800 */
[----:B------:R-:W-:-:S02]  /*2d950*/  VIADD R11, R5, 0x100000 ;  /* 0x00100000050b7836 */ /* 0x000fc40000000000 */
[C---:B------:R-:W-:Y:S01]  /*2d960*/  IMAD.WIDE R18, R229.reuse, 0x4, R18 ;  /* 0x00000004e5127825 */ /* 0x040fe200078e0212 */
[----:B------:R1:W-:Y:S04]  /*2d970*/  STL.64 [R1+0xb68], R180 ;  /* 0x000b68b401007387 */ /* 0x0003e80000100a00 */
[----:B------:R1:W-:Y:S04]  /*2d980*/  STL.64 [R1+0xb78], R18 ;  /* 0x000b781201007387 */ /* 0x0003e80000100a00 */
[----:B------:R4:W-:Y:S04]  /*2d990*/  LDGSTS.E [R16+-0xfff4], desc[UR8][R180.64], !P2 ;  /* 0xf000c000b4107fae */ /* 0x0009e8000d121848 */
[----:B------:R4:W-:Y:S01]  /*2d9a0*/  LDGSTS.E [R11+-0xbff4], desc[UR8][R18.64], !P2 ;  /* 0xf400c000120b7fae */ /* 0x0009e2000d121848 */
[----:B------:R-:W-:-:S04]  /*2d9b0*/  IMAD.WIDE R8, R229, 0x4, R8 ;  /* 0x00000004e5087825 */ /* 0x000fc800078e0208 */
[----:B-1----:R-:W-:Y:S01]  /*2d9c0*/  IMAD.WIDE R4, R229, 0x4, R182 ;  /* 0x00000004e5047825 */ /* 0x002fe200078e02b6 */
[----:B------:R1:W-:Y:S04]  /*2d9d0*/  STL.64 [R1+0xb88], R8 ;  /* 0x000b880801007387 */ /* 0x0003e80000100a00 */
[----:B------:R-:W3:Y:S04]  /*2d9e0*/  LDL.LU.64 R182, [R1+0x1140] ;  /* 0x0011400001b67983 */ /* 0x000ee80000300a00 */
[----:B------:R3:W-:Y:S04]  /*2d9f0*/  STL.64 [R1+0xb98], R4 ;  /* 0x000b980401007387 */ /* 0x0007e80000100a00 */
[----:B------:R-:W3:Y:S04]  /*2da00*/  LDL.LU.64 R180, [R1+0x1138] ;  /* 0x0011380001b47983 */ /* 0x000ee80000300a00 */
[----:B------:R-:W3:Y:S04]  /*2da10*/  LDL.LU.64 R18, [R1+0x1130] ;  /* 0x0011300001127983 */ /* 0x000ee80000300a00 */
[----:B------:R-:W3:Y:S01]  /*2da20*/  LDL.LU.64 R186, [R1+0x1128] ;  /* 0x0011280001ba7983 */ /* 0x000ee20000300a00 */
[----:B------:R-:W-:-:S02]  /*2da30*/  ISETP.GE.U32.AND P1, PT, R2, 0x7ffffdf4, PT ;  /* 0x7ffffdf40200780c */ /* 0x000fc40003f26070 */
[----:B------:R-:W-:Y:S01]  /*2da40*/  IADD3 R3, R3, -0x18e, RZ ;  /* 0xfffffe7203037810 */ /* 0x000fe20007ffe0ff */
[----:B------:R1:W-:Y:S01]  /*2da50*/  LDGSTS.E [R252+-0x7ff4], desc[UR8][R8.64], !P2 ;  /* 0xf800c00008fc7fae */ /* 0x0003e2000d121848 */
[----:B----4-:R-:W-:Y:S01]  /*2da60*/  VIADD R16, R10, 0xfffffe71 ;  /* 0xfffffe710a107836 */ /* 0x010fe20000000000 */
[C---:B------:R-:W-:Y:S01]  /*2da70*/  IADD3 R11, R6.reuse, 0x100000, RZ ;  /* 0x00100000060b7810 */ /* 0x040fe20007ffe0ff */
[----:B------:R-:W4:Y:S01]  /*2da80*/  LDC R2, c[0x0][0x230] ;  /* 0x00008c00ff027b82 */ /* 0x000f220000000800 */
[----:B------:R1:W-:Y:S02]  /*2da90*/  LDGSTS.E [R228+-0x3ff4], desc[UR8][R4.64], !P2 ;  /* 0xfc00c00004e47fae */ /* 0x0003e4000d121848 */
[C---:B-1----:R-:W-:Y:S01]  /*2daa0*/  IADD3 R9, R6.reuse, 0x100000, RZ ;  /* 0x0010000006097810 */ /* 0x042fe20007ffe0ff */
[C---:B------:R-:W-:Y:S01]  /*2dab0*/  VIADD R8, R6.reuse, 0x100000 ;  /* 0x0010000006087836 */ /* 0x040fe20000000000 */
[----:B------:R-:W-:Y:S02]  /*2dac0*/  IADD3 R252, R6, 0x100000, RZ ;  /* 0x0010000006fc7810 */ /* 0x000fe40007ffe0ff */
[----:B------:R-:W-:-:S02]  /*2dad0*/  ISETP.GE.U32.AND P2, PT, R3, 0x7ffffdf3, PT ;  /* 0x7ffffdf30300780c */ /* 0x000fc40003f46070 */
[C---:B------:R-:W-:Y:S01]  /*2dae0*/  IADD3 R228, R6.reuse, 0x100000, RZ ;  /* 0x0010000006e47810 */ /* 0x040fe20007ffe0ff */
[----:B------:R-:W1:Y:S01]  /*2daf0*/  LDC R3, c[0x0][0x230] ;  /* 0x00008c00ff037b82 */ /* 0x000e620000000800 */
[----:B------:R-:W-:Y:S01]  /*2db00*/  IADD3 R10, R6, 0x100000, RZ ;  /* 0x00100000060a7810 */ /* 0x000fe20007ffe0ff */
[----:B--2---:R-:W-:-:S04]  /*2db10*/  IMAD.WIDE R184, R229, 0x4, R184 ;  /* 0x00000004e5b87825 */ /* 0x004fc800078e02b8 */
[C---:B------:R-:W-:Y:S01]  /*2db20*/  IMAD.WIDE R20, R229.reuse, 0x4, R20 ;  /* 0x00000004e5147825 */ /* 0x040fe200078e0214 */
[----:B------:R-:W-:Y:S03]  /*2db30*/  STL.64 [R1+0x1670], R184 ;  /* 0x001670b801007387 */ /* 0x000fe60000100a00 */
[C---:B---3--:R-:W-:Y:S01]  /*2db40*/  IMAD.WIDE R178, R229.reuse, 0x4, R178 ;  /* 0x00000004e5b27825 */ /* 0x048fe200078e02b2 */
[----:B------:R2:W-:Y:S03]  /*2db50*/  STL.64 [R1+0x1668], R20 ;  /* 0x0016681401007387 */ /* 0x0005e60000100a00 */
[C---:B------:R-:W-:Y:S01]  /*2db60*/  IMAD.WIDE R4, R229.reuse, 0x4, R188 ;  /* 0x00000004e5047825 */ /* 0x040fe200078e02bc */
[----:B------:R-:W-:Y:S04]  /*2db70*/  LDGSTS.E [R9+-0x40000], desc[UR8][R184.64], !P1 ;  /* 0xc0000000b8097fae */ /* 0x000fe8000c921848 */
        /* <DEDUP_REMOVED lines=10> */
[C---:B------:R-:W-:Y:S01]  /*2dc20*/  IMAD.WIDE R180, R229.reuse, 0x4, R180 ;  /* 0x00000004e5b47825 */ /* 0x040fe200078e02b4 */
[----:B------:R-:W-:Y:S03]  /*2dc30*/  STL.64 [R1+0x1650], R182 ;  /* 0x001650b601007387 */ /* 0x000fe60000100a00 */
[C---:B------:R-:W-:Y:S01]  /*2dc40*/  IMAD.WIDE R18, R229.reuse, 0x4, R18 ;  /* 0x00000004e5127825 */ /* 0x040fe200078e0212 */
[----:B------:R1:W-:Y:S03]  /*2dc50*/  STL.64 [R1+0x1648], R180 ;  /* 0x001648b401007387 */ /* 0x0003e60000100a00 */
[----:B----4-:R-:W-:Y:S01]  /*2dc60*/  IMAD.WIDE R4, R229, 0x4, R186 ;  /* 0x00000004e5047825 */ /* 0x010fe200078e02ba */
        /* <DEDUP_REMOVED lines=9> */
[----:B------:R-:W-:-:S02]  /*2dd00*/  ISETP.GE.U32.AND P1, PT, R16, 0x7ffffdf2, PT ;  /* 0x7ffffdf21000780c */ /* 0x000fc40003f26070 */
[C---:B------:R-:W-:Y:S01]  /*2dd10*/  IADD3 R16, R6.reuse, 0x100000, RZ ;  /* 0x0010000006107810 */ /* 0x040fe20007ffe0ff */
[----:B------:R1:W-:Y:S02]  /*2dd20*/  LDGSTS.E [R228+-0x33ffc], desc[UR8][R4.64], !P2 ;  /* 0xcc00400004e47fae */ /* 0x0003e4000d121848 */
[----:B-1----:R-:W-:Y:S01]  /*2dd30*/  IADD3 R5, R6, 0x100000, RZ ;  /* 0x0010000006057810 */ /* 0x002fe20007ffe0ff */
[----:B------:R-:W-:Y:S01]  /*2dd40*/  VIADD R2, R2, 0xfffffe70 ;  /* 0xfffffe7002027836 */ /* 0x000fe20000000000 */
[----:B------:R-:W1:Y:S04]  /*2dd50*/  LDC R4, c[0x0][0x230] ;  /* 0x00008c00ff047b82 */ /* 0x000e680000000800 */
[----:B------:R-:W-:Y:S01]  /*2dd60*/  ISETP.GE.U32.AND P2, PT, R2, 0x7ffffdf1, PT ;  /* 0x7ffffdf10200780c */ /* 0x000fe20003f46070 */
[----:B------:R-:W-:-:S03]  /*2dd70*/  VIADD R3, R3, 0xfffffe53 ;  /* 0xfffffe5303037836 */ /* 0x000fc60000000000 */
[----:B------:R-:W1:Y:S01]  /*2dd80*/  LDC R2, c[0x0][0x230] ;  /* 0x00008c00ff027b82 */ /* 0x000e620000000800 */
[----:B--2---:R-:W-:-:S04]  /*2dd90*/  IMAD.WIDE R20, R229, 0x4, R20 ;  /* 0x00000004e5147825 */ /* 0x004fc800078e0214 */
[C---:B------:R-:W-:Y:S01]  /*2dda0*/  IMAD.WIDE R8, R229.reuse, 0x4, R8 ;  /* 0x00000004e5087825 */ /* 0x040fe200078e0208 */
[----:B------:R2:W-:Y:S03]  /*2ddb0*/  STL.64 [R1+0x1630], R20 ;  /* 0x0016301401007387 */ /* 0x0005e60000100a00 */
[C---:B------:R-:W-:Y:S01]  /*2ddc0*/  IMAD.WIDE R186, R229.reuse, 0x4, R184 ;  /* 0x00000004e5ba7825 */ /* 0x040fe200078e02b8 */
[----:B------:R1:W-:Y:S03]  /*2ddd0*/  STL.64 [R1+0x1628], R8 ;  /* 0x0016280801007387 */ /* 0x0003e60000100a00 */
[C---:B---3--:R-:W-:Y:S01]  /*2dde0*/  IMAD.WIDE R184, R229.reuse, 0x4, R178 ;  /* 0x00000004e5b87825 */ /* 0x048fe200078e02b2 */
[----:B------:R3:W-:Y:S04]  /*2ddf0*/  STL.64 [R1+0x1620], R186 ;  /* 0x001620ba01007387 */ /* 0x0007e80000100a00 */
[----:B------:R-:W4:Y:S04]  /*2de00*/  LDL.LU.64 R178, [R1+0x10e0] ;  /* 0x0010e00001b27983 */ /* 0x000f280000300a00 */
[----:B------:R-:W-:Y:S04]  /*2de10*/  LDGSTS.E [R16+-0x3fff8], desc[UR8][R20.64], !P1 ;  /* 0xc000800014107fae */ /* 0x000fe8000c921848 */
[----:B------:R-:W-:Y:S04]  /*2de20*/  STL.64 [R1+0x1618], R184 ;  /* 0x001618b801007387 */ /* 0x000fe80000100a00 */
[----:B------:R-:W-:Y:S04]  /*2de30*/  LDGSTS.E [R5+-0x3bff8], desc[UR8][R8.64], !P1 ;  /* 0xc400800008057fae */ /* 0x000fe8000c921848 */
[----:B--2---:R-:W2:Y:S04]  /*2de40*/  LDL.LU.64 R20, [R1+0x10d8] ;  /* 0x0010d80001147983 */ /* 0x004ea80000300a00 */
[----:B------:R-:W-:Y:S04]  /*2de50*/  LDGSTS.E [R252+-0x37ff8], desc[UR8][R186.64], !P1 ;  /* 0xc8008000bafc7fae */ /* 0x000fe8000c921848 */
[----:B-1----:R-:W2:Y:S04]  /*2de60*/  LDL.LU.64 R8, [R1+0x10d0] ;  /* 0x0010d00001087983 */ /* 0x002ea80000300a00 */
[----:B------:R-:W-:Y:S04]  /*2de70*/  LDGSTS.E [R228+-0x33ff8], desc[UR8][R184.64], !P1 ;  /* 0xcc008000b8e47fae */ /* 0x000fe8000c921848 */
[----:B---3--:R-:W3:Y:S01]  /*2de80*/  LDL.LU.64 R186, [R1+0x10c8] ;  /* 0x0010c80001ba7983 */ /* 0x008ee20000300a00 */
        /* <DEDUP_REMOVED lines=10> */
[----:B------:R1:W-:Y:S04]  /*2df30*/  STL.64 [R1+0x15f8], R18 ;  /* 0x0015f81201007387 */ /* 0x0003e80000100a00 */
[----:B------:R-:W3:Y:S04]  /*2df40*/  LDL.LU.64 R10, [R1+0x10b8] ;  /* 0x0010b800010a7983 */ /* 0x000ee80000300a00 */
[----:B------:R-:W3:Y:S04]  /*2df50*/  LDL.LU.64 R184, [R1+0x10b0] ;  /* 0x0010b00001b87983 */ /* 0x000ee80000300a00 */
[----:B------:R-:W-:Y:S01]  /*2df60*/  LDGSTS.E [R252+-0x37ff4], desc[UR8][R182.64], !P2 ;  /* 0xc800c000b6fc7fae */ /* 0x000fe2000d121848 */
[----:B------:R-:W-:-:S02]  /*2df70*/  ISETP.GE.U32.AND P1, PT, R3, 0x7ffffdd4, PT ;  /* 0x7ffffdd40300780c */ /* 0x000fc40003f26070 */
[----:B----4-:R-:W-:Y:S01]  /*2df80*/  IADD3 R16, R4, -0x1ae, RZ ;  /* 0xfffffe5204107810 */ /* 0x010fe20007ffe0ff */
[----:B------:R1:W-:Y:S01]  /*2df90*/  LDGSTS.E [R228+-0x33ff4], desc[UR8][R18.64], !P2 ;  /* 0xcc00c00012e47fae */ /* 0x0003e2000d121848 */
[----:B------:R-:W-:Y:S01]  /*2dfa0*/  IADD3 R2, R2, -0x1af, RZ ;  /* 0xfffffe5102027810 */ /* 0x000fe20007ffe0ff */
[----:B------:R-:W4:Y:S02]  /*2dfb0*/  LDC R3, c[0x0][0x230] ;  /* 0x00008c00ff037b82 */ /* 0x000f240000000800 */
[----:B------:R-:W4:Y:S01]  /*2dfc0*/  LDL.LU.64 R182, [R1+0x10a8] ;  /* 0x0010a80001b67983 */ /* 0x000f220000300a00 */
[C---:B-1----:R-:W-:Y:S01]  /*2dfd0*/  IADD3 R19, R6.reuse, 0x100000, RZ ;  /* 0x0010000006137810 */ /* 0x042fe20007ffe0ff */
[----:B------:R-:W-:Y:S01]  /*2dfe0*/  VIADD R18, R6, 0x100000 ;  /* 0x0010000006127836 */ /* 0x000fe20000000000 */
        /* <DEDUP_REMOVED lines=14> */
[----:B------:R-:W3:Y:S04]  /*2e0d0*/  LDL.LU.64 R18, [R1+0x1098] ;  /* 0x0010980001127983 */ /* 0x000ee80000300a00 */
[----:B------:R-:W3:Y:S04]  /*2e0e0*/  LDL.LU.64 R178, [R1+0x1090] ;  /* 0x0010900001b27983 */ /* 0x000ee80000300a00 */
[----:B--2---:R-:W2:Y:S04]  /*2e0f0*/  LDL.LU.64 R8, [R1+0x1088] ;  /* 0x0010880001087983 */ /* 0x004ea80000300a00 */
[----:B------:R1:W-:Y:S01]  /*2e100*/  LDGSTS.E [R228+-0x24000], desc[UR8][R4.64], !P1 ;  /* 0xdc00000004e47fae */ /* 0x0003e2000c921848 */
[----:B------:R-:W-:Y:S01]  /*2e110*/  IMAD.WIDE R180, R229, 0x4, R180 ;  /* 0x00000004e5b47825 */ /* 0x000fe200078e02b4 */
[----:B-1----:R-:W1:Y:S03]  /*2e120*/  LDC R4, c[0x0][0x230] ;  /* 0x00008c00ff047b82 */ /* 0x002e660000000800 */
[----:B------:R-:W-:-:S02]  /*2e130*/  VIADD R5, R6, 0x100000 ;  /* 0x0010000006057836 */ /* 0x000fc40000000000 */
[C---:B------:R-:W-:Y:S01]  /*2e140*/  IMAD.WIDE R10, R229.reuse, 0x4, R10 ;  /* 0x00000004e50a7825 */ /* 0x040fe200078e020a */
[----:B------:R4:W-:Y:S03]  /*2e150*/  STL.64 [R1+0x1350], R180 ;  /* 0x001350b401007387 */ /* 0x0009e60000100a00 */
        /* <DEDUP_REMOVED lines=8> */
[----:B------:R-:W-:Y:S04]  /*2e1e0*/  STL.64 [R1+0x1338], R184 ;  /* 0x001338b801007387 */ /* 0x000fe80000100a00 */
[----:B------:R-:W4:Y:S04]  /*2e1f0*/  LDL.LU.64 R180, [R1+0x1078] ;  /* 0x0010780001b47983 */ /* 0x000f280000300a00 */
[----:B------:R-:W4:Y:S04]  /*2e200*/  LDL.LU.64 R10, [R1+0x1070] ;  /* 0x00107000010a7983 */ /* 0x000f280000300a00 */
[----:B-1----:R-:W4:Y:S01]  /*2e210*/  LDL.LU.64 R186, [R1+0x1068] ;  /* 0x0010680001ba7983 */ /* 0x002f220000300a00 */
[----:B------:R-:W-:-:S02]  /*2e220*/  ISETP.GE.U32.AND P1, PT, R2, 0x7ffffdd2, PT ;  /* 0x7ffffdd20200780c */ /* 0x000fc40003f26070 */
[----:B------:R-:W-:Y:S01]  /*2e230*/  IADD3 R3, R3, -0x1b0, RZ ;  /* 0xfffffe5003037810 */ /* 0x000fe20007ffe0ff */
[----:B------:R-:W-:Y:S01]  /*2e240*/  LDGSTS.E [R228+-0x23ffc], desc[UR8][R184.64], !P2 ;  /* 0xdc004000b8e47fae */ /* 0x000fe2000d121848 */
[----:B------:R-:W1:Y:S02]  /*2e250*/  LDC R2, c[0x0][0x230] ;  /* 0x00008c00ff027b82 */ /* 0x000e640000000800 */
[----:B------:R-:W-:-:S06]  /*2e260*/  ISETP.GE.U32.AND P2, PT, R3, 0x7ffffdd1, PT ;  /* 0x7ffffdd10300780c */ /* 0x000fcc0003f46070 */
[----:B------:R-:W1:Y:S01]  /*2e270*/  LDC R3, c[0x0][0x230] ;  /* 0x00008c00ff037b82 */ /* 0x000e620000000800 */
[----:B---3--:R-:W-:-:S04]  /*2e280*/  IMAD.WIDE R20, R229, 0x4, R20 ;  /* 0x00000004e5147825 */ /* 0x008fc800078e0214 */
[C---:B------:R-:W-:Y:S01]  /*2e290*/  IMAD.WIDE R18, R229.reuse, 0x4, R18 ;  /* 0x00000004e5127825 */ /* 0x040fe200078e0212 */
[----:B------:R3:W-:Y:S03]  /*2e2a0*/  STL.64 [R1+0x1330], R20 ;  /* 0x0013301401007387 */ /* 0x0007e60000100a00 */
[C---:B------:R-:W-:Y:S01]  /*2e2b0*/  IMAD.WIDE R178, R229.reuse, 0x4, R178 ;  /* 0x00000004e5b27825 */ /* 0x040fe200078e02b2 */
[----:B------:R1:W-:Y:S03]  /*2e2c0*/  STL.64 [R1+0x1328], R18 ;  /* 0x0013281201007387 */ /* 0x0003e60000100a00 */
[----:B--2---:R-:W-:Y:S01]  /*2e2d0*/  IMAD.WIDE R8, R229, 0x4, R8 ;  /* 0x00000004e5087825 */ /* 0x004fe200078e0208 */
[----:B------:R2:W-:Y:S04]  /*2e2e0*/  LDGSTS.E [R16+-0x2fff8], desc[UR8][R20.64], !P1 ;  /* 0xd000800014107fae */ /* 0x0005e8000c921848 */
[----:B------:R2:W-:Y:S04]  /*2e2f0*/  STL.64 [R1+0x1320], R178 ;  /* 0x001320b201007387 */ /* 0x0005e80000100a00 */
[----:B------:R-:W-:Y:S04]  /*2e300*/  LDGSTS.E [R5+-0x2bff8], desc[UR8][R18.64], !P1 ;  /* 0xd400800012057fae */ /* 0x000fe8000c921848 */
[----:B---3--:R-:W3:Y:S04]  /*2e310*/  LDL.LU.64 R20, [R1+0x1060] ;  /* 0x0010600001147983 */ /* 0x008ee80000300a00 */
[----:B------:R2:W-:Y:S04]  /*2e320*/  STL.64 [R1+0x1318], R8 ;  /* 0x0013180801007387 */ /* 0x0005e80000100a00 */
[----:B-1----:R-:W3:Y:S04]  /*2e330*/  LDL.LU.64 R18, [R1+0x1058] ;  /* 0x0010580001127983 */ /* 0x002ee80000300a00 */
[----:B------:R-:W3:Y:S04]  /*2e340*/  LDL.LU.64 R184, [R1+0x1050] ;  /* 0x0010500001b87983 */ /* 0x000ee80000300a00 */
[----:B------:R-:W-:Y:S01]  /*2e350*/  LDGSTS.E [R252+-0x27ff8], desc[UR8][R178.64], !P1 ;  /* 0xd8008000b2fc7fae */ /* 0x000fe2000c921848 */
[----:B--2---:R-:W-:-:S03]  /*2e360*/  IADD3 R16, R4, -0x1cd, RZ ;  /* 0xfffffe3304107810 */ /* 0x004fc60007ffe0ff */
[----:B------:R1:W-:Y:S04]  /*2e370*/  LDGSTS.E [R228+-0x23ff8], desc[UR8][R8.64], !P1 ;  /* 0xdc00800008e47fae */ /* 0x0003e8000c921848 */
[----:B------:R-:W2:Y:S01]  /*2e380*/  LDL.LU.64 R178, [R1+0x1048] ;  /* 0x0010480001b27983 */ /* 0x000ea20000300a00 */
[C---:B-1----:R-:W-:Y:S01]  /*2e390*/  VIADD R9, R6.reuse, 0x100000 ;  /* 0x0010000006097836 */ /* 0x042fe20000000000 */
[----:B------:R-:W-:Y:S01]  /*2e3a0*/  IADD3 R8, R6, 0x100000, RZ ;  /* 0x0010000006087810 */ /* 0x000fe20007ffe0ff */
[----:B----4-:R-:W-:-:S04]  /*2e3b0*/  IMAD.WIDE R182, R229, 0x4, R182 ;  /* 0x00000004e5b67825 */ /* 0x010fc800078e02b6 */
        /* <DEDUP_REMOVED lines=23> */
[----:B---3--:R-:W-:-:S04]  /*2e530*/  IMAD.WIDE R20, R229, 0x4, R20 ;  /* 0x00000004e5147825 */ /* 0x008fc800078e0214 */
[C---:B------:R-:W-:Y:S01]  /*2e540*/  IMAD.WIDE R18, R229.reuse, 0x4, R18 ;  /* 0x00000004e5127825 */ /* 0x040fe200078e0212 */
[----:B------:R3:W-:Y:S03]  /*2e550*/  STL.64 [R1+0x10f0], R20 ;  /* 0x0010f01401007387 */ /* 0x0007e60000100a00 */
[C---:B------:R-:W-:Y:S01]  /*2e560*/  IMAD.WIDE R186, R229.reuse, 0x4, R184 ;  /* 0x00000004e5ba7825 */ /* 0x040fe200078e02b8 */
[----:B------:R1:W-:Y:S04]  /*2e570*/  STL.64 [R1+0x10e8], R18 ;  /* 0x0010e81201007387 */ /* 0x0003e80000100a00 */
[----:B------:R1:W-:Y:S04]  /*2e580*/  STL.64 [R1+0x10e0], R186 ;  /* 0x0010e0ba01007387 */ /* 0x0003e80000100a00 */
[----:B------:R-:W-:Y:S04]  /*2e590*/  LDGSTS.E [R16+-0x20000], desc[UR8][R20.64], !P1 ;  /* 0xe000000014107fae */ /* 0x000fe8000c921848 */
[----:B------:R-:W-:Y:S01]  /*2e5a0*/  LDGSTS.E [R5+-0x1c000], desc[UR8][R18.64], !P1 ;  /* 0xe400000012057fae */ /* 0x000fe2000c921848 */
[----:B--2---:R-:W-:-:S03]  /*2e5b0*/  IMAD.WIDE R184, R229, 0x4, R178 ;  /* 0x00000004e5b87825 */ /* 0x004fc600078e02b2 */
[----:B------:R-:W-:Y:S04]  /*2e5c0*/  LDGSTS.E [R252+-0x18000], desc[UR8][R186.64], !P1 ;  /* 0xe8000000bafc7fae */ /* 0x000fe8000c921848 */
[----:B------:R-:W2:Y:S04]  /*2e5d0*/  LDL.LU.64 R178, [R1+0x1020] ;  /* 0x0010200001b27983 */ /* 0x000ea80000300a00 */
[----:B------:R-:W-:Y:S04]  /*2e5e0*/  STL.64 [R1+0x10d8], R184 ;  /* 0x0010d8b801007387 */ /* 0x000fe80000100a00 */
[----:B---3--:R-:W3:Y:S04]  /*2e5f0*/  LDL.LU.64 R20, [R1+0x1018] ;  /* 0x0010180001147983 */ /* 0x008ee80000300a00 */
[----:B-1----:R-:W3:Y:S04]  /*2e600*/  LDL.LU.64 R18, [R1+0x1010] ;  /* 0x0010100001127983 */ /* 0x002ee80000300a00 */
[----:B------:R-:W3:Y:S04]  /*2e610*/  LDL.LU.64 R186, [R1+0x1008] ;  /* 0x0010080001ba7983 */ /* 0x000ee80000300a00 */
[----:B------:R-:W-:Y:S01]  /*2e620*/  LDGSTS.E [R228+-0x14000], desc[UR8][R184.64], !P1 ;  /* 0xec000000b8e47fae */ /* 0x000fe2000c921848 */
        /* <DEDUP_REMOVED lines=14> */
[----:B------:R-:W-:Y:S01]  /*2e710*/  ISETP.GE.U32.AND P1, PT, R3, 0x7ffffdb2, PT ;  /* 0x7ffffdb20300780c */ /* 0x000fe20003f26070 */
[----:B----4-:R-:W-:Y:S01]  /*2e720*/  VIADD R16, R4, 0xfffffe30 ;  /* 0xfffffe3004107836 */ /* 0x010fe20000000000 */
[----:B------:R-:W4:Y:S01]  /*2e730*/  LDC R3, c[0x0][0x230] ;  /* 0x00008c00ff037b82 */ /* 0x000f220000000800 */
[----:B------:R1:W-:Y:S04]  /*2e740*/  LDGSTS.E [R228+-0x13ffc], desc[UR8][R10.64], !P2 ;  /* 0xec0040000ae47fae */ /* 0x0003e8000d121848 */
[----:B------:R-:W4:Y:S01]  /*2e750*/  LDL.LU.64 R182, [R1+0xfe8] ;  /* 0x000fe80001b67983 */ /* 0x000f220000300a00 */
[----:B-1----:R-:W-:-:S02]  /*2e760*/  IADD3 R11, R6, 0x100000, RZ ;  /* 0x00100000060b7810 */ /* 0x002fc40007ffe0ff */
[----:B------:R-:W-:Y:S02]  /*2e770*/  IADD3 R10, R6, 0x100000, RZ ;  /* 0x00100000060a7810 */ /* 0x000fe40007ffe0ff */
[----:B------:R-:W-:Y:S02]  /*2e780*/  ISETP.GE.U32.AND P2, PT, R16, 0x7ffffdb1, PT ;  /* 0x7ffffdb11000780c */ /* 0x000fe40003f46070 */
[----:B------:R-:W-:Y:S01]  /*2e790*/  IADD3 R16, R6, 0x100000, RZ ;  /* 0x0010000006107810 */ /* 0x000fe20007ffe0ff */
[----:B--2---:R-:W-:-:S04]  /*2e7a0*/  IMAD.WIDE R178, R229, 0x4, R178 ;  /* 0x00000004e5b27825 */ /* 0x004fc800078e02b2 */
[C---:B---3--:R-:W-:Y:S01]  /*2e7b0*/  IMAD.WIDE R20, R229.reuse, 0x4, R20 ;  /* 0x00000004e5147825 */ /* 0x048fe200078e0214 */
[----:B------:R-:W-:Y:S03]  /*2e7c0*/  STL.64 [R1+0x10b0], R178 ;  /* 0x0010b0b201007387 */ /* 0x000fe60000100a00 */
[C---:B------:R-:W-:Y:S01]  /*2e7d0*/  IMAD.WIDE R18, R229.reuse, 0x4, R18 ;  /* 0x00000004e5127825 */ /* 0x040fe200078e0212 */
[----:B------:R1:W-:Y:S03]  /*2e7e0*/  STL.64 [R1+0x10a8], R20 ;  /* 0x0010a81401007387 */ /* 0x0003e60000100a00 */
[C---:B------:R-:W-:Y:S01]  /*2e7f0*/  IMAD.WIDE R4, R229.reuse, 0x4, R186 ;  /* 0x00000004e5047825 */ /* 0x040fe200078e02ba */
        /* <DEDUP_REMOVED lines=10> */
[C---:B------:R-:W-:Y:S01]  /*2e8a0*/  IMAD.WIDE R180, R229.reuse, 0x4, R180 ;  /* 0x00000004e5b47825 */ /* 0x040fe200078e02b4 */
[----:B-1----:R-:W-:Y:S01]  /*2e8b0*/  IADD3 R5, R6, 0x100000, RZ ;  /* 0x0010000006057810 */ /* 0x002fe20007ffe0ff */
[----:B------:R-:W1:Y:S02]  /*2e8c0*/  LDC R4, c[0x0][0x230] ;  /* 0x00008c00ff047b82 */ /* 0x000e640000000800 */
        /* <DEDUP_REMOVED lines=14> */
[----:B------:R-:W-:-:S03]  /*2e9b0*/  VIADD R2, R2, 0xfffffe13 ;  /* 0xfffffe1302027836 */ /* 0x000fc60000000000 */
[----:B------:R-:W-:Y:S02]  /*2e9c0*/  LDGSTS.E [R228+-0x13ff4], desc[UR8][R184.64], !P2 ;  /* 0xec00c000b8e47fae */ /* 0x000fe4000d121848 */
[----:B------:R-:W-:Y:S01]  /*2e9d0*/  ISETP.GE.U32.AND P1, PT, R2, 0x7ffffd94, PT ;  /* 0x7ffffd940200780c */ /* 0x000fe20003f26070 */
[----:B------:R-:W-:Y:S01]  /*2e9e0*/  VIADD R3, R3, 0xfffffe12 ;  /* 0xfffffe1203037836 */ /* 0x000fe20000000000 */
[----:B------:R-:W1:Y:S04]  /*2e9f0*/  LDC R2, c[0x0][0x230] ;  /* 0x00008c00ff027b82 */ /* 0x000e680000000800 */
[----:B------:R-:W-:-:S04]  /*2ea00*/  ISETP.GE.U32.AND P2, PT, R3, 0x7ffffd93, PT ;  /* 0x7ffffd930300780c */ /* 0x000fc80003f46070 */
        /* <DEDUP_REMOVED lines=18> */
[C---:B-1----:R-:W-:Y:S01]  /*2eb30*/  IADD3 R19, R6.reuse, 0x100000, RZ ;  /* 0x0010000006137810 */ /* 0x042fe20007ffe0ff */
[----:B------:R-:W-:Y:S02]  /*2eb40*/  VIADD R18, R6, 0x100000 ;  /* 0x0010000006127836 */ /* 0x000fe40000000000 */
        /* <DEDUP_REMOVED lines=13> */
[----:B----4-:R-:W4:Y:S04]  /*2ec20*/  LDL.LU.64 R8, [R1+0xf70] ;  /* 0x000f700001087983 */ /* 0x010f280000300a00 */
[----:B------:R-:W4:Y:S01]  /*2ec30*/  LDL.LU.64 R182, [R1+0xf68] ;  /* 0x000f680001b67983 */ /* 0x000f220000300a00 */
[----:B------:R-:W-:-:S02]  /*2ec40*/  ISETP.GE.U32.AND P1, PT, R16, 0x7ffffd92, PT ;  /* 0x7ffffd921000780c */ /* 0x000fc40003f26070 */
[C---:B------:R-:W-:Y:S01]  /*2ec50*/  IADD3 R16, R6.reuse, 0x100000, RZ ;  /* 0x0010000006107810 */ /* 0x040fe20007ffe0ff */
[----:B------:R1:W-:Y:S02]  /*2ec60*/  LDGSTS.E [R228+-0x3ffc], desc[UR8][R4.64], !P2 ;  /* 0xfc00400004e47fae */ /* 0x0003e4000d121848 */
[----:B-1----:R-:W-:Y:S01]  /*2ec70*/  VIADD R5, R6, 0x100000 ;  /* 0x0010000006057836 */ /* 0x002fe20000000000 */
[----:B------:R-:W-:Y:S01]  /*2ec80*/  IADD3 R2, R2, -0x1f0, RZ ;  /* 0xfffffe1002027810 */ /* 0x000fe20007ffe0ff */
[----:B------:R-:W1:Y:S03]  /*2ec90*/  LDC R4, c[0x0][0x230] ;  /* 0x00008c00ff047b82 */ /* 0x000e660000000800 */
[----:B------:R-:W-:Y:S02]  /*2eca0*/  ISETP.GE.U32.AND P2, PT, R2, 0x7ffffd91, PT ;  /* 0x7ffffd910200780c */ /* 0x000fe40003f46070 */
[----:B------:R-:W-:-:S03]  /*2ecb0*/  IADD3 R3, R3, -0x191, RZ ;  /* 0xfffffe6f03037810 */ /* 0x000fc60007ffe0ff */
[----:B------:R-:W1:Y:S01]  /*2ecc0*/  LDC R2, c[0x0][0x230] ;  /* 0x00008c00ff027b82 */ /* 0x000e620000000800 */
[----:B---3--:R-:W-:-:S04]  /*2ecd0*/  IMAD.WIDE R20, R229, 0x4, R20 ;  /* 0x00000004e5147825 */ /* 0x008fc800078e0214 */
[C---:B------:R-:W-:Y:S01]  /*2ece0*/  IMAD.WIDE R10, R229.reuse, 0x4, R10 ;  /* 0x00000004e50a7825 */ /* 0x040fe200078e020a */
[----:B------:R3:W-:Y:S03]  /*2ecf0*/  STL.64 [R1+0xd70], R20 ;  /* 0x000d701401007387 */ /* 0x0007e60000100a00 */
[C---:B------:R-:W-:Y:S01]  /*2ed00*/  IMAD.WIDE R184, R229.reuse, 0x4, R184 ;  /* 0x00000004e5b87825 */ /* 0x040fe200078e02b8 */
[----:B------:R1:W-:Y:S04]  /*2ed10*/  STL.64 [R1+0xd48], R10 ;  /* 0x000d480a01007387 */ /* 0x0003e80000100a00 */
[----:B------:R-:W-:Y:S04]  /*2ed20*/  STL.64 [R1+0xd40], R184 ;  /* 0x000d40b801007387 */ /* 0x000fe80000100a00 */
[----:B------:R-:W-:Y:S04]  /*2ed30*/  LDGSTS.E [R16+-0xfff8], desc[UR8][R20.64], !P1 ;  /* 0xf000800014107fae */ /* 0x000fe8000c921848 */
[----:B------:R-:W-:Y:S01]  /*2ed40*/  LDGSTS.E [R5+-0xbff8], desc[UR8][R10.64], !P1 ;  /* 0xf40080000a057fae */ /* 0x000fe2000c921848 */
[----:B--2---:R-:W-:-:S03]  /*2ed50*/  IMAD.WIDE R178, R229, 0x4, R178 ;  /* 0x00000004e5b27825 */ /* 0x004fc600078e02b2 */
[----:B------:R-:W-:Y:S04]  /*2ed60*/  LDGSTS.E [R252+-0x7ff8], desc[UR8][R184.64], !P1 ;  /* 0xf8008000b8fc7fae */ /* 0x000fe8000c921848 */
[----:B------:R2:W-:Y:S04]  /*2ed70*/  STL.64 [R1+0xd30], R178 ;  /* 0x000d30b201007387 */ /* 0x0005e80000100a00 */
[----:B---3--:R-:W3:Y:S04]  /*2ed80*/  LDL.LU.64 R20, [R1+0xf60] ;  /* 0x000f600001147983 */ /* 0x008ee80000300a00 */
[----:B-1----:R-:W3:Y:S04]  /*2ed90*/  LDL.LU.64 R10, [R1+0xf58] ;  /* 0x000f5800010a7983 */ /* 0x002ee80000300a00 */
[----:B------:R-:W3:Y:S04]  /*2eda0*/  LDL.LU.64 R186, [R1+0xf50] ;  /* 0x000f500001ba7983 */ /* 0x000ee80000300a00 */
[----:B------:R-:W-:Y:S04]  /*2edb0*/  LDGSTS.E [R228+-0x3ff8], desc[UR8][R178.64], !P1 ;  /* 0xfc008000b2e47fae */ /* 0x000fe8000c921848 */
[----:B--2---:R-:W2:Y:S04]  /*2edc0*/  LDL.LU.64 R178, [R1+0xf48] ;  /* 0x000f480001b27983 */ /* 0x004ea80000300a00 */
[----:B------:R1:W-:Y:S01]  /*2edd0*/  STL.64 [R1+0x1dd8], R6 ;  /* 0x001dd80601007387 */ /* 0x0003e20000100a00 */
[----:B------:R-:W-:-:S04]  /*2ede0*/  IMAD.WIDE R180, R229, 0x4, R180 ;  /* 0x00000004e5b47825 */ /* 0x000fc800078e02b4 */
[C---:B------:R-:W-:Y:S01]  /*2edf0*/  IMAD.WIDE R18, R229.reuse, 0x4, R18 ;  /* 0x00000004e5127825 */ /* 0x040fe200078e0212 */
[----:B------:R1:W-:Y:S03]  /*2ee00*/  STL.64 [R1+0xd28], R180 ;  /* 0x000d28b401007387 */ /* 0x0003e60000100a00 */
[C---:B----4-:R-:W-:Y:S01]  /*2ee10*/  IMAD.WIDE R8, R229.reuse, 0x4, R8 ;  /* 0x00000004e5087825 */ /* 0x050fe200078e0208 */
[----:B------:R4:W-:Y:S03]  /*2ee20*/  STL.64 [R1+0xd18], R18 ;  /* 0x000d181201007387 */ /* 0x0009e60000100a00 */
[----:B-1----:R-:W-:Y:S01]  /*2ee30*/  IMAD.WIDE R6, R229, 0x4, R182 ;  /* 0x00000004e5067825 */ /* 0x002fe200078e02b6 */
[----:B------:R1:W-:Y:S04]  /*2ee40*/  LDGSTS.E [R16+-0xfff4], desc[UR8][R180.64], !P2 ;  /* 0xf000c000b4107fae */ /* 0x0003e8000d121848 */
[----:B------:R1:W-:Y:S04]  /*2ee50*/  STL.64 [R1+0xd10], R8 ;  /* 0x000d100801007387 */ /* 0x0003e80000100a00 */
[----:B------:R-:W-:Y:S04]  /*2ee60*/  LDGSTS.E [R5+-0xbff4], desc[UR8][R18.64], !P2 ;  /* 0xf400c00012057fae */ /* 0x000fe8000d121848 */
[----:B------:R-:W2:Y:S04]  /*2ee70*/  LDL.LU.64 R180, [R1+0xf40] ;  /* 0x000f400001b47983 */ /* 0x000ea80000300a00 */
[----:B------:R3:W-:Y:S04]  /*2ee80*/  STL.64 [R1+0xd00], R6 ;  /* 0x000d000601007387 */ /* 0x0007e80000100a00 */
[----:B----4-:R-:W4:Y:S04]  /*2ee90*/  LDL.LU.64 R18, [R1+0xf38] ;  /* 0x000f380001127983 */ /* 0x010f280000300a00 */
[----:B------:R-:W4:Y:S04]  /*2eea0*/  LDL.LU.64 R182, [R1+0xf30] ;  /* 0x000f300001b67983 */ /* 0x000f280000300a00 */
[----:B------:R-:W4:Y:S01]  /*2eeb0*/  LDL.LU.64 R184, [R1+0xf28] ;  /* 0x000f280001b87983 */ /* 0x000f220000300a00 */
[----:B------:R-:W-:Y:S01]  /*2eec0*/  ISETP.GE.U32.AND P1, PT, R3, 0x7ffffdf0, PT ;  /* 0x7ffffdf00300780c */ /* 0x000fe20003f26070 */
[----:B-1----:R-:W-:Y:S01]  /*2eed0*/  VIADD R16, R12, 0x100000 ;  /* 0x001000000c107836 */ /* 0x002fe20000000000 */
[----:B------:R-:W-:Y:S01]  /*2eee0*/  IADD3 R2, R2, -0x193, RZ ;  /* 0xfffffe6d02027810 */ /* 0x000fe20007ffe0ff */
[----:B------:R1:W-:Y:S01]  /*2eef0*/  LDGSTS.E [R252+-0x7ff4], desc[UR8][R8.64], !P2 ;  /* 0xf800c00008fc7fae */ /* 0x0003e2000d121848 */
[----:B------:R-:W4:Y:S03]  /*2ef00*/  LDC R3, c[0x0][0x230] ;  /* 0x00008c00ff037b82 */ /* 0x000f260000000800 */
[----:B------:R1:W-:Y:S02]  /*2ef10*/  LDGSTS.E [R228+-0x3ff4], desc[UR8][R6.64], !P2 ;  /* 0xfc00c00006e47fae */ /* 0x0003e4000d121848 */
[----:B-1----:R-:W-:-:S02]  /*2ef20*/  IADD3 R8, R4, -0x192, RZ ;  /* 0xfffffe6e04087810 */ /* 0x002fc40007ffe0ff */
[----:B------:R-:W-:Y:S02]  /*2ef30*/  IADD3 R9, R12, 0x100000, RZ ;  /* 0x001000000c097810 */ /* 0x000fe40007ffe0ff */
[----:B------:R-:W-:Y:S01]  /*2ef40*/  ISETP.GE.U32.AND P2, PT, R8, 0x7ffffdef, PT ;  /* 0x7ffffdef0800780c */ /* 0x000fe20003f46070 */
[C---:B------:R-:W-:Y:S01]  /*2ef50*/  VIADD R228, R12.reuse, 0x100000 ;  /* 0x001000000ce47836 */ /* 0x040fe20000000000 */
[----:B------:R-:W-:Y:S01]  /*2ef60*/  IADD3 R252, R12, 0x100000, RZ ;  /* 0x001000000cfc7810 */ /* 0x000fe20007ffe0ff */
[----:B---3--:R-:W-:-:S04]  /*2ef70*/  IMAD.WIDE R20, R229, 0x4, R20 ;  /* 0x00000004e5147825 */ /* 0x008fc800078e0214 */
[C---:B------:R-:W-:Y:S01]  /*2ef80*/  IMAD.WIDE R10, R229.reuse, 0x4, R10 ;  /* 0x00000004e50a7825 */ /* 0x040fe200078e020a */
[----:B------:R1:W-:Y:S03]  /*2ef90*/  STL.64 [R1+0x15f0], R20 ;  /* 0x0015f01401007387 */ /* 0x0003e60000100a00 */
[C---:B------:R-:W-:Y:S01]  /*2efa0*/  IMAD.WIDE R6, R229.reuse, 0x4, R186 ;  /* 0x00000004e5067825 */ /* 0x040fe200078e02ba */
[----:B------:R3:W-:Y:S04]  /*2efb0*/  STL.64 [R1+0x15e8], R10 ;  /* 0x0015e80a01007387 */ /* 0x0007e80000100a00 */
[----:B------:R-:W-:Y:S04]  /*2efc0*/  LDGSTS.E [R16+-0x40000], desc[UR8][R20.64], !P1 ;  /* 0xc000000014107fae */ /* 0x000fe8000c921848 */
[----:B------:R-:W-:Y:S04]  /*2efd0*/  STL.64 [R1+0x15e0], R6 ;  /* 0x0015e00601007387 */ /* 0x000fe80000100a00 */
[----:B------:R-:W-:Y:S01]  /*2efe0*/  LDGSTS.E [R9+-0x3c000], desc[UR8][R10.64], !P1 ;  /* 0xc40000000a097fae */ /* 0x000fe2000c921848 */
[----:B--2---:R-:W-:-:S03]  /*2eff0*/  IMAD.WIDE R4, R229, 0x4, R178 ;  /* 0x00000004e5047825 */ /* 0x004fc600078e02b2 */
[----:B-1----:R-:W2:Y:S04]  /*2f000*/  LDL.LU.64 R20, [R1+0xf20] ;  /* 0x000f200001147983 */ /* 0x002ea80000300a00 */
[----:B------:R1:W-:Y:S04]  /*2f010*/  STL.64 [R1+0x15d8], R4 ;  /* 0x0015d80401007387 */ /* 0x0003e80000100a00 */
[----:B---3--:R-:W3:Y:S04]  /*2f020*/  LDL.LU.64 R10, [R1+0xf18] ;  /* 0x000f1800010a7983 */ /* 0x008ee80000300a00 */
[----:B------:R-:W3:Y:S04]  /*2f030*/  LDL.LU.64 R8, [R1+0xf10] ;  /* 0x000f100001087983 */ /* 0x000ee80000300a00 */
[----:B------:R-:W3:Y:S04]  /*2f040*/  LDL.LU.64 R178, [R1+0xf08] ;  /* 0x000f080001b27983 */ /* 0x000ee80000300a00 */
[----:B------:R-:W-:Y:S04]  /*2f050*/  LDGSTS.E [R252+-0x38000], desc[UR8][R6.64], !P1 ;  /* 0xc800000006fc7fae */ /* 0x000fe8000c921848 */
[----:B------:R1:W-:Y:S01]  /*2f060*/  LDGSTS.E [R228+-0x34000], desc[UR8][R4.64], !P1 ;  /* 0xcc00000004e47fae */ /* 0x0003e2000c921848 */
[C---:B------:R-:W-:Y:S01]  /*2f070*/  IMAD.WIDE R180, R229.reuse, 0x4, R180 ;  /* 0x00000004e5b47825 */ /* 0x040fe200078e02b4 */
[----:B-1----:R-:W-:Y:S01]  /*2f080*/  IADD3 R5, R12, 0x100000, RZ ;  /* 0x001000000c057810 */ /* 0x002fe20007ffe0ff */
[----:B------:R-:W1:Y:S02]  /*2f090*/  LDC R4, c[0x0][0x230] ;  /* 0x00008c00ff047b82 */ /* 0x000e640000000800 */
        /* <DEDUP_REMOVED lines=8> */
[----:B----4-:R-:W4:Y:S04]  /*2f120*/  LDL.LU.64 R180, [R1+0xf00] ;  /* 0x000f000001b47983 */ /* 0x010f280000300a00 */
[----:B------:R3:W-:Y:S04]  /*2f130*/  STL.64 [R1+0x15b8], R6 ;  /* 0x0015b80601007387 */ /* 0x0007e80000100a00 */
[----:B------:R-:W4:Y:S04]  /*2f140*/  LDL.LU.64 R18, [R1+0xef8] ;  /* 0x000ef80001127983 */ /* 0x000f280000300a00 */
[----:B------:R-:W4:Y:S04]  /*2f150*/  LDL.LU.64 R186, [R1+0xef0] ;  /* 0x000ef00001ba7983 */ /* 0x000f280000300a00 */
[----:B------:R-:W-:Y:S01]  /*2f160*/  LDGSTS.E [R252+-0x37ffc], desc[UR8][R182.64], !P2 ;  /* 0xc8004000b6fc7fae */ /* 0x000fe2000d121848 */
[----:B------:R-:W-:Y:S01]  /*2f170*/  ISETP.GE.U32.AND P1, PT, R2, 0x7ffffdee, PT ;  /* 0x7ffffdee0200780c */ /* 0x000fe20003f26070 */
[----:B------:R-:W-:Y:S01]  /*2f180*/  VIADD R3, R3, 0xfffffe6c ;  /* 0xfffffe6c03037836 */ /* 0x000fe20000000000 */
[----:B------:R-:W4:Y:S01]  /*2f190*/  LDC R2, c[0x0][0x230] ;  /* 0x00008c00ff027b82 */ /* 0x000f220000000800 */
[----:B------:R3:W-:Y:S04]  /*2f1a0*/  LDGSTS.E [R228+-0x33ffc], desc[UR8][R6.64], !P2 ;  /* 0xcc00400006e47fae */ /* 0x0007e8000d121848 */
[----:B-1----:R-:W4:Y:S01]  /*2f1b0*/  LDL.LU.64 R182, [R1+0xee8] ;  /* 0x000ee80001b67983 */ /* 0x002f220000300a00 */
[----:B------:R-:W-:-:S02]  /*2f1c0*/  ISETP.GE.U32.AND P2, PT, R3, 0x7ffffded, PT ;  /* 0x7ffffded0300780c */ /* 0x000fc40003f46070 */
[----:B------:R-:W1:Y:S01]  /*2f1d0*/  LDC R3, c[0x0][0x230] ;  /* 0x00008c00ff037b82 */ /* 0x000e620000000800 */
[----:B--2---:R-:W-:-:S04]  /*2f1e0*/  IMAD.WIDE R20, R229, 0x4, R20 ;  /* 0x00000004e5147825 */ /* 0x004fc800078e0214 */
[C---:B---3--:R-:W-:Y:S01]  /*2f1f0*/  IMAD.WIDE R10, R229.reuse, 0x4, R10 ;  /* 0x00000004e50a7825 */ /* 0x048fe200078e020a */
        /* <DEDUP_REMOVED lines=8> */
[----:B------:R4:W-:Y:S04]  /*2f280*/  STL.64 [R1+0x1598], R6 ;  /* 0x0015980601007387 */ /* 0x0009e80000100a00 */
[----:B---3--:R-:W3:Y:S04]  /*2f290*/  LDL.LU.64 R10, [R1+0xed8] ;  /* 0x000ed800010a7983 */ /* 0x008ee80000300a00 */
[----:B------:R-:W3:Y:S04]  /*2f2a0*/  LDL.LU.64 R178, [R1+0xed0] ;  /* 0x000ed00001b27983 */ /* 0x000ee80000300a00 */
[----:B------:R-:W3:Y:S04]  /*2f2b0*/  LDL.LU.64 R184, [R1+0xec8] ;  /* 0x000ec80001b87983 */ /* 0x000ee80000300a00 */
[----:B------:R1:W-:Y:S04]  /*2f2c0*/  LDGSTS.E [R252+-0x37ff8], desc[UR8][R8.64], !P1 ;  /* 0xc800800008fc7fae */ /* 0x0003e8000c921848 */
[----:B------:R4:W-:Y:S01]  /*2f2d0*/  LDGSTS.E [R228+-0x33ff8], desc[UR8][R6.64], !P1 ;  /* 0xcc00800006e47fae */ /* 0x0009e2000c921848 */
[----:B-1----:R-:W-:Y:S01]  /*2f2e0*/  IADD3 R8, R4, -0x1b1, RZ ;  /* 0xfffffe4f04087810 */ /* 0x002fe20007ffe0ff */
[----:B----4-:R-:W-:Y:S01]  /*2f2f0*/  IMAD.WIDE R180, R229, 0x4, R180 ;  /* 0x00000004e5b47825 */ /* 0x010fe200078e02b4 */
[----:B------:R-:W-:-:S03]  /*2f300*/  IADD3 R9, R12, 0x100000, RZ ;  /* 0x001000000c097810 */ /* 0x000fc60007ffe0ff */
[C---:B------:R-:W-:Y:S01]  /*2f310*/  IMAD.WIDE R18, R229.reuse, 0x4, R18 ;  /* 0x00000004e5127825 */ /* 0x040fe200078e0212 */
[----:B------:R1:W-:Y:S03]  /*2f320*/  STL.64 [R1+0x1590], R180 ;  /* 0x001590b401007387 */ /* 0x0003e60000100a00 */
[----:B------:R-:W-:Y:S01]  /*2f330*/  IMAD.WIDE R6, R229, 0x4, R186 ;  /* 0x00000004e5067825 */ /* 0x000fe200078e02ba */
[----:B------:R4:W-:Y:S01]  /*2f340*/  STL.64 [R1+0x1588], R18 ;  /* 0x0015881201007387 */ /* 0x0009e20000100a00 */
[----:B------:R-:W-:-:S03]  /*2f350*/  ISETP.GE.U32.AND P1, PT, R8, 0x7ffffdd0, PT ;  /* 0x7ffffdd00800780c */ /* 0x000fc60003f26070 */
[----:B------:R-:W-:Y:S04]  /*2f360*/  LDGSTS.E [R16+-0x3fff4], desc[UR8][R180.64], !P2 ;  /* 0xc000c000b4107fae */ /* 0x000fe8000d121848 */
[----:B------:R-:W-:Y:S04]  /*2f370*/  STL.64 [R1+0x1580], R6 ;  /* 0x0015800601007387 */ /* 0x000fe80000100a00 */
[----:B------:R-:W-:Y:S01]  /*2f380*/  LDGSTS.E [R9+-0x3bff4], desc[UR8][R18.64], !P2 ;  /* 0xc400c00012097fae */ /* 0x000fe2000d121848 */
[----:B------:R-:W-:-:S03]  /*2f390*/  IMAD.WIDE R4, R229, 0x4, R182 ;  /* 0x00000004e5047825 */ /* 0x000fc600078e02b6 */
[----:B-1----:R-:W3:Y:S04]  /*2f3a0*/  LDL.LU.64 R180, [R1+0xec0] ;  /* 0x000ec00001b47983 */ /* 0x002ee80000300a00 */
[----:B------:R1:W-:Y:S04]  /*2f3b0*/  STL.64 [R1+0x1578], R4 ;  /* 0x0015780401007387 */ /* 0x0003e80000100a00 */
[----:B----4-:R-:W4:Y:S04]  /*2f3c0*/  LDL.LU.64 R18, [R1+0xeb8] ;  /* 0x000eb80001127983 */ /* 0x010f280000300a00 */
[----:B------:R-:W4:Y:S04]  /*2f3d0*/  LDL.LU.64 R8, [R1+0xeb0] ;  /* 0x000eb00001087983 */ /* 0x000f280000300a00 */
[----:B------:R-:W4:Y:S04]  /*2f3e0*/  LDL.LU.64 R182, [R1+0xea8] ;  /* 0x000ea80001b67983 */ /* 0x000f280000300a00 */
[----:B------:R-:W-:Y:S04]  /*2f3f0*/  LDGSTS.E [R252+-0x37ff4], desc[UR8][R6.64], !P2 ;  /* 0xc800c00006fc7fae */ /* 0x000fe8000d121848 */
[----:B------:R1:W-:Y:S02]  /*2f400*/  LDGSTS.E [R228+-0x33ff4], desc[UR8][R4.64], !P2 ;  /* 0xcc00c00004e47fae */ /* 0x0003e4000d121848 */
[----:B-1----:R-:W-:Y:S01]  /*2f410*/  IADD3 R5, R12, 0x100000, RZ ;  /* 0x001000000c057810 */ /* 0x002fe20007ffe0ff */
[----:B------:R-:W-:Y:S01]  /*2f420*/  VIADD R2, R2, 0xfffffe4e ;  /* 0xfffffe4e02027836 */ /* 0x000fe20000000000 */
[----:B------:R-:W1:Y:S04]  /*2f430*/  LDC R4, c[0x0][0x230] ;  /* 0x00008c00ff047b82 */ /* 0x000e680000000800 */
[----:B------:R-:W-:-:S02]  /*2f440*/  ISETP.GE.U32.AND P2, PT, R2, 0x7ffffdcf, PT ;  /* 0x7ffffdcf0200780c */ /* 0x000fc40003f46070 */
[----:B------:R-:W-:Y:S02]  /*2f450*/  IADD3 R3, R3, -0x1b3, RZ ;  /* 0xfffffe4d03037810 */ /* 0x000fe40007ffe0ff */
        /* <DEDUP_REMOVED lines=17> */
[----:B------:R-:W-:-:S04]  /*2f570*/  IMAD.WIDE R180, R229, 0x4, R180 ;  /* 0x00000004e5b47825 */ /* 0x000fc800078e02b4 */
        /* <DEDUP_REMOVED lines=18> */
[----:B-1----:R-:W-:Y:S01]  /*2f6a0*/  VIADD R8, R4, 0xfffffe4c ;  /* 0xfffffe4c04087836 */ /* 0x002fe20000000000 */
[----:B------:R-:W-:-:S04]  /*2f6b0*/  IADD3 R9, R12, 0x100000, RZ ;  /* 0x001000000c097810 */ /* 0x000fc80007ffe0ff */
[----:B------:R-:W-:Y:S01]  /*2f6c0*/  ISETP.GE.U32.AND P2, PT, R8, 0x7ffffdcd, PT ;  /* 0x7ffffdcd0800780c */ /* 0x000fe20003f46070 */
        /* <DEDUP_REMOVED lines=17> */
[----:B-1----:R-:W1:Y:S03]  /*2f7e0*/  LDC R4, c[0x0][0x230] ;  /* 0x00008c00ff047b82 */ /* 0x002e660000000800 */
[----:B------:R-:W-:-:S02]  /*2f7f0*/  VIADD R5, R12, 0x100000 ;  /* 0x001000000c057836 */ /* 0x000fc40000000000 */
        /* <DEDUP_REMOVED lines=13> */
[----:B------:R-:W-:-:S02]  /*2f8d0*/  ISETP.GE.U32.AND P1, PT, R2, 0x7ffffdb0, PT ;  /* 0x7ffffdb00200780c */ /* 0x000fc40003f26070 */
[----:B------:R-:W-:Y:S01]  /*2f8e0*/  IADD3 R3, R3, -0x1d2, RZ ;  /* 0xfffffe2e03037810 */ /* 0x000fe20007ffe0ff */
[----:B------:R2:W-:Y:S01]  /*2f8f0*/  LDGSTS.E [R228+-0x23ff4], desc[UR8][R6.64], !P2 ;  /* 0xdc00c00006e47fae */ /* 0x0005e2000d121848 */
[----:B------:R-:W4:Y:S03]  /*2f900*/  LDC R2, c[0x0][0x230] ;  /* 0x00008c00ff027b82 */ /* 0x000f260000000800 */
[----:B-1----:R-:W4:Y:S01]  /*2f910*/  LDL.LU.64 R182, [R1+0xe28] ;  /* 0x000e280001b67983 */ /* 0x002f220000300a00 */
[----:B------:R-:W-:-:S04]  /*2f920*/  ISETP.GE.U32.AND P2, PT, R3, 0x7ffffdaf, PT ;  /* 0x7ffffdaf0300780c */ /* 0x000fc80003f46070 */
        /* <DEDUP_REMOVED lines=18> */
[----:B----4-:R-:W-:-:S04]  /*2fa50*/  IMAD.WIDE R180, R229, 0x4, R180 ;  /* 0x00000004e5b47825 */ /* 0x010fc800078e02b4 */
[----:B------:R-:W-:Y:S02]  /*2fa60*/  VIADD R9, R12, 0x100000 ;  /* 0x001000000c097836 */ /* 0x000fe40000000000 */
        /* <DEDUP_REMOVED lines=17> */
[----:B------:R-:W1:Y:S01]  /*2fb80*/  LDC R4, c[0x0][0x230] ;  /* 0x00008c00ff047b82 */ /* 0x000e620000000800 */
[----:B------:R-:W-:-:S04]  /*2fb90*/  IADD3 R2, R2, -0x1d4, RZ ;  /* 0xfffffe2c02027810 */ /* 0x000fc80007ffe0ff */
[----:B------:R-:W-:Y:S01]  /*2fba0*/  ISETP.GE.U32.AND P2, PT, R2, 0x7ffffdad, PT ;  /* 0x7ffffdad0200780c */ /* 0x000fe20003f46070 */
[----:B------:R-:W-:Y:S02]  /*2fbb0*/  VIADD R3, R3, 0xfffffe0f ;  /* 0xfffffe0f03037836 */ /* 0x000fe40000000000 */
        /* <DEDUP_REMOVED lines=36> */
[----:B-1----:R-:W-:-:S02]  /*2fe00*/  IADD3 R8, R4, -0x1f2, RZ ;  /* 0xfffffe0e04087810 */ /* 0x002fc40007ffe0ff */
[----:B------:R-:W-:Y:S02]  /*2fe10*/  IADD3 R9, R12, 0x100000, RZ ;  /* 0x001000000c097810 */ /* 0x000fe40007ffe0ff */
        /* <DEDUP_REMOVED lines=56> */
[----:B-1----:R-:W-:-:S02]  /*301a0*/  VIADD R8, R4, 0xfffffe6b ;  /* 0xfffffe6b04087836 */ /* 0x002fc40000000000 */
[----:B----4-:R-:W-:Y:S01]  /*301b0*/  IMAD.WIDE R180, R229, 0x4, R180 ;  /* 0x00000004e5b47825 */ /* 0x010fe200078e02b4 */
[----:B------:R-:W-:-:S03]  /*301c0*/  IADD3 R9, R12, 0x100000, RZ ;  /* 0x001000000c097810 */ /* 0x000fc60007ffe0ff */
[C---:B------:R-:W-:Y:S01]  /*301d0*/  IMAD.WIDE R18, R229.reuse, 0x4, R18 ;  /* 0x00000004e5127825 */ /* 0x040fe200078e0212 */
[----:B------:R1:W-:Y:S03]  /*301e0*/  STL.64 [R1+0xbd8], R180 ;  /* 0x000bd8b401007387 */ /* 0x0003e60000100a00 */
[----:B------:R-:W-:Y:S01]  /*301f0*/  IMAD.WIDE R6, R229, 0x4, R186 ;  /* 0x00000004e5067825 */ /* 0x000fe200078e02ba */
[----:B------:R4:W-:Y:S01]  /*30200*/  STL.64 [R1+0xbc8], R18 ;  /* 0x000bc81201007387 */ /* 0x0009e20000100a00 */
[----:B------:R-:W-:-:S03]  /*30210*/  ISETP.GE.U32.AND P1, PT, R8, 0x7ffffdec, PT ;  /* 0x7ffffdec0800780c */ /* 0x000fc60003f26070 */
[----:B------:R4:W-:Y:S04]  /*30220*/  LDGSTS.E [R16+-0xfff4], desc[UR8][R180.64], !P2 ;  /* 0xf000c000b4107fae */ /* 0x0009e8000d121848 */
[----:B------:R-:W-:Y:S04]  /*30230*/  STL.64 [R1+0xbb8], R6 ;  /* 0x000bb80601007387 */ /* 0x000fe80000100a00 */
[----:B------:R-:W-:Y:S01]  /*30240*/  LDGSTS.E [R9+-0xbff4], desc[UR8][R18.64], !P2 ;  /* 0xf400c00012097fae */ /* 0x000fe2000d121848 */
[----:B------:R-:W-:-:S03]  /*30250*/  IMAD.WIDE R4, R229, 0x4, R182 ;  /* 0x00000004e5047825 */ /* 0x000fc600078e02b6 */
[----:B-1----:R-:W3:Y:S04]  /*30260*/  LDL.LU.64 R180, [R1+0x758] ;  /* 0x0007580001b47983 */ /* 0x002ee80000300a00 */
[----:B------:R1:W-:Y:S04]  /*30270*/  STL.64 [R1+0xba8], R4 ;  /* 0x000ba80401007387 */ /* 0x0003e80000100a00 */
[----:B----4-:R-:W4:Y:S04]  /*30280*/  LDL.LU.64 R18, [R1+0x750] ;  /* 0x0007500001127983 */ /* 0x010f280000300a00 */
[----:B------:R-:W4:Y:S04]  /*30290*/  LDL.LU.64 R8, [R1+0x748] ;  /* 0x0007480001087983 */ /* 0x000f280000300a00 */
[----:B------:R-:W4:Y:S01]  /*302a0*/  LDL.LU.64 R182, [R1+0x740] ;  /* 0x0007400001b67983 */ /* 0x000f220000300a00 */
[----:B------:R-:W-:-:S03]  /*302b0*/  VIADD R16, R13, 0x100000 ;  /* 0x001000000d107836 */ /* 0x000fc60000000000 */
[----:B------:R1:W-:Y:S04]  /*302c0*/  LDGSTS.E [R252+-0x7ff4], desc[UR8][R6.64], !P2 ;  /* 0xf800c00006fc7fae */ /* 0x0003e8000d121848 */
[----:B------:R1:W-:Y:S02]  /*302d0*/  LDGSTS.E [R228+-0x3ff4], desc[UR8][R4.64], !P2 ;  /* 0xfc00c00004e47fae */ /* 0x0003e4000d121848 */
[C---:B-1----:R-:W-:Y:S02]  /*302e0*/  IADD3 R252, R13.reuse, 0x100000, RZ ;  /* 0x001000000dfc7810 */ /* 0x042fe40007ffe0ff */
[C---:B------:R-:W-:Y:S02]  /*302f0*/  IADD3 R5, R13.reuse, 0x100000, RZ ;  /* 0x001000000d057810 */ /* 0x040fe40007ffe0ff */
[----:B------:R-:W-:Y:S01]  /*30300*/  IADD3 R2, R2, -0x196, RZ ;  /* 0xfffffe6a02027810 */ /* 0x000fe20007ffe0ff */
[----:B------:R-:W-:Y:S01]  /*30310*/  VIADD R228, R13, 0x100000 ;  /* 0x001000000de47836 */ /* 0x000fe20000000000 */
[----:B------:R-:W1:Y:S02]  /*30320*/  LDC R4, c[0x0][0x230] ;  /* 0x00008c00ff047b82 */ /* 0x000e640000000800 */
[----:B------:R-:W-:-:S02]  /*30330*/  ISETP.GE.U32.AND P2, PT, R2, 0x7ffffdeb, PT ;  /* 0x7ffffdeb0200780c */ /* 0x000fc40003f46070 */
[----:B------:R-:W-:-:S04]  /*30340*/  IADD3 R3, R3, -0x197, RZ ;  /* 0xfffffe6903037810 */ /* 0x000fc80007ffe0ff */
        /* <DEDUP_REMOVED lines=36> */
[----:B-1----:R-:W-:Y:S01]  /*30590*/  IADD3 R8, R4, -0x198, RZ ;  /* 0xfffffe6804087810 */ /* 0x002fe20007ffe0ff */
[----:B------:R-:W-:-:S03]  /*305a0*/  VIADD R9, R13, 0x100000 ;  /* 0x001000000d097836 */ /* 0x000fc60000000000 */
        /* <DEDUP_REMOVED lines=217> */
[----:B------:R-:W-:Y:S03]  /*31340*/  STL.64 [R1+0xda8], R180 ;  /* 0x000da8b401007387 */ /* 0x000fe60000100a00 */
[C---:B------:R-:W-:Y:S01]  /*31350*/  IMAD.WIDE R8, R229.reuse, 0x4, R8 ;  /* 0x00000004e5087825 */ /* 0x040fe200078e0208 */
[----:B------:R1:W-:Y:S03]  /*31360*/  STL.64 [R1+0xdb8], R18 ;  /* 0x000db81201007387 */ /* 0x0003e60000100a00 */
[----:B------:R-:W-:Y:S01]  /*31370*/  IMAD.WIDE R6, R229, 0x4, R182 ;  /* 0x00000004e5067825 */ /* 0x000fe200078e02b6 */
[----:B------:R4:W-:Y:S04]  /*31380*/  STL.64 [R1+0xdc0], R8 ;  /* 0x000dc00801007387 */ /* 0x0009e80000100a00 */
[----:B------:R-:W-:Y:S04]  /*31390*/  LDGSTS.E [R16+-0xfffc], desc[UR8][R180.64], !P2 ;  /* 0xf0004000b4107fae */ /* 0x000fe8000d121848 */
[----:B------:R-:W3:Y:S04]  /*313a0*/  LDL.LU.64 R182, [R1+0x598] ;  /* 0x0005980001b67983 */ /* 0x000ee80000300a00 */
[----:B------:R-:W-:Y:S04]  /*313b0*/  LDGSTS.E [R5+-0xbffc], desc[UR8][R18.64], !P2 ;  /* 0xf400400012057fae */ /* 0x000fe8000d121848 */
[----:B------:R3:W-:Y:S01]  /*313c0*/  STL.64 [R1+0xdd0], R6 ;  /* 0x000dd00601007387 */ /* 0x0007e20000100a00 */
[----:B------:R-:W-:Y:S01]  /*313d0*/  ISETP.GE.U32.AND P1, PT, R3, 0x7ffffd8a, PT ;  /* 0x7ffffd8a0300780c */ /* 0x000fe20003f26070 */
[----:B------:R-:W-:Y:S01]  /*313e0*/  VIADD R2, R2, 0xfffffe67 ;  /* 0xfffffe6702027836 */ /* 0x000fe20000000000 */
[----:B------:R-:W3:Y:S01]  /*313f0*/  LDC R3, c[0x0][0x230] ;  /* 0x00008c00ff037b82 */ /* 0x000ee20000000800 */
[----:B------:R4:W-:Y:S04]  /*31400*/  LDGSTS.E [R252+-0x7ffc], desc[UR8][R8.64], !P2 ;  /* 0xf800400008fc7fae */ /* 0x0009e8000d121848 */
[----:B-1----:R-:W3:Y:S04]  /*31410*/  LDL.LU.64 R18, [R1+0x590] ;  /* 0x0005900001127983 */ /* 0x002ee80000300a00 */
[----:B------:R-:W3:Y:S04]  /*31420*/  LDL.LU.64 R180, [R1+0x588] ;  /* 0x0005880001b47983 */ /* 0x000ee80000300a00 */
[----:B------:R-:W3:Y:S01]  /*31430*/  LDL.LU.64 R184, [R1+0x580] ;  /* 0x0005800001b87983 */ /* 0x000ee20000300a00 */
[----:B----4-:R-:W-:-:S03]  /*31440*/  IADD3 R8, R4, -0x1f8, RZ ;  /* 0xfffffe0804087810 */ /* 0x010fc60007ffe0ff */
[----:B------:R1:W-:Y:S01]  /*31450*/  LDGSTS.E [R228+-0x3ffc], desc[UR8][R6.64], !P2 ;  /* 0xfc00400006e47fae */ /* 0x0003e2000d121848 */
[----:B------:R-:W-:Y:S02]  /*31460*/  IADD3 R9, R13, 0x100000, RZ ;  /* 0x001000000d097810 */ /* 0x000fe40007ffe0ff */
[----:B------:R-:W-:Y:S01]  /*31470*/  ISETP.GE.U32.AND P2, PT, R8, 0x7ffffd89, PT ;  /* 0x7ffffd890800780c */ /* 0x000fe20003f46070 */
[----:B--2---:R-:W-:-:S04]  /*31480*/  IMAD.WIDE R20, R229, 0x4, R20 ;  /* 0x00000004e5147825 */ /* 0x004fc800078e0214 */
[C---:B---3--:R-:W-:Y:S01]  /*31490*/  IMAD.WIDE R10, R229.reuse, 0x4, R10 ;  /* 0x00000004e50a7825 */ /* 0x048fe200078e020a */
[----:B------:R2:W-:Y:S03]  /*314a0*/  STL.64 [R1+0xdd8], R20 ;  /* 0x000dd81401007387 */ /* 0x0005e60000100a00 */
[C---:B-1----:R-:W-:Y:S01]  /*314b0*/  IMAD.WIDE R6, R229.reuse, 0x4, R186 ;  /* 0x00000004e5067825 */ /* 0x042fe200078e02ba */
[----:B------:R1:W-:Y:S04]  /*314c0*/  STL.64 [R1+0xde8], R10 ;  /* 0x000de80a01007387 */ /* 0x0003e80000100a00 */
[----:B------:R-:W-:Y:S04]  /*314d0*/  STL.64 [R1+0xdf0], R6 ;  /* 0x000df00601007387 */ /* 0x000fe80000100a00 */
[----:B------:R-:W-:Y:S04]  /*314e0*/  LDGSTS.E [R16+-0xfff8], desc[UR8][R20.64], !P1 ;  /* 0xf000800014107fae */ /* 0x000fe8000c921848 */
[----:B------:R-:W-:Y:S01]  /*314f0*/  LDGSTS.E [R9+-0xbff8], desc[UR8][R10.64], !P1 ;  /* 0xf40080000a097fae */ /* 0x000fe2000c921848 */
[----:B------:R-:W-:-:S03]  /*31500*/  IMAD.WIDE R4, R229, 0x4, R178 ;  /* 0x00000004e5047825 */ /* 0x000fc600078e02b2 */
[----:B------:R-:W-:Y:S04]  /*31510*/  LDGSTS.E [R252+-0x7ff8], desc[UR8][R6.64], !P1 ;  /* 0xf800800006fc7fae */ /* 0x000fe8000c921848 */
[----:B------:R3:W-:Y:S04]  /*31520*/  STL.64 [R1+0xe00], R4 ;  /* 0x000e000401007387 */ /* 0x0007e80000100a00 */
[----:B--2---:R-:W2:Y:S04]  /*31530*/  LDL.LU.64 R20, [R1+0x578] ;  /* 0x0005780001147983 */ /* 0x004ea80000300a00 */
[----:B-1----:R-:W4:Y:S04]  /*31540*/  LDL.LU.64 R10, [R1+0x570] ;  /* 0x00057000010a7983 */ /* 0x002f280000300a00 */
[----:B------:R-:W4:Y:S04]  /*31550*/  LDL.LU.64 R8, [R1+0x568] ;  /* 0x0005680001087983 */ /* 0x000f280000300a00 */
[----:B------:R-:W4:Y:S04]  /*31560*/  LDL.LU.64 R178, [R1+0x560] ;  /* 0x0005600001b27983 */ /* 0x000f280000300a00 */
[----:B------:R3:W-:Y:S01]  /*31570*/  LDGSTS.E [R228+-0x3ff8], desc[UR8][R4.64], !P1 ;  /* 0xfc00800004e47fae */ /* 0x0007e2000c921848 */
[----:B------:R-:W-:-:S03]  /*31580*/  IMAD.WIDE R182, R229, 0x4, R182 ;  /* 0x00000004e5b67825 */ /* 0x000fc600078e02b6 */
[----:B------:R-:W-:Y:S01]  /*31590*/  STL.64 [R1+0x1de0], R12 ;  /* 0x001de00c01007387 */ /* 0x000fe20000100a00 */
[----:B---3--:R-:W-:-:S03]  /*315a0*/  IADD3 R5, R13, 0x100000, RZ ;  /* 0x001000000d057810 */ /* 0x008fc60007ffe0ff */
[----:B------:R-:W-:Y:S01]  /*315b0*/  STL.64 [R1+0xe08], R182 ;  /* 0x000e08b601007387 */ /* 0x000fe20000100a00 */
[----:B------:R-:W1:Y:S03]  /*315c0*/  LDC R4, c[0x0][0x230] ;  /* 0x00008c00ff047b82 */ /* 0x000e660000000800 */
[----:B------:R-:W-:Y:S01]  /*315d0*/  LDGSTS.E [R16+-0xfff4], desc[UR8][R182.64], !P2 ;  /* 0xf000c000b6107fae */ /* 0x000fe2000d121848 */
[----:B------:R-:W-:-:S04]  /*315e0*/  IMAD.WIDE R18, R229, 0x4, R18 ;  /* 0x00000004e5127825 */ /* 0x000fc800078e0212 */
[C---:B------:R-:W-:Y:S01]  /*315f0*/  IMAD.WIDE R180, R229.reuse, 0x4, R180 ;  /* 0x00000004e5b47825 */ /* 0x040fe200078e02b4 */
[----:B------:R3:W-:Y:S03]  /*31600*/  STL.64 [R1+0xe18], R18 ;  /* 0x000e181201007387 */ /* 0x0007e60000100a00 */
[----:B------:R-:W-:Y:S01]  /*31610*/  IMAD.WIDE R6, R229, 0x4, R184 ;  /* 0x00000004e5067825 */ /* 0x000fe200078e02b8 */
[----:B------:R1:W-:Y:S04]  /*31620*/  LDGSTS.E [R5+-0xbff4], desc[UR8][R18.64], !P2 ;  /* 0xf400c00012057fae */ /* 0x0003e8000d121848 */
[----:B------:R1:W-:Y:S04]  /*31630*/  STL.64 [R1+0xe28], R180 ;  /* 0x000e28b401007387 */ /* 0x0003e80000100a00 */
[----:B------:R1:W-:Y:S04]  /*31640*/  LDGSTS.E [R252+-0x7ff4], desc[UR8][R180.64], !P2 ;  /* 0xf800c000b4fc7fae */ /* 0x0003e8000d121848 */
[----:B---3--:R-:W3:Y:S04]  /*31650*/  LDL.LU.64 R18, [R1+0x558] ;  /* 0x0005580001127983 */ /* 0x008ee80000300a00 */
[----:B------:R4:W-:Y:S04]  /*31660*/  STL.64 [R1+0xe38], R6 ;  /* 0x000e380601007387 */ /* 0x0009e80000100a00 */
[----:B------:R-:W3:Y:S04]  /*31670*/  LDL.LU.64 R186, [R1+0x550] ;  /* 0x0005500001ba7983 */ /* 0x000ee80000300a00 */
[----:B------:R-:W3:Y:S04]  /*31680*/  LDL.LU.64 R182, [R1+0x548] ;  /* 0x0005480001b67983 */ /* 0x000ee80000300a00 */
[----:B-1----:R-:W3:Y:S01]  /*31690*/  LDL.LU.64 R180, [R1+0x540] ;  /* 0x0005400001b47983 */ /* 0x002ee20000300a00 */
[----:B------:R-:W-:Y:S01]  /*316a0*/  ISETP.GE.U32.AND P1, PT, R2, 0x7ffffde8, PT ;  /* 0x7ffffde80200780c */ /* 0x000fe20003f26070 */
[C---:B------:R-:W-:Y:S01]  /*316b0*/  VIADD R12, R14.reuse, 0x100000 ;  /* 0x001000000e0c7836 */ /* 0x040fe20000000000 */
[C---:B------:R-:W-:Y:S01]  /*316c0*/  IADD3 R5, R14.reuse, 0x100000, RZ ;  /* 0x001000000e057810 */ /* 0x040fe20007ffe0ff */
[----:B------:R1:W-:Y:S01]  /*316d0*/  LDGSTS.E [R228+-0x3ff4], desc[UR8][R6.64], !P2 ;  /* 0xfc00c00006e47fae */ /* 0x0003e2000d121848 */
[----:B------:R-:W-:Y:S01]  /*316e0*/  IADD3 R3, R3, -0x19a, RZ ;  /* 0xfffffe6603037810 */ /* 0x000fe20007ffe0ff */
[----:B------:R-:W3:Y:S01]  /*316f0*/  LDC R2, c[0x0][0x230] ;  /* 0x00008c00ff027b82 */ /* 0x000ee20000000800 */
[----:B------:R-:W-:-:S02]  /*31700*/  IADD3 R252, R14, 0x100000, RZ ;  /* 0x001000000efc7810 */ /* 0x000fc40007ffe0ff */
[----:B------:R-:W-:Y:S02]  /*31710*/  ISETP.GE.U32.AND P2, PT, R3, 0x7ffffde7, PT ;  /* 0x7ffffde70300780c */ /* 0x000fe40003f46070 */
[----:B------:R-:W-:-:S03]  /*31720*/  IADD3 R16, R14, 0x100000, RZ ;  /* 0x001000000e107810 */ /* 0x000fc60007ffe0ff */
[----:B------:R-:W3:Y:S01]  /*31730*/  LDC R3, c[0x0][0x230] ;  /* 0x00008c00ff037b82 */ /* 0x000ee20000000800 */
[----:B-1----:R-:W-:Y:S02]  /*31740*/  VIADD R228, R14, 0x100000 ;  /* 0x001000000ee47836 */ /* 0x002fe40000000000 */
[----:B--2---:R-:W-:-:S04]  /*31750*/  IMAD.WIDE R20, R229, 0x4, R20 ;  /* 0x00000004e5147825 */ /* 0x004fc800078e0214 */
[C---:B----4-:R-:W-:Y:S01]  /*31760*/  IMAD.WIDE R10, R229.reuse, 0x4, R10 ;  /* 0x00000004e50a7825 */ /* 0x050fe200078e020a */
[----:B------:R1:W-:Y:S03]  /*31770*/  STL.64 [R1+0x14f0], R20 ;  /* 0x0014f01401007387 */ /* 0x0003e60000100a00 */
[C---:B------:R-:W-:Y:S01]  /*31780*/  IMAD.WIDE R8, R229.reuse, 0x4, R8 ;  /* 0x00000004e5087825 */ /* 0x040fe200078e0208 */
[----:B------:R2:W-:Y:S03]  /*31790*/  STL.64 [R1+0x14e8], R10 ;  /* 0x0014e80a01007387 */ /* 0x0005e60000100a00 */
[C---:B------:R-:W-:Y:S01]  /*317a0*/  IMAD.WIDE R6, R229.reuse, 0x4, R178 ;  /* 0x00000004e5067825 */ /* 0x040fe200078e02b2 */
[----:B------:R-:W-:Y:S04]  /*317b0*/  LDGSTS.E [R12+-0x40000], desc[UR8][R20.64], !P1 ;  /* 0xc0000000140c7fae */ /* 0x000fe8000c921848 */
[----:B------:R4:W-:Y:S04]  /*317c0*/  STL.64 [R1+0x14e0], R8 ;  /* 0x0014e00801007387 */ /* 0x0009e80000100a00 */
[----:B------:R-:W-:Y:S04]  /*317d0*/  LDGSTS.E [R5+-0x3c000], desc[UR8][R10.64], !P1 ;  /* 0xc40000000a057fae */ /* 0x000fe8000c921848 */
[----:B-1----:R-:W3:Y:S04]  /*317e0*/  LDL.LU.64 R20, [R1+0x538] ;  /* 0x0005380001147983 */ /* 0x002ee80000300a00 */
[----:B------:R1:W-:Y:S04]  /*317f0*/  STL.64 [R1+0x14d8], R6 ;  /* 0x0014d80601007387 */ /* 0x0003e80000100a00 */
[----:B--2---:R-:W2:Y:S04]  /*31800*/  LDL.LU.64 R10, [R1+0x530] ;  /* 0x00053000010a7983 */ /* 0x004ea80000300a00 */
[----:B------:R-:W2:Y:S04]  /*31810*/  LDL.LU.64 R184, [R1+0x528] ;  /* 0x0005280001b87983 */ /* 0x000ea80000300a00 */
[----:B------:R-:W2:Y:S04]  /*31820*/  LDL.LU.64 R178, [R1+0x520] ;  /* 0x0005200001b27983 */ /* 0x000ea80000300a00 */
[----:B------:R4:W-:Y:S04]  /*31830*/  LDGSTS.E [R252+-0x38000], desc[UR8][R8.64], !P1 ;  /* 0xc800000008fc7fae */ /* 0x0009e8000c921848 */
[----:B------:R1:W-:Y:S01]  /*31840*/  LDGSTS.E [R228+-0x34000], desc[UR8][R6.64], !P1 ;  /* 0xcc00000006e47fae */ /* 0x0003e2000c921848 */
[----:B----4-:R-:W-:Y:S01]  /*31850*/  IADD3 R8, R4, -0x19b, RZ ;  /* 0xfffffe6504087810 */ /* 0x010fe20007ffe0ff */
[----:B---3--:R-:W-:-:S04]  /*31860*/  IMAD.WIDE R18, R229, 0x4, R18 ;  /* 0x00000004e5127825 */ /* 0x008fc800078e0212 */
[----:B------:R-:W-:Y:S02]  /*31870*/  VIADD R9, R14, 0x100000 ;  /* 0x001000000e097836 */ /* 0x000fe40000000000 */
[C---:B------:R-:W-:Y:S01]  /*31880*/  IMAD.WIDE R12, R229.reuse, 0x4, R186 ;  /* 0x00000004e50c7825 */ /* 0x040fe200078e02ba */
[----:B------:R3:W-:Y:S03]  /*31890*/  STL.64 [R1+0x14d0], R18 ;  /* 0x0014d01201007387 */ /* 0x0007e60000100a00 */
[C---:B-1----:R-:W-:Y:S01]  /*318a0*/  IMAD.WIDE R6, R229.reuse, 0x4, R182 ;  /* 0x00000004e5067825 */ /* 0x042fe200078e02b6 */
[----:B------:R-:W-:Y:S03]  /*318b0*/  STL.64 [R1+0x14c8], R12 ;  /* 0x0014c80c01007387 */ /* 0x000fe60000100a00 */
[----:B------:R-:W-:Y:S01]  /*318c0*/  IMAD.WIDE R4, R229, 0x4, R180 ;  /* 0x00000004e5047825 */ /* 0x000fe200078e02b4 */
[----:B------:R-:W-:Y:S01]  /*318d0*/  LDGSTS.E [R16+-0x3fffc], desc[UR8][R18.64], !P2 ;  /* 0xc000400012107fae */ /* 0x000fe2000d121848 */
[----:B------:R-:W-:-:S03]  /*318e0*/  ISETP.GE.U32.AND P1, PT, R8, 0x7ffffde6, PT ;  /* 0x7ffffde60800780c */ /* 0x000fc60003f26070 */
[----:B------:R-:W-:Y:S04]  /*318f0*/  STL.64 [R1+0x14c0], R6 ;  /* 0x0014c00601007387 */ /* 0x000fe80000100a00 */
[----:B------:R-:W-:Y:S04]  /*31900*/  LDGSTS.E [R9+-0x3bffc], desc[UR8][R12.64], !P2 ;  /* 0xc40040000c097fae */ /* 0x000fe8000d121848 */
[----:B---3--:R-:W3:Y:S04]  /*31910*/  LDL.LU.64 R18, [R1+0x518] ;  /* 0x0005180001127983 */ /* 0x008ee80000300a00 */
[----:B------:R1:W-:Y:S04]  /*31920*/  STL.64 [R1+0x14b8], R4 ;  /* 0x0014b80401007387 */ /* 0x0003e80000100a00 */
[----:B------:R-:W4:Y:S04]  /*31930*/  LDL.LU.64 R182, [R1+0x510] ;  /* 0x0005100001b67983 */ /* 0x000f280000300a00 */
        /* <DEDUP_REMOVED lines=10> */
[----:B------:R-:W-:-:S04]  /*319e0*/  IMAD.WIDE R20, R229, 0x4, R20 ;  /* 0x00000004e5147825 */ /* 0x000fc800078e0214 */
        /* <DEDUP_REMOVED lines=10> */
[----:B-1----:R-:W2:Y:S04]  /*31a90*/  LDL.LU.64 R10, [R1+0x4f0] ;  /* 0x0004f000010a7983 */ /* 0x002ea80000300a00 */
[----:B------:R-:W2:Y:S04]  /*31aa0*/  LDL.LU.64 R186, [R1+0x4e8] ;  /* 0x0004e80001ba7983 */ /* 0x000ea80000300a00 */
[----:B------:R-:W2:Y:S04]  /*31ab0*/  LDL.LU.64 R178, [R1+0x4e0] ;  /* 0x0004e00001b27983 */ /* 0x000ea80000300a00 */
[----:B------:R4:W-:Y:S04]  /*31ac0*/  LDGSTS.E [R252+-0x37ff8], desc[UR8][R12.64], !P1 ;  /* 0xc80080000cfc7fae */ /* 0x0009e8000c921848 */
[----:B------:R1:W-:Y:S01]  /*31ad0*/  LDGSTS.E [R228+-0x33ff8], desc[UR8][R6.64], !P1 ;  /* 0xcc00800006e47fae */ /* 0x0003e2000c921848 */
[----:B---3--:R-:W-:-:S04]  /*31ae0*/  IMAD.WIDE R18, R229, 0x4, R18 ;  /* 0x00000004e5127825 */ /* 0x008fc800078e0212 */
[C---:B----4-:R-:W-:Y:S01]  /*31af0*/  IMAD.WIDE R12, R229.reuse, 0x4, R182 ;  /* 0x00000004e50c7825 */ /* 0x050fe200078e02b6 */
[----:B------:R3:W-:Y:S03]  /*31b00*/  STL.64 [R1+0x1490], R18 ;  /* 0x0014901201007387 */ /* 0x0007e60000100a00 */
[C---:B------:R-:W-:Y:S01]  /*31b10*/  IMAD.WIDE R8, R229.reuse, 0x4, R8 ;  /* 0x00000004e5087825 */ /* 0x040fe200078e0208 */
[----:B------:R4:W-:Y:S03]  /*31b20*/  STL.64 [R1+0x1488], R12 ;  /* 0x0014880c01007387 */ /* 0x0009e60000100a00 */
[----:B-1----:R-:W-:Y:S01]  /*31b30*/  IMAD.WIDE R6, R229, 0x4, R180 ;  /* 0x00000004e5067825 */ /* 0x002fe200078e02b4 */
[----:B------:R1:W-:Y:S04]  /*31b40*/  STL.64 [R1+0x1480], R8 ;  /* 0x0014800801007387 */ /* 0x0003e80000100a00 */
[----:B------:R-:W2:Y:S04]  /*31b50*/  LDL.LU.64 R180, [R1+0x4d8] ;  /* 0x0004d80001b47983 */ /* 0x000ea80000300a00 */
[----:B------:R-:W-:Y:S04]  /*31b60*/  LDGSTS.E [R16+-0x3fff4], desc[UR8][R18.64], !P2 ;  /* 0xc000c00012107fae */ /* 0x000fe8000d121848 */
[----:B------:R2:W-:Y:S01]  /*31b70*/  STL.64 [R1+0x1478], R6 ;  /* 0x0014780601007387 */ /* 0x0005e20000100a00 */
[----:B------:R-:W-:-:S02]  /*31b80*/  ISETP.GE.U32.AND P1, PT, R3, 0x7ffffdc8, PT ;  /* 0x7ffffdc80300780c */ /* 0x000fc40003f26070 */
[----:B------:R-:W-:Y:S01]  /*31b90*/  IADD3 R2, R2, -0x1bb, RZ ;  /* 0xfffffe4502027810 */ /* 0x000fe20007ffe0ff */
[----:B------:R4:W-:Y:S01]  /*31ba0*/  LDGSTS.E [R5+-0x3bff4], desc[UR8][R12.64], !P2 ;  /* 0xc400c0000c057fae */ /* 0x0009e2000d121848 */
[----:B------:R-:W2:Y:S03]  /*31bb0*/  LDC R3, c[0x0][0x230] ;  /* 0x00008c00ff037b82 */ /* 0x000ea60000000800 */
[----:B---3--:R-:W3:Y:S04]  /*31bc0*/  LDL.LU.64 R18, [R1+0x4d0] ;  /* 0x0004d00001127983 */ /* 0x008ee80000300a00 */
[----:B------:R-:W3:Y:S04]  /*31bd0*/  LDL.LU.64 R184, [R1+0x4c8] ;  /* 0x0004c80001b87983 */ /* 0x000ee80000300a00 */
[----:B------:R-:W3:Y:S01]  /*31be0*/  LDL.LU.64 R182, [R1+0x4c0] ;  /* 0x0004c00001b67983 */ /* 0x000ee20000300a00 */
[----:B----4-:R-:W-:-:S03]  /*31bf0*/  IADD3 R12, R14, 0x100000, RZ ;  /* 0x001000000e0c7810 */ /* 0x010fc60007ffe0ff */
[----:B------:R1:W-:Y:S04]  /*31c00*/  LDGSTS.E [R252+-0x37ff4], desc[UR8][R8.64], !P2 ;  /* 0xc800c00008fc7fae */ /* 0x0003e8000d121848 */
[----:B------:R4:W-:Y:S01]  /*31c10*/  LDGSTS.E [R228+-0x33ff4], desc[UR8][R6.64], !P2 ;  /* 0xcc00c00006e47fae */ /* 0x0009e2000d121848 */
[----:B-1----:R-:W-:Y:S01]  /*31c20*/  IADD3 R8, R4, -0x1ba, RZ ;  /* 0xfffffe4604087810 */ /* 0x002fe20007ffe0ff */
[----:B------:R-:W-:-:S03]  /*31c30*/  VIADD R9, R14, 0x100000 ;  /* 0x001000000e097836 */ /* 0x000fc60000000000 */
[----:B------:R-:W-:Y:S01]  /*31c40*/  ISETP.GE.U32.AND P2, PT, R8, 0x7ffffdc7, PT ;  /* 0x7ffffdc70800780c */ /* 0x000fe20003f46070 */
[----:B--2---:R-:W-:-:S04]  /*31c50*/  IMAD.WIDE R20, R229, 0x4, R20 ;  /* 0x00000004e5147825 */ /* 0x004fc800078e0214 */
[C---:B------:R-:W-:Y:S01]  /*31c60*/  IMAD.WIDE R10, R229.reuse, 0x4, R10 ;  /* 0x00000004e50a7825 */ /* 0x040fe200078e020a */
[----:B------:R1:W-:Y:S03]  /*31c70*/  STL.64 [R1+0x1170], R20 ;  /* 0x0011701401007387 */ /* 0x0003e60000100a00 */
[C---:B----4-:R-:W-:Y:S01]  /*31c80*/  IMAD.WIDE R6, R229.reuse, 0x4, R186 ;  /* 0x00000004e5067825 */ /* 0x050fe200078e02ba */
[----:B------:R2:W-:Y:S03]  /*31c90*/  STL.64 [R1+0x1168], R10 ;  /* 0x0011680a01007387 */ /* 0x0005e60000100a00 */
[C---:B------:R-:W-:Y:S01]  /*31ca0*/  IMAD.WIDE R4, R229.reuse, 0x4, R178 ;  /* 0x00000004e5047825 */ /* 0x040fe200078e02b2 */
[----:B------:R-:W-:Y:S04]  /*31cb0*/  LDGSTS.E [R12+-0x30000], desc[UR8][R20.64], !P1 ;  /* 0xd0000000140c7fae */ /* 0x000fe8000c921848 */
[----:B------:R-:W-:Y:S04]  /*31cc0*/  STL.64 [R1+0x1160], R6 ;  /* 0x0011600601007387 */ /* 0x000fe80000100a00 */
[----:B------:R-:W-:Y:S04]  /*31cd0*/  LDGSTS.E [R9+-0x2c000], desc[UR8][R10.64], !P1 ;  /* 0xd40000000a097fae */ /* 0x000fe8000c921848 */
[----:B-1----:R-:W4:Y:S04]  /*31ce0*/  LDL.LU.64 R20, [R1+0x4b8] ;  /* 0x0004b80001147983 */ /* 0x002f280000300a00 */
[----:B------:R1:W-:Y:S04]  /*31cf0*/  STL.64 [R1+0x1158], R4 ;  /* 0x0011580401007387 */ /* 0x0003e80000100a00 */
[----:B--2---:R-:W2:Y:S04]  /*31d00*/  LDL.LU.64 R10, [R1+0x4b0] ;  /* 0x0004b000010a7983 */ /* 0x004ea80000300a00 */
[----:B------:R-:W2:Y:S04]  /*31d10*/  LDL.LU.64 R8, [R1+0x4a8] ;  /* 0x0004a80001087983 */ /* 0x000ea80000300a00 */
[----:B------:R-:W2:Y:S04]  /*31d20*/  LDL.LU.64 R178, [R1+0x4a0] ;  /* 0x0004a00001b27983 */ /* 0x000ea80000300a00 */
[----:B------:R-:W-:Y:S04]  /*31d30*/  LDGSTS.E [R252+-0x28000], desc[UR8][R6.64], !P1 ;  /* 0xd800000006fc7fae */ /* 0x000fe8000c921848 */
[----:B------:R1:W-:Y:S01]  /*31d40*/  LDGSTS.E [R228+-0x24000], desc[UR8][R4.64], !P1 ;  /* 0xdc00000004e47fae */ /* 0x0003e2000c921848 */
[----:B------:R-:W-:-:S05]  /*31d50*/  IMAD.WIDE R180, R229, 0x4, R180 ;  /* 0x00000004e5b47825 */ /* 0x000fca00078e02b4 */
[----:B------:R-:W-:Y:S01]  /*31d60*/  STL.64 [R1+0x1150], R180 ;  /* 0x001150b401007387 */ /* 0x000fe20000100a00 */
[----:B-1----:R-:W-:-:S03]  /*31d70*/  IADD3 R5, R14, 0x100000, RZ ;  /* 0x001000000e057810 */ /* 0x002fc60007ffe0ff */
[----:B------:R-:W-:Y:S01]  /*31d80*/  LDGSTS.E [R16+-0x2fffc], desc[UR8][R180.64], !P2 ;  /* 0xd0004000b4107fae */ /* 0x000fe2000d121848 */
[C---:B---3--:R-:W-:Y:S01]  /*31d90*/  IMAD.WIDE R18, R229.reuse, 0x4, R18 ;  /* 0x00000004e5127825 */ /* 0x048fe200078e0212 */
[----:B------:R-:W1:Y:S03]  /*31da0*/  LDC R4, c[0x0][0x230] ;  /* 0x00008c00ff047b82 */ /* 0x000e660000000800 */
[C---:B------:R-:W-:Y:S01]  /*31db0*/  IMAD.WIDE R12, R229.reuse, 0x4, R184 ;  /* 0x00000004e50c7825 */ /* 0x040fe200078e02b8 */
[----:B------:R3:W-:Y:S03]  /*31dc0*/  STL.64 [R1+0x1148], R18 ;  /* 0x0011481201007387 */ /* 0x0007e60000100a00 */
[----:B------:R-:W-:Y:S01]  /*31dd0*/  IMAD.WIDE R6, R229, 0x4, R182 ;  /* 0x00000004e5067825 */ /* 0x000fe200078e02b6 */
[----:B------:R-:W-:Y:S04]  /*31de0*/  LDGSTS.E [R5+-0x2bffc], desc[UR8][R18.64], !P2 ;  /* 0xd400400012057fae */ /* 0x000fe8000d121848 */
[----:B------:R3:W-:Y:S01]  /*31df0*/  STL.64 [R1+0x1140], R12 ;  /* 0x0011400c01007387 */ /* 0x0007e20000100a00 */
[----:B------:R-:W-:Y:S01]  /*31e00*/  ISETP.GE.U32.AND P1, PT, R2, 0x7ffffdc6, PT ;  /* 0x7ffffdc60200780c */ /* 0x000fe20003f26070 */
[----:B------:R-:W-:Y:S01]  /*31e10*/  VIADD R3, R3, 0xfffffe44 ;  /* 0xfffffe4403037836 */ /* 0x000fe20000000000 */
[----:B------:R-:W1:Y:S01]  /*31e20*/  LDC R2, c[0x0][0x230] ;  /* 0x00008c00ff027b82 */ /* 0x000e620000000800 */
[----:B------:R3:W-:Y:S04]  /*31e30*/  LDGSTS.E [R252+-0x27ffc], desc[UR8][R12.64], !P2 ;  /* 0xd80040000cfc7fae */ /* 0x0007e8000d121848 */
[----:B---3--:R-:W3:Y:S04]  /*31e40*/  LDL.LU.64 R18, [R1+0x498] ;  /* 0x0004980001127983 */ /* 0x008ee80000300a00 */
[----:B------:R1:W-:Y:S04]  /*31e50*/  STL.64 [R1+0x1138], R6 ;  /* 0x0011380601007387 */ /* 0x0003e80000100a00 */
[----:B------:R-:W3:Y:S04]  /*31e60*/  LDL.LU.64 R186, [R1+0x490] ;  /* 0x0004900001ba7983 */ /* 0x000ee80000300a00 */
[----:B------:R-:W3:Y:S04]  /*31e70*/  LDL.LU.64 R182, [R1+0x488] ;  /* 0x0004880001b67983 */ /* 0x000ee80000300a00 */
[----:B------:R-:W3:Y:S01]  /*31e80*/  LDL.LU.64 R180, [R1+0x480] ;  /* 0x0004800001b47983 */ /* 0x000ee20000300a00 */
[----:B------:R-:W-:-:S03]  /*31e90*/  IADD3 R12, R14, 0x100000, RZ ;  /* 0x001000000e0c7810 */ /* 0x000fc60007ffe0ff */
[----:B------:R1:W-:Y:S01]  /*31ea0*/  LDGSTS.E [R228+-0x23ffc], desc[UR8][R6.64], !P2 ;  /* 0xdc00400006e47fae */ /* 0x0003e2000d121848 */
[----:B------:R-:W-:Y:S01]  /*31eb0*/  ISETP.GE.U32.AND P2, PT, R3, 0x7ffffdc5, PT ;  /* 0x7ffffdc50300780c */ /* 0x000fe20003f46070 */
[----:B----4-:R-:W-:-:S04]  /*31ec0*/  IMAD.WIDE R20, R229, 0x4, R20 ;  /* 0x00000004e5147825 */ /* 0x010fc800078e0214 */
[C---:B--2---:R-:W-:Y:S01]  /*31ed0*/  IMAD.WIDE R10, R229.reuse, 0x4, R10 ;  /* 0x00000004e50a7825 */ /* 0x044fe200078e020a */
[----:B------:R2:W-:Y:S03]  /*31ee0*/  STL.64 [R1+0x1130], R20 ;  /* 0x0011301401007387 */ /* 0x0005e60000100a00 */
[C---:B------:R-:W-:Y:S01]  /*31ef0*/  IMAD.WIDE R8, R229.reuse, 0x4, R8 ;  /* 0x00000004e5087825 */ /* 0x040fe200078e0208 */
[----:B------:R4:W-:Y:S01]  /*31f00*/  STL.64 [R1+0x1128], R10 ;  /* 0x0011280a01007387 */ /* 0x0009e20000100a00 */
[----:B-1----:R-:W-:Y:S01]  /*31f10*/  IADD3 R2, R2, -0x1da, RZ ;  /* 0xfffffe2602027810 */ /* 0x002fe20007ffe0ff */
[----:B------:R-:W1:Y:S01]  /*31f20*/  LDC R3, c[0x0][0x230] ;  /* 0x00008c00ff037b82 */ /* 0x000e620000000800 */
[C---:B------:R-:W-:Y:S01]  /*31f30*/  IMAD.WIDE R6, R229.reuse, 0x4, R178 ;  /* 0x00000004e5067825 */ /* 0x040fe200078e02b2 */
[----:B------:R-:W-:Y:S04]  /*31f40*/  LDGSTS.E [R12+-0x2fff8], desc[UR8][R20.64], !P1 ;  /* 0xd0008000140c7fae */ /* 0x000fe8000c921848 */
[----:B------:R4:W-:Y:S04]  /*31f50*/  STL.64 [R1+0x1120], R8 ;  /* 0x0011200801007387 */ /* 0x0009e80000100a00 */
[----:B------:R-:W-:Y:S04]  /*31f60*/  LDGSTS.E [R5+-0x2bff8], desc[UR8][R10.64], !P1 ;  /* 0xd40080000a057fae */ /* 0x000fe8000c921848 */
[----:B--2---:R-:W2:Y:S04]  /*31f70*/  LDL.LU.64 R20, [R1+0x478] ;  /* 0x0004780001147983 */ /* 0x004ea80000300a00 */
[----:B------:R3:W-:Y:S04]  /*31f80*/  STL.64 [R1+0x1118], R6 ;  /* 0x0011180601007387 */ /* 0x0007e80000100a00 */
[----:B----4-:R-:W4:Y:S04]  /*31f90*/  LDL.LU.64 R10, [R1+0x470] ;  /* 0x00047000010a7983 */ /* 0x010f280000300a00 */
[----:B------:R-:W4:Y:S04]  /*31fa0*/  LDL.LU.64 R184, [R1+0x468] ;  /* 0x0004680001b87983 */ /* 0x000f280000300a00 */
[----:B------:R-:W4:Y:S04]  /*31fb0*/  LDL.LU.64 R178, [R1+0x460] ;  /* 0x0004600001b27983 */ /* 0x000f280000300a00 */
[----:B------:R1:W-:Y:S04]  /*31fc0*/  LDGSTS.E [R252+-0x27ff8], desc[UR8][R8.64], !P1 ;  /* 0xd800800008fc7fae */ /* 0x0003e8000c921848 */
[----:B------:R3:W-:Y:S01]  /*31fd0*/  LDGSTS.E [R228+-0x23ff8], desc[UR8][R6.64], !P1 ;  /* 0xdc00800006e47fae */ /* 0x0007e2000c921848 */
[----:B-1----:R-:W-:Y:S01]  /*31fe0*/  IADD3 R8, R4, -0x1d9, RZ ;  /* 0xfffffe2704087810 */ /* 0x002fe20007ffe0ff */
[----:B---3--:R-:W-:-:S04]  /*31ff0*/  IMAD.WIDE R18, R229, 0x4, R18 ;  /* 0x00000004e5127825 */ /* 0x008fc800078e0212 */
[----:B------:R-:W-:Y:S02]  /*32000*/  VIADD R9, R14, 0x100000 ;  /* 0x001000000e097836 */ /* 0x000fe40000000000 */
[C---:B------:R-:W-:Y:S01]  /*32010*/  IMAD.WIDE R12, R229.reuse, 0x4, R186 ;  /* 0x00000004e50c7825 */ /* 0x040fe200078e02ba */
[----:B------:R1:W-:Y:S03]  /*32020*/  STL.64 [R1+0x1110], R18 ;  /* 0x0011101201007387 */ /* 0x0003e60000100a00 */
[C---:B------:R-:W-:Y:S01]  /*32030*/  IMAD.WIDE R6, R229.reuse, 0x4, R182 ;  /* 0x00000004e5067825 */ /* 0x040fe200078e02b6 */
[----:B------:R-:W-:Y:S03]  /*32040*/  STL.64 [R1+0x1108], R12 ;  /* 0x0011080c01007387 */ /* 0x000fe60000100a00 */
[----:B------:R-:W-:Y:S01]  /*32050*/  IMAD.WIDE R4, R229, 0x4, R180 ;  /* 0x00000004e5047825 */ /* 0x000fe200078e02b4 */
[----:B------:R-:W-:Y:S01]  /*32060*/  LDGSTS.E [R16+-0x2fff4], desc[UR8][R18.64], !P2 ;  /* 0xd000c00012107fae */ /* 0x000fe2000d121848 */
[----:B------:R-:W-:-:S03]  /*32070*/  ISETP.GE.U32.AND P1, PT, R8, 0x7ffffda8, PT ;  /* 0x7ffffda80800780c */ /* 0x000fc60003f26070 */
[----:B------:R-:W-:Y:S04]  /*32080*/  STL.64 [R1+0x1100], R6 ;  /* 0x0011000601007387 */ /* 0x000fe80000100a00 */
[----:B------:R-:W-:Y:S04]  /*32090*/  LDGSTS.E [R9+-0x2bff4], desc[UR8][R12.64], !P2 ;  /* 0xd400c0000c097fae */ /* 0x000fe8000d121848 */
[----:B-1----:R-:W3:Y:S04]  /*320a0*/  LDL.LU.64 R18, [R1+0x458] ;  /* 0x0004580001127983 */ /* 0x002ee80000300a00 */
[----:B------:R1:W-:Y:S04]  /*320b0*/  STL.64 [R1+0x10f8], R4 ;  /* 0x0010f80401007387 */ /* 0x0003e80000100a00 */
[----:B------:R-:W3:Y:S04]  /*320c0*/  LDL.LU.64 R182, [R1+0x450] ;  /* 0x0004500001b67983 */ /* 0x000ee80000300a00 */
[----:B------:R-:W3:Y:S04]  /*320d0*/  LDL.LU.64 R8, [R1+0x448] ;  /* 0x0004480001087983 */ /* 0x000ee80000300a00 */
[----:B------:R-:W3:Y:S04]  /*320e0*/  LDL.LU.64 R180, [R1+0x440] ;  /* 0x0004400001b47983 */ /* 0x000ee80000300a00 */
[----:B------:R-:W-:Y:S04]  /*320f0*/  LDGSTS.E [R252+-0x27ff4], desc[UR8][R6.64], !P2 ;  /* 0xd800c00006fc7fae */ /* 0x000fe8000d121848 */
[----:B------:R1:W-:Y:S02]  /*32100*/  LDGSTS.E [R228+-0x23ff4], desc[UR8][R4.64], !P2 ;  /* 0xdc00c00004e47fae */ /* 0x0003e4000d121848 */
[----:B-1----:R-:W-:Y:S01]  /*32110*/  IADD3 R5, R14, 0x100000, RZ ;  /* 0x001000000e057810 */ /* 0x002fe20007ffe0ff */
[----:B------:R-:W1:Y:S01]  /*32120*/  LDC R4, c[0x0][0x230] ;  /* 0x00008c00ff047b82 */ /* 0x000e620000000800 */
[----:B------:R-:W-:Y:S01]  /*32130*/  ISETP.GE.U32.AND P2, PT, R2, 0x7ffffda7, PT ;  /* 0x7ffffda70200780c */ /* 0x000fe20003f46070 */
[----:B------:R-:W-:-:S06]  /*32140*/  VIADD R3, R3, 0xfffffe25 ;  /* 0xfffffe2503037836 */ /* 0x000fcc0000000000 */
[----:B------:R-:W1:Y:S01]  /*32150*/  LDC R2, c[0x0][0x230] ;  /* 0x00008c00ff027b82 */ /* 0x000e620000000800 */
        /* <DEDUP_REMOVED lines=16> */
[----:B---3--:R-:W-:-:S04]  /*32260*/  IMAD.WIDE R18, R229, 0x4, R18 ;  /* 0x00000004e5127825 */ /* 0x008fc800078e0212 */
[C---:B-1----:R-:W-:Y:S01]  /*32270*/  IMAD.WIDE R12, R229.reuse, 0x4, R182 ;  /* 0x00000004e50c7825 */ /* 0x042fe200078e02b6 */
[----:B------:R1:W-:Y:S03]  /*32280*/  STL.64 [R1+0x1000], R18 ;  /* 0x0010001201007387 */ /* 0x0003e60000100a00 */
[C---:B------:R-:W-:Y:S01]  /*32290*/  IMAD.WIDE R8, R229.reuse, 0x4, R8 ;  /* 0x00000004e5087825 */ /* 0x040fe200078e0208 */
[----:B------:R3:W-:Y:S03]  /*322a0*/  STL.64 [R1+0xff0], R12 ;  /* 0x000ff00c01007387 */ /* 0x0007e60000100a00 */
[----:B------:R-:W-:Y:S01]  /*322b0*/  IMAD.WIDE R6, R229, 0x4, R180 ;  /* 0x00000004e5067825 */ /* 0x000fe200078e02b4 */
[----:B------:R3:W-:Y:S04]  /*322c0*/  STL.64 [R1+0xfe0], R8 ;  /* 0x000fe00801007387 */ /* 0x0007e80000100a00 */
[----:B------:R-:W4:Y:S04]  /*322d0*/  LDL.LU.64 R180, [R1+0x418] ;  /* 0x0004180001b47983 */ /* 0x000f280000300a00 */
[----:B------:R-:W-:Y:S04]  /*322e0*/  LDGSTS.E [R16+-0x1fffc], desc[UR8][R18.64], !P2 ;  /* 0xe000400012107fae */ /* 0x000fe8000d121848 */
[----:B------:R4:W-:Y:S01]  /*322f0*/  STL.64 [R1+0xfd0], R6 ;  /* 0x000fd00601007387 */ /* 0x0009e20000100a00 */
[----:B------:R-:W-:-:S02]  /*32300*/  ISETP.GE.U32.AND P1, PT, R3, 0x7ffffda6, PT ;  /* 0x7ffffda60300780c */ /* 0x000fc40003f26070 */
[----:B------:R-:W-:Y:S01]  /*32310*/  IADD3 R2, R2, -0x1f9, RZ ;  /* 0xfffffe0702027810 */ /* 0x000fe20007ffe0ff */
[----:B------:R3:W-:Y:S01]  /*32320*/  LDGSTS.E [R5+-0x1bffc], desc[UR8][R12.64], !P2 ;  /* 0xe40040000c057fae */ /* 0x0007e2000d121848 */
[----:B------:R-:W4:Y:S03]  /*32330*/  LDC R3, c[0x0][0x230] ;  /* 0x00008c00ff037b82 */ /* 0x000f260000000800 */
[----:B-1----:R-:W4:Y:S04]  /*32340*/  LDL.LU.64 R18, [R1+0x410] ;  /* 0x0004100001127983 */ /* 0x002f280000300a00 */
[----:B------:R-:W4:Y:S04]  /*32350*/  LDL.LU.64 R184, [R1+0x408] ;  /* 0x0004080001b87983 */ /* 0x000f280000300a00 */
[----:B------:R-:W4:Y:S01]  /*32360*/  LDL.LU.64 R182, [R1+0x400] ;  /* 0x0004000001b67983 */ /* 0x000f220000300a00 */
[----:B---3--:R-:W-:-:S03]  /*32370*/  IADD3 R12, R14, 0x100000, RZ ;  /* 0x001000000e0c7810 */ /* 0x008fc60007ffe0ff */
[----:B------:R1:W-:Y:S04]  /*32380*/  LDGSTS.E [R252+-0x17ffc], desc[UR8][R8.64], !P2 ;  /* 0xe800400008fc7fae */ /* 0x0003e8000d121848 */
[----:B------:R3:W-:Y:S01]  /*32390*/  LDGSTS.E [R228+-0x13ffc], desc[UR8][R6.64], !P2 ;  /* 0xec00400006e47fae */ /* 0x0007e2000d121848 */
[----:B-1----:R-:W-:Y:S01]  /*323a0*/  IADD3 R8, R4, -0x1dc, RZ ;  /* 0xfffffe2404087810 */ /* 0x002fe20007ffe0ff */
[----:B------:R-:W-:-:S03]  /*323b0*/  VIADD R9, R14, 0x100000 ;  /* 0x001000000e097836 */ /* 0x000fc60000000000 */
[----:B------:R-:W-:Y:S01]  /*323c0*/  ISETP.GE.U32.AND P2, PT, R8, 0x7ffffda5, PT ;  /* 0x7ffffda50800780c */ /* 0x000fe20003f46070 */
[----:B--2---:R-:W-:-:S04]  /*323d0*/  IMAD.WIDE R20, R229, 0x4, R20 ;  /* 0x00000004e5147825 */ /* 0x004fc800078e0214 */
[C---:B----4-:R-:W-:Y:S01]  /*323e0*/  IMAD.WIDE R10, R229.reuse, 0x4, R10 ;  /* 0x00000004e50a7825 */ /* 0x050fe200078e020a */
[----:B------:R1:W-:Y:S03]  /*323f0*/  STL.64 [R1+0xfc0], R20 ;  /* 0x000fc01401007387 */ /* 0x0003e60000100a00 */
[C---:B---3--:R-:W-:Y:S01]  /*32400*/  IMAD.WIDE R6, R229.reuse, 0x4, R186 ;  /* 0x00000004e5067825 */ /* 0x048fe200078e02ba */
[----:B------:R2:W-:Y:S03]  /*32410*/  STL.64 [R1+0xfb0], R10 ;  /* 0x000fb00a01007387 */ /* 0x0005e60000100a00 */
[C---:B------:R-:W-:Y:S01]  /*32420*/  IMAD.WIDE R4, R229.reuse, 0x4, R178 ;  /* 0x00000004e5047825 */ /* 0x040fe200078e02b2 */
[----:B------:R-:W-:Y:S04]  /*32430*/  LDGSTS.E [R12+-0x1fff8], desc[UR8][R20.64], !P1 ;  /* 0xe0008000140c7fae */ /* 0x000fe8000c921848 */
[----:B------:R-:W-:Y:S04]  /*32440*/  STL.64 [R1+0xfa0], R6 ;  /* 0x000fa00601007387 */ /* 0x000fe80000100a00 */
[----:B------:R-:W-:Y:S04]  /*32450*/  LDGSTS.E [R9+-0x1bff8], desc[UR8][R10.64], !P1 ;  /* 0xe40080000a097fae */ /* 0x000fe8000c921848 */
[----:B-1----:R-:W3:Y:S04]  /*32460*/  LDL.LU.64 R20, [R1+0x3f8] ;  /* 0x0003f80001147983 */ /* 0x002ee80000300a00 */
[----:B------:R1:W-:Y:S04]  /*32470*/  STL.64 [R1+0xf90], R4 ;  /* 0x000f900401007387 */ /* 0x0003e80000100a00 */
[----:B--2---:R-:W2:Y:S04]  /*32480*/  LDL.LU.64 R10, [R1+0x3f0] ;  /* 0x0003f000010a7983 */ /* 0x004ea80000300a00 */
[----:B------:R-:W4:Y:S04]  /*32490*/  LDL.LU.64 R8, [R1+0x3e0] ;  /* 0x0003e00001087983 */ /* 0x000f280000300a00 */
[----:B------:R-:W4:Y:S04]  /*324a0*/  LDL.LU.64 R178, [R1+0x3d0] ;  /* 0x0003d00001b27983 */ /* 0x000f280000300a00 */
[----:B------:R-:W-:Y:S04]  /*324b0*/  LDGSTS.E [R252+-0x17ff8], desc[UR8][R6.64], !P1 ;  /* 0xe800800006fc7fae */ /* 0x000fe8000c921848 */
[----:B------:R1:W-:Y:S01]  /*324c0*/  LDGSTS.E [R228+-0x13ff8], desc[UR8][R4.64], !P1 ;  /* 0xec00800004e47fae */ /* 0x0003e2000c921848 */
[----:B------:R-:W-:-:S05]  /*324d0*/  IMAD.WIDE R180, R229, 0x4, R180 ;  /* 0x00000004e5b47825 */ /* 0x000fca00078e02b4 */
[----:B------:R-:W-:Y:S01]  /*324e0*/  STL.64 [R1+0xf80], R180 ;  /* 0x000f80b401007387 */ /* 0x000fe20000100a00 */
[----:B-1----:R-:W-:-:S03]  /*324f0*/  IADD3 R5, R14, 0x100000, RZ ;  /* 0x001000000e057810 */ /* 0x002fc60007ffe0ff */
[----:B------:R-:W-:Y:S01]  /*32500*/  LDGSTS.E [R16+-0x1fff4], desc[UR8][R180.64], !P2 ;  /* 0xe000c000b4107fae */ /* 0x000fe2000d121848 */
[C---:B------:R-:W-:Y:S01]  /*32510*/  IMAD.WIDE R18, R229.reuse, 0x4, R18 ;  /* 0x00000004e5127825 */ /* 0x040fe200078e0212 */
        /* <DEDUP_REMOVED lines=8> */
[----:B------:R-:W4:Y:S01]  /*325a0*/  LDC R2, c[0x0][0x230] ;  /* 0x00008c00ff027b82 */ /* 0x000f220000000800 */
[----:B------:R1:W-:Y:S04]  /*325b0*/  LDGSTS.E [R252+-0x17ff4], desc[UR8][R12.64], !P2 ;  /* 0xe800c0000cfc7fae */ /* 0x0003e8000d121848 */
[----:B-1----:R-:W4:Y:S04]  /*325c0*/  LDL.LU.64 R18, [R1+0x3c0] ;  /* 0x0003c00001127983 */ /* 0x002f280000300a00 */
[----:B------:R1:W-:Y:S04]  /*325d0*/  STL.64 [R1+0xf50], R6 ;  /* 0x000f500601007387 */ /* 0x0003e80000100a00 */
[----:B------:R-:W4:Y:S04]  /*325e0*/  LDL.LU.64 R186, [R1+0x3b0] ;  /* 0x0003b00001ba7983 */ /* 0x000f280000300a00 */
[----:B------:R-:W4:Y:S04]  /*325f0*/  LDL.LU.64 R182, [R1+0x3a0] ;  /* 0x0003a00001b67983 */ /* 0x000f280000300a00 */
[----:B------:R-:W4:Y:S01]  /*32600*/  LDL.LU.64 R180, [R1+0x390] ;  /* 0x0003900001b47983 */ /* 0x000f220000300a00 */
[----:B------:R-:W-:-:S03]  /*32610*/  IADD3 R12, R14, 0x100000, RZ ;  /* 0x001000000e0c7810 */ /* 0x000fc60007ffe0ff */
[----:B------:R1:W-:Y:S01]  /*32620*/  LDGSTS.E [R228+-0x13ff4], desc[UR8][R6.64], !P2 ;  /* 0xec00c00006e47fae */ /* 0x0003e2000d121848 */
[----:B------:R-:W-:Y:S01]  /*32630*/  ISETP.GE.U32.AND P2, PT, R3, 0x7ffffd87, PT ;  /* 0x7ffffd870300780c */ /* 0x000fe20003f46070 */
[----:B---3--:R-:W-:-:S04]  /*32640*/  IMAD.WIDE R20, R229, 0x4, R20 ;  /* 0x00000004e5147825 */ /* 0x008fc800078e0214 */
[C---:B--2---:R-:W-:Y:S01]  /*32650*/  IMAD.WIDE R10, R229.reuse, 0x4, R10 ;  /* 0x00000004e50a7825 */ /* 0x044fe200078e020a */
[----:B------:R2:W-:Y:S03]  /*32660*/  STL.64 [R1+0xf40], R20 ;  /* 0x000f401401007387 */ /* 0x0005e60000100a00 */
[C---:B----4-:R-:W-:Y:S01]  /*32670*/  IMAD.WIDE R8, R229.reuse, 0x4, R8 ;  /* 0x00000004e5087825 */ /* 0x050fe200078e0208 */
[----:B------:R3:W-:Y:S01]  /*32680*/  STL.64 [R1+0xf30], R10 ;  /* 0x000f300a01007387 */ /* 0x0007e20000100a00 */
[----:B------:R-:W-:Y:S01]  /*32690*/  IADD3 R2, R2, -0x1fc, RZ ;  /* 0xfffffe0402027810 */ /* 0x000fe20007ffe0ff */
[----:B------:R-:W4:Y:S01]  /*326a0*/  LDC R3, c[0x0][0x230] ;  /* 0x00008c00ff037b82 */ /* 0x000f220000000800 */
[C---:B-1----:R-:W-:Y:S01]  /*326b0*/  IMAD.WIDE R6, R229.reuse, 0x4, R178 ;  /* 0x00000004e5067825 */ /* 0x042fe200078e02b2 */
        /* <DEDUP_REMOVED lines=9> */
[----:B------:R1:W-:Y:S02]  /*32750*/  LDGSTS.E [R228+-0x4000], desc[UR8][R6.64], !P1 ;  /* 0xfc00000006e47fae */ /* 0x0003e4000c921848 */
[----:B-1----:R-:W-:Y:S01]  /*32760*/  IADD3 R8, R4, -0x1fb, RZ ;  /* 0xfffffe0504087810 */ /* 0x002fe20007ffe0ff */
[----:B------:R-:W-:-:S04]  /*32770*/  IMAD.WIDE R18, R229, 0x4, R18 ;  /* 0x00000004e5127825 */ /* 0x000fc800078e0212 */
        /* <DEDUP_REMOVED lines=20> */
[----:B----4-:R-:W-:-:S06]  /*328c0*/  VIADD R3, R3, 0xfffffe63 ;  /* 0xfffffe6303037836 */ /* 0x010fcc0000000000 */
[----:B------:R-:W4:Y:S01]  /*328d0*/  LDC R2, c[0x0][0x230] ;  /* 0x00008c00ff027b82 */ /* 0x000f220000000800 */
        /* <DEDUP_REMOVED lines=16> */
[----:B------:R-:W-:-:S04]  /*329e0*/  IMAD.WIDE R18, R229, 0x4, R18 ;  /* 0x00000004e5127825 */ /* 0x000fc800078e0212 */
[C---:B-1----:R-:W-:Y:S01]  /*329f0*/  IMAD.WIDE R12, R229.reuse, 0x4, R182 ;  /* 0x00000004e50c7825 */ /* 0x042fe200078e02b6 */
[----:B------:R1:W-:Y:S03]  /*32a00*/  STL.64 [R1+0xea0], R18 ;  /* 0x000ea01201007387 */ /* 0x0003e60000100a00 */
[C---:B------:R-:W-:Y:S01]  /*32a10*/  IMAD.WIDE R8, R229.reuse, 0x4, R8 ;  /* 0x00000004e5087825 */ /* 0x040fe200078e0208 */
[----:B------:R1:W-:Y:S03]  /*32a20*/  STL.64 [R1+0xe98], R12 ;  /* 0x000e980c01007387 */ /* 0x0003e60000100a00 */
[----:B----4-:R-:W-:Y:S01]  /*32a30*/  IMAD.WIDE R6, R229, 0x4, R180 ;  /* 0x00000004e5067825 */ /* 0x010fe200078e02b4 */
[----:B------:R4:W-:Y:S04]  /*32a40*/  STL.64 [R1+0xe90], R8 ;  /* 0x000e900801007387 */ /* 0x0009e80000100a00 */
        /* <DEDUP_REMOVED lines=10> */
[----:B----4-:R-:W-:-:S03]  /*32af0*/  IADD3 R12, R15, 0x100000, RZ ;  /* 0x001000000f0c7810 */ /* 0x010fc60007ffe0ff */
[----:B------:R1:W-:Y:S04]  /*32b00*/  LDGSTS.E [R252+-0x7ff4], desc[UR8][R8.64], !P2 ;  /* 0xf800c00008fc7fae */ /* 0x0003e8000d121848 */
[----:B------:R4:W-:Y:S01]  /*32b10*/  LDGSTS.E [R228+-0x3ff4], desc[UR8][R6.64], !P2 ;  /* 0xfc00c00006e47fae */ /* 0x0009e2000d121848 */
[----:B-1----:R-:W-:Y:S01]  /*32b20*/  IADD3 R8, R4, -0x19e, RZ ;  /* 0xfffffe6204087810 */ /* 0x002fe20007ffe0ff */
[----:B------:R-:W-:-:S03]  /*32b30*/  VIADD R9, R15, 0x100000 ;  /* 0x001000000f097836 */ /* 0x000fc60000000000 */
[----:B------:R-:W-:Y:S02]  /*32b40*/  ISETP.GE.U32.AND P2, PT, R8, 0x7ffffde3, PT ;  /* 0x7ffffde30800780c */ /* 0x000fe40003f46070 */
[C---:B------:R-:W-:Y:S02]  /*32b50*/  IADD3 R252, R15.reuse, 0x100000, RZ ;  /* 0x001000000ffc7810 */ /* 0x040fe40007ffe0ff */
[C---:B----4-:R-:W-:Y:S02]  /*32b60*/  IADD3 R228, R15.reuse, 0x100000, RZ ;  /* 0x001000000fe47810 */ /* 0x050fe40007ffe0ff */
[----:B------:R-:W-:Y:S01]  /*32b70*/  IADD3 R16, R15, 0x100000, RZ ;  /* 0x001000000f107810 */ /* 0x000fe20007ffe0ff */
[----:B--2---:R-:W-:-:S04]  /*32b80*/  IMAD.WIDE R20, R229, 0x4, R20 ;  /* 0x00000004e5147825 */ /* 0x004fc800078e0214 */
[C---:B---3--:R-:W-:Y:S01]  /*32b90*/  IMAD.WIDE R10, R229.reuse, 0x4, R10 ;  /* 0x00000004e50a7825 */ /* 0x048fe200078e020a */
[----:B------:R1:W-:Y:S03]  /*32ba0*/  STL.64 [R1+0x1470], R20 ;  /* 0x0014701401007387 */ /* 0x0003e60000100a00 */
[C---:B------:R-:W-:Y:S01]  /*32bb0*/  IMAD.WIDE R6, R229.reuse, 0x4, R186 ;  /* 0x00000004e5067825 */ /* 0x040fe200078e02ba */
        /* <DEDUP_REMOVED lines=103> */
[----:B------:R-:W-:-:S02]  /*33230*/  ISETP.GE.U32.AND P1, PT, R3, 0x7ffffdc2, PT ;  /* 0x7ffffdc20300780c */ /* 0x000fc40003f26070 */
[----:B------:R-:W-:Y:S01]  /*33240*/  IADD3 R2, R2, -0x1dd, RZ ;  /* 0xfffffe2302027810 */ /* 0x000fe20007ffe0ff */
[----:B------:R4:W-:Y:S01]  /*33250*/  LDGSTS.E [R5+-0x2bffc], desc[UR8][R12.64], !P2 ;  /* 0xd40040000c057fae */ /* 0x0009e2000d121848 */
[----:B------:R-:W3:Y:S03]  /*33260*/  LDC R3, c[0x0][0x230] ;  /* 0x00008c00ff037b82 */ /* 0x000ee60000000800 */
        /* <DEDUP_REMOVED lines=10> */
[C---:B---3--:R-:W-:Y:S01]  /*33310*/  IMAD.WIDE R10, R229.reuse, 0x4, R10 ;  /* 0x00000004e50a7825 */ /* 0x048fe200078e020a */
[----:B------:R1:W-:Y:S03]  /*33320*/  STL.64 [R1+0xd98], R20 ;  /* 0x000d981401007387 */ /* 0x0003e60000100a00 */
[C---:B----4-:R-:W-:Y:S01]  /*33330*/  IMAD.WIDE R6, R229.reuse, 0x4, R186 ;  /* 0x00000004e5067825 */ /* 0x050fe200078e02ba */
        /* <DEDUP_REMOVED lines=48> */
[----:B------:R-:W2:Y:S04]  /*33640*/  LDL.LU.64 R182, [R1+0x210] ;  /* 0x0002100001b67983 */ /* 0x000ea80000300a00 */
[----:B---3--:R-:W3:Y:S04]  /*33650*/  LDL.LU.64 R10, [R1+0x208] ;  /* 0x00020800010a7983 */ /* 0x008ee80000300a00 */
[----:B------:R-:W3:Y:S04]  /*33660*/  LDL.LU.64 R178, [R1+0x200] ;  /* 0x0002000001b27983 */ /* 0x000ee80000300a00 */
[----:B------:R1:W-:Y:S04]  /*33670*/  LDGSTS.E [R252+-0x18000], desc[UR8][R8.64], !P1 ;  /* 0xe800000008fc7fae */ /* 0x0003e8000c921848 */
[----:B------:R1:W-:Y:S02]  /*33680*/  LDGSTS.E [R228+-0x14000], desc[UR8][R6.64], !P1 ;  /* 0xec00000006e47fae */ /* 0x0003e4000c921848 */
[----:B-1----:R-:W-:Y:S01]  /*33690*/  IADD3 R8, R4, -0x1df, RZ ;  /* 0xfffffe2104087810 */ /* 0x002fe20007ffe0ff */
[----:B------:R-:W-:-:S04]  /*336a0*/  IMAD.WIDE R18, R229, 0x4, R18 ;  /* 0x00000004e5127825 */ /* 0x000fc800078e0212 */
[C---:B------:R-:W-:Y:S01]  /*336b0*/  IMAD.WIDE R12, R229.reuse, 0x4, R186 ;  /* 0x00000004e50c7825 */ /* 0x040fe200078e02ba */
[----:B------:R1:W-:Y:S03]  /*336c0*/  STL.64 [R1+0xca8], R18 ;  /* 0x000ca81201007387 */ /* 0x0003e60000100a00 */
[C---:B------:R-:W-:Y:S01]  /*336d0*/  IMAD.WIDE R6, R229.reuse, 0x4, R184 ;  /* 0x00000004e5067825 */ /* 0x040fe200078e02b8 */
[----:B------:R-:W-:Y:S03]  /*336e0*/  STL.64 [R1+0xca0], R12 ;  /* 0x000ca00c01007387 */ /* 0x000fe60000100a00 */
[----:B------:R-:W-:Y:S01]  /*336f0*/  IMAD.WIDE R4, R229, 0x4, R180 ;  /* 0x00000004e5047825 */ /* 0x000fe200078e02b4 */
[----:B------:R-:W-:Y:S03]  /*33700*/  LDGSTS.E [R16+-0x1fffc], desc[UR8][R18.64], !P2 ;  /* 0xe000400012107fae */ /* 0x000fe6000d121848 */
[----:B------:R-:W-:Y:S01]  /*33710*/  VIADD R9, R15, 0x100000 ;  /* 0x001000000f097836 */ /* 0x000fe20000000000 */
[----:B------:R-:W-:Y:S01]  /*33720*/  STL.64 [R1+0xc98], R6 ;  /* 0x000c980601007387 */ /* 0x000fe20000100a00 */
[----:B------:R-:W-:-:S03]  /*33730*/  ISETP.GE.U32.AND P1, PT, R8, 0x7ffffda2, PT ;  /* 0x7ffffda20800780c */ /* 0x000fc60003f26070 */
[----:B------:R-:W-:Y:S04]  /*33740*/  LDGSTS.E [R9+-0x1bffc], desc[UR8][R12.64], !P2 ;  /* 0xe40040000c097fae */ /* 0x000fe8000d121848 */
[----:B-1----:R-:W3:Y:S04]  /*33750*/  LDL.LU.64 R18, [R1+0x1f8] ;  /* 0x0001f80001127983 */ /* 0x002ee80000300a00 */
[----:B------:R1:W-:Y:S04]  /*33760*/  STL.64 [R1+0xc90], R4 ;  /* 0x000c900401007387 */ /* 0x0003e80000100a00 */
[----:B------:R-:W3:Y:S04]  /*33770*/  LDL.LU.64 R186, [R1+0x1f0] ;  /* 0x0001f00001ba7983 */ /* 0x000ee80000300a00 */
[----:B------:R-:W3:Y:S04]  /*33780*/  LDL.LU.64 R8, [R1+0x1e8] ;  /* 0x0001e80001087983 */ /* 0x000ee80000300a00 */
[----:B------:R-:W3:Y:S04]  /*33790*/  LDL.LU.64 R180, [R1+0x1e0] ;  /* 0x0001e00001b47983 */ /* 0x000ee80000300a00 */
[----:B------:R-:W-:Y:S04]  /*337a0*/  LDGSTS.E [R252+-0x17ffc], desc[UR8][R6.64], !P2 ;  /* 0xe800400006fc7fae */ /* 0x000fe8000d121848 */
[----:B------:R1:W-:Y:S01]  /*337b0*/  LDGSTS.E [R228+-0x13ffc], desc[UR8][R4.64], !P2 ;  /* 0xec00400004e47fae */ /* 0x0003e2000d121848 */
[----:B------:R-:W-:Y:S01]  /*337c0*/  ISETP.GE.U32.AND P2, PT, R2, 0x7ffffda1, PT ;  /* 0x7ffffda10200780c */ /* 0x000fe20003f46070 */
[----:B----4-:R-:W-:Y:S01]  /*337d0*/  VIADD R3, R3, 0xfffffe03 ;  /* 0xfffffe0303037836 */ /* 0x010fe20000000000 */
[----:B------:R-:W4:Y:S01]  /*337e0*/  LDC R2, c[0x0][0x230] ;  /* 0x00008c00ff027b82 */ /* 0x000f220000000800 */
[----:B-1----:R-:W-:-:S07]  /*337f0*/  IADD3 R5, R15, 0x100000, RZ ;  /* 0x001000000f057810 */ /* 0x002fce0007ffe0ff */
[----:B------:R-:W1:Y:S01]  /*33800*/  LDC R4, c[0x0][0x230] ;  /* 0x00008c00ff047b82 */ /* 0x000e620000000800 */
[----:B--2---:R-:W-:-:S04]  /*33810*/  IMAD.WIDE R20, R229, 0x4, R20 ;  /* 0x00000004e5147825 */ /* 0x004fc800078e0214 */
[C---:B------:R-:W-:Y:S01]  /*33820*/  IMAD.WIDE R12, R229.reuse, 0x4, R182 ;  /* 0x00000004e50c7825 */ /* 0x040fe200078e02b6 */
[----:B------:R2:W-:Y:S03]  /*33830*/  STL.64 [R1+0xc88], R20 ;  /* 0x000c881401007387 */ /* 0x0005e60000100a00 */
[C---:B---3--:R-:W-:Y:S01]  /*33840*/  IMAD.WIDE R10, R229.reuse, 0x4, R10 ;  /* 0x00000004e50a7825 */ /* 0x048fe200078e020a */
[----:B------:R-:W-:Y:S03]  /*33850*/  STL.64 [R1+0xc80], R12 ;  /* 0x000c800c01007387 */ /* 0x000fe60000100a00 */
[----:B------:R-:W-:Y:S01]  /*33860*/  IMAD.WIDE R6, R229, 0x4, R178 ;  /* 0x00000004e5067825 */ /* 0x000fe200078e02b2 */
[----:B------:R-:W-:Y:S04]  /*33870*/  LDGSTS.E [R16+-0x1fff8], desc[UR8][R20.64], !P1 ;  /* 0xe000800014107fae */ /* 0x000fe8000c921848 */
[----:B------:R3:W-:Y:S04]  /*33880*/  STL.64 [R1+0xc78], R10 ;  /* 0x000c780a01007387 */ /* 0x0007e80000100a00 */
[----:B------:R-:W-:Y:S04]  /*33890*/  LDGSTS.E [R5+-0x1bff8], desc[UR8][R12.64], !P1 ;  /* 0xe40080000c057fae */ /* 0x000fe8000c921848 */
[----:B--2---:R-:W2:Y:S04]  /*338a0*/  LDL.LU.64 R20, [R1+0x1b0] ;  /* 0x0001b00001147983 */ /* 0x004ea80000300a00 */
[----:B------:R4:W-:Y:S04]  /*338b0*/  STL.64 [R1+0xc70], R6 ;  /* 0x000c700601007387 */ /* 0x0009e80000100a00 */
[----:B------:R-:W2:Y:S04]  /*338c0*/  LDL.LU.64 R184, [R1+0x1a8] ;  /* 0x0001a80001b87983 */ /* 0x000ea80000300a00 */
[----:B------:R-:W2:Y:S04]  /*338d0*/  LDL.LU.64 R182, [R1+0x1a0] ;  /* 0x0001a00001b67983 */ /* 0x000ea80000300a00 */
[----:B------:R-:W2:Y:S04]  /*338e0*/  LDL.LU.64 R178, [R1+0x198] ;  /* 0x0001980001b27983 */ /* 0x000ea80000300a00 */
[----:B------:R3:W-:Y:S04]  /*338f0*/  LDGSTS.E [R252+-0x17ff8], desc[UR8][R10.64], !P1 ;  /* 0xe80080000afc7fae */ /* 0x0007e8000c921848 */
[----:B------:R4:W-:Y:S01]  /*33900*/  LDGSTS.E [R228+-0x13ff8], desc[UR8][R6.64], !P1 ;  /* 0xec00800006e47fae */ /* 0x0009e2000c921848 */
[----:B---3--:R-:W-:Y:S01]  /*33910*/  IADD3 R10, R15, 0x100000, RZ ;  /* 0x001000000f0a7810 */ /* 0x008fe20007ffe0ff */
[----:B------:R-:W-:-:S04]  /*33920*/  IMAD.WIDE R18, R229, 0x4, R18 ;  /* 0x00000004e5127825 */ /* 0x000fc800078e0212 */
[C---:B------:R-:W-:Y:S01]  /*33930*/  IMAD.WIDE R12, R229.reuse, 0x4, R186 ;  /* 0x00000004e50c7825 */ /* 0x040fe200078e02ba */
[----:B------:R3:W-:Y:S03]  /*33940*/  STL.64 [R1+0xc68], R18 ;  /* 0x000c681201007387 */ /* 0x0007e60000100a00 */
[C---:B------:R-:W-:Y:S01]  /*33950*/  IMAD.WIDE R8, R229.reuse, 0x4, R8 ;  /* 0x00000004e5087825 */ /* 0x040fe200078e0208 */
[----:B------:R-:W-:Y:S03]  /*33960*/  STL.64 [R1+0xc60], R12 ;  /* 0x000c600c01007387 */ /* 0x000fe60000100a00 */
[----:B----4-:R-:W-:Y:S01]  /*33970*/  IMAD.WIDE R6, R229, 0x4, R180 ;  /* 0x00000004e5067825 */ /* 0x010fe200078e02b4 */
[----:B------:R-:W4:Y:S04]  /*33980*/  LDL.LU.64 R186, [R1+0x190] ;  /* 0x0001900001ba7983 */ /* 0x000f280000300a00 */
[----:B------:R-:W-:Y:S04]  /*33990*/  LDGSTS.E [R10+-0x1fff4], desc[UR8][R18.64], !P2 ;  /* 0xe000c000120a7fae */ /* 0x000fe8000d121848 */
[----:B------:R1:W-:Y:S01]  /*339a0*/  STL.64 [R1+0xc58], R8 ;  /* 0x000c580801007387 */ /* 0x0003e20000100a00 */
[----:B------:R-:W-:-:S02]  /*339b0*/  ISETP.GE.U32.AND P1, PT, R3, 0x7ffffd84, PT ;  /* 0x7ffffd840300780c */ /* 0x000fc40003f26070 */
[----:B------:R-:W-:Y:S01]  /*339c0*/  IADD3 R2, R2, -0x1ff, RZ ;  /* 0xfffffe0102027810 */ /* 0x000fe20007ffe0ff */
[----:B------:R-:W-:Y:S01]  /*339d0*/  LDGSTS.E [R5+-0x1bff4], desc[UR8][R12.64], !P2 ;  /* 0xe400c0000c057fae */ /* 0x000fe2000d121848 */
[----:B------:R-:W4:Y:S03]  /*339e0*/  LDC R3, c[0x0][0x230] ;  /* 0x00008c00ff037b82 */ /* 0x000f260000000800 */
[----:B------:R-:W4:Y:S04]  /*339f0*/  LDL.LU.64 R10, [R1+0x188] ;  /* 0x00018800010a7983 */ /* 0x000f280000300a00 */
[----:B------:R2:W-:Y:S04]  /*33a00*/  STL.64 [R1+0xc50], R6 ;  /* 0x000c500601007387 */ /* 0x0005e80000100a00 */
[----:B------:R-:W4:Y:S04]  /*33a10*/  LDL.LU.64 R180, [R1+0x180] ;  /* 0x0001800001b47983 */ /* 0x000f280000300a00 */
[----:B---3--:R-:W3:Y:S04]  /*33a20*/  LDL.LU.64 R18, [R1+0x178] ;  /* 0x0001780001127983 */ /* 0x008ee80000300a00 */
[----:B------:R1:W-:Y:S04]  /*33a30*/  LDGSTS.E [R252+-0x17ff4], desc[UR8][R8.64], !P2 ;  /* 0xe800c00008fc7fae */ /* 0x0003e8000d121848 */
[----:B------:R2:W-:Y:S01]  /*33a40*/  LDGSTS.E [R228+-0x13ff4], desc[UR8][R6.64], !P2 ;  /* 0xec00c00006e47fae */ /* 0x0005e2000d121848 */
[----:B-1----:R-:W-:Y:S01]  /*33a50*/  IADD3 R9, R4, -0x1fe, RZ ;  /* 0xfffffe0204097810 */ /* 0x002fe20007ffe0ff */
[----:B------:R-:W-:-:S03]  /*33a60*/  VIADD R8, R15, 0x100000 ;  /* 0x001000000f087836 */ /* 0x000fc60000000000 */
[----:B------:R-:W-:Y:S02]  /*33a70*/  ISETP.GE.U32.AND P2, PT, R9, 0x7ffffd83, PT ;  /* 0x7ffffd830900780c */ /* 0x000fe40003f46070 */
[----:B------:R-:W-:Y:S01]  /*33a80*/  IADD3 R9, R15, 0x100000, RZ ;  /* 0x001000000f097810 */ /* 0x000fe20007ffe0ff */
[----:B--2---:R-:W-:-:S04]  /*33a90*/  IMAD.WIDE R20, R229, 0x4, R20 ;  /* 0x00000004e5147825 */ /* 0x004fc800078e0214 */
[C---:B------:R-:W-:Y:S01]  /*33aa0*/  IMAD.WIDE R12, R229.reuse, 0x4, R184 ;  /* 0x00000004e50c7825 */ /* 0x040fe200078e02b8 */
[----:B------:R1:W-:Y:S03]  /*33ab0*/  STL.64 [R1+0xc40], R20 ;  /* 0x000c401401007387 */ /* 0x0003e60000100a00 */
[C---:B------:R-:W-:Y:S01]  /*33ac0*/  IMAD.WIDE R6, R229.reuse, 0x4, R182 ;  /* 0x00000004e5067825 */ /* 0x040fe200078e02b6 */
[----:B------:R-:W-:Y:S03]  /*33ad0*/  LDGSTS.E [R16+-0x10000], desc[UR8][R20.64], !P1 ;  /* 0xf000000014107fae */ /* 0x000fe6000c921848 */
[C---:B------:R-:W-:Y:S01]  /*33ae0*/  IMAD.WIDE R4, R229.reuse, 0x4, R178 ;  /* 0x00000004e5047825 */ /* 0x040fe200078e02b2 */
[----:B------:R4:W-:Y:S04]  /*33af0*/  STL.64 [R1+0xc30], R12 ;  /* 0x000c300c01007387 */ /* 0x0009e80000100a00 */
[----:B------:R4:W-:Y:S04]  /*33b00*/  LDGSTS.E [R8+-0xc000], desc[UR8][R12.64], !P1 ;  /* 0xf40000000c087fae */ /* 0x0009e8000c921848 */
[----:B-1----:R-:W2:Y:S04]  /*33b10*/  LDL.LU.64 R20, [R1+0x170] ;  /* 0x0001700001147983 */ /* 0x002ea80000300a00 */
[----:B------:R1:W-:Y:S04]  /*33b20*/  STL.64 [R1+0xc20], R6 ;  /* 0x000c200601007387 */ /* 0x0003e80000100a00 */
[----:B------:R3:W-:Y:S04]  /*33b30*/  STL.64 [R1+0xc10], R4 ;  /* 0x000c100401007387 */ /* 0x0007e80000100a00 */
[----:B------:R-:W2:Y:S04]  /*33b40*/  LDL.LU.64 R184, [R1+0x168] ;  /* 0x0001680001b87983 */ /* 0x000ea80000300a00 */
[----:B------:R-:W2:Y:S04]  /*33b50*/  LDL.LU.64 R182, [R1+0x160] ;  /* 0x0001600001b67983 */ /* 0x000ea80000300a00 */
[----:B------:R-:W2:Y:S04]  /*33b60*/  LDL.LU.64 R178, [R1+0x158] ;  /* 0x0001580001b27983 */ /* 0x000ea80000300a00 */
[----:B------:R1:W-:Y:S01]  /*33b70*/  LDGSTS.E [R252+-0x8000], desc[UR8][R6.64], !P1 ;  /* 0xf800000006fc7fae */ /* 0x0003e2000c921848 */
[----:B----4-:R-:W-:-:S03]  /*33b80*/  IMAD.WIDE R12, R229, 0x4, R186 ;  /* 0x00000004e50c7825 */ /* 0x010fc600078e02ba */
[----:B------:R3:W-:Y:S04]  /*33b90*/  LDGSTS.E [R228+-0x4000], desc[UR8][R4.64], !P1 ;  /* 0xfc00000004e47fae */ /* 0x0007e8000c921848 */
[----:B------:R-:W-:Y:S04]  /*33ba0*/  STL.64 [R1+0xc00], R12 ;  /* 0x000c000c01007387 */ /* 0x000fe80000100a00 */
[----:B------:R-:W-:Y:S01]  /*33bb0*/  LDGSTS.E [R9+-0xfffc], desc[UR8][R12.64], !P2 ;  /* 0xf00040000c097fae */ /* 0x000fe2000d121848 */
[----:B------:R-:W-:-:S04]  /*33bc0*/  IMAD.WIDE R10, R229, 0x4, R10 ;  /* 0x00000004e50a7825 */ /* 0x000fc800078e020a */
[C---:B-1----:R-:W-:Y:S01]  /*33bd0*/  IMAD.WIDE R6, R229.reuse, 0x4, R180 ;  /* 0x00000004e5067825 */ /* 0x042fe200078e02b4 */
[----:B------:R1:W-:Y:S03]  /*33be0*/  STL.64 [R1+0xbf0], R10 ;  /* 0x000bf00a01007387 */ /* 0x0003e60000100a00 */
[----:B---3--:R-:W-:Y:S01]  /*33bf0*/  IMAD.WIDE R4, R229, 0x4, R18 ;  /* 0x00000004e5047825 */ /* 0x008fe200078e0212 */
[----:B------:R3:W-:Y:S04]  /*33c00*/  STL.64 [R1+0xbe0], R6 ;  /* 0x000be00601007387 */ /* 0x0007e80000100a00 */
[----:B------:R-:W4:Y:S04]  /*33c10*/  LDL.LU.64 R18, [R1+0x150] ;  /* 0x0001500001127983 */ /* 0x000f280000300a00 */
[----:B------:R3:W-:Y:S04]  /*33c20*/  STL.64 [R1+0xbd0], R4 ;  /* 0x000bd00401007387 */ /* 0x0007e80000100a00 */
[----:B------:R-:W4:Y:S04]  /*33c30*/  LDL.LU.64 R186, [R1+0x148] ;  /* 0x0001480001ba7983 */ /* 0x000f280000300a00 */
[----:B------:R1:W-:Y:S04]  /*33c40*/  LDGSTS.E [R8+-0xbffc], desc[UR8][R10.64], !P2 ;  /* 0xf40040000a087fae */ /* 0x0003e8000d121848 */
[----:B------:R-:W4:Y:S01]  /*33c50*/  LDL.LU.64 R180, [R1+0x140] ;  /* 0x0001400001b47983 */ /* 0x000f220000300a00 */
[----:B------:R-:W-:Y:S01]  /*33c60*/  ISETP.GE.U32.AND P1, PT, R2, 0x7ffffd82, PT ;  /* 0x7ffffd820200780c */ /* 0x000fe20003f26070 */
[----:B------:R-:W-:Y:S01]  /*33c70*/  VIADD R3, R3, 0xfffffe00 ;  /* 0xfffffe0003037836 */ /* 0x000fe20000000000 */
[----:B------:R-:W4:Y:S01]  /*33c80*/  LDC R2, c[0x0][0x230] ;  /* 0x00008c00ff027b82 */ /* 0x000f220000000800 */
[----:B------:R3:W-:Y:S04]  /*33c90*/  LDGSTS.E [R252+-0x7ffc], desc[UR8][R6.64], !P2 ;  /* 0xf800400006fc7fae */ /* 0x0007e8000d121848 */
[----:B------:R-:W4:Y:S04]  /*33ca0*/  LDL.LU.64 R8, [R1+0x138] ;  /* 0x0001380001087983 */ /* 0x000f280000300a00 */
[----:B------:R3:W-:Y:S01]  /*33cb0*/  LDGSTS.E [R228+-0x3ffc], desc[UR8][R4.64], !P2 ;  /* 0xfc00400004e47fae */ /* 0x0007e2000d121848 */
[----:B-1----:R-:W-:-:S02]  /*33cc0*/  IADD3 R11, R15, 0x100000, RZ ;  /* 0x001000000f0b7810 */ /* 0x002fc40007ffe0ff */
[----:B------:R-:W-:Y:S02]  /*33cd0*/  IADD3 R10, R15, 0x100000, RZ ;  /* 0x001000000f0a7810 */ /* 0x000fe40007ffe0ff */
[----:B------:R-:W-:Y:S02]  /*33ce0*/  ISETP.GE.U32.AND P2, PT, R3, 0x7ffffd81, PT ;  /* 0x7ffffd810300780c */ /* 0x000fe40003f46070 */
[----:B------:R-:W-:Y:S01]  /*33cf0*/  ISETP.GE.AND P3, PT, R17, R3, PT ;  /* 0x000000031100720c */ /* 0x000fe20003f66270 */
[----:B--2---:R-:W-:-:S05]  /*33d00*/  IMAD.WIDE R20, R229, 0x4, R20 ;  /* 0x00000004e5147825 */ /* 0x004fca00078e0214 */
[----:B------:R1:W-:Y:S04]  /*33d10*/  STL.64 [R1+0xbc0], R20 ;  /* 0x000bc01401007387 */ /* 0x0003e80000100a00 */
[----:B------:R-:W-:Y:S01]  /*33d20*/  LDGSTS.E [R11+-0xfff8], desc[UR8][R20.64], !P1 ;  /* 0xf0008000140b7fae */ /* 0x000fe2000c921848 */
[----:B------:R-:W-:-:S04]  /*33d30*/  IMAD.WIDE R12, R229, 0x4, R184 ;  /* 0x00000004e50c7825 */ /* 0x000fc800078e02b8 */
[C---:B---3--:R-:W-:Y:S01]  /*33d40*/  IMAD.WIDE R6, R229.reuse, 0x4, R182 ;  /* 0x00000004e5067825 */ /* 0x048fe200078e02b6 */
[----:B------:R2:W-:Y:S03]  /*33d50*/  STL.64 [R1+0xbb0], R12 ;  /* 0x000bb00c01007387 */ /* 0x0005e60000100a00 */
[C---:B------:R-:W-:Y:S01]  /*33d60*/  IMAD.WIDE R4, R229.reuse, 0x4, R178 ;  /* 0x00000004e5047825 */ /* 0x040fe200078e02b2 */
[----:B------:R3:W-:Y:S04]  /*33d70*/  STL.64 [R1+0xba0], R6 ;  /* 0x000ba00601007387 */ /* 0x0007e80000100a00 */
[----:B------:R3:W-:Y:S04]  /*33d80*/  STL.64 [R1+0xb90], R4 ;  /* 0x000b900401007387 */ /* 0x0007e80000100a00 */
[----:B------:R-:W3:Y:S04]  /*33d90*/  LDL.LU.64 R188, [R1+0x130] ;  /* 0x0001300001bc7983 */ /* 0x000ee80000300a00 */
[----:B------:R-:W3:Y:S04]  /*33da0*/  LDL.LU.64 R182, [R1+0x128] ;  /* 0x0001280001b67983 */ /* 0x000ee80000300a00 */
[----:B-1----:R-:W3:Y:S04]  /*33db0*/  LDL.LU.64 R20, [R1+0x120] ;  /* 0x0001200001147983 */ /* 0x002ee80000300a00 */
[----:B------:R2:W-:Y:S04]  /*33dc0*/  LDGSTS.E [R10+-0xbff8], desc[UR8][R12.64], !P1 ;  /* 0xf40080000c0a7fae */ /* 0x0005e8000c921848 */
[----:B------:R-:W3:Y:S04]  /*33dd0*/  LDL.LU.64 R178, [R1+0x118] ;  /* 0x0001180001b27983 */ /* 0x000ee80000300a00 */
[----:B------:R3:W-:Y:S04]  /*33de0*/  LDGSTS.E [R252+-0x7ff8], desc[UR8][R6.64], !P1 ;  /* 0xf800800006fc7fae */ /* 0x0007e8000c921848 */
[----:B------:R-:W3:Y:S04]  /*33df0*/  LDL.LU.64 R10, [R1+0x110] ;  /* 0x00011000010a7983 */ /* 0x000ee80000300a00 */
[----:B------:R1:W-:Y:S01]  /*33e00*/  LDGSTS.E [R228+-0x3ff8], desc[UR8][R4.64], !P1 ;  /* 0xfc00800004e47fae */ /* 0x0003e2000c921848 */
[----:B----4-:R-:W-:-:S03]  /*33e10*/  IMAD.WIDE R18, R229, 0x4, R18 ;  /* 0x00000004e5127825 */ /* 0x010fc600078e0212 */
[----:B------:R-:W4:Y:S04]  /*33e20*/  LDL.LU.64 R184, [R1+0x108] ;  /* 0x0001080001b87983 */ /* 0x000f280000300a00 */
[----:B------:R-:W-:Y:S01]  /*33e30*/  STL.64 [R1+0x1de8], R14 ;  /* 0x001de80e01007387 */ /* 0x000fe20000100a00 */
[----:B--2---:R-:W-:-:S03]  /*33e40*/  IMAD.WIDE R12, R229, 0x4, R186 ;  /* 0x00000004e50c7825 */ /* 0x004fc600078e02ba */
[----:B------:R2:W-:Y:S04]  /*33e50*/  STL.64 [R1+0xb80], R18 ;  /* 0x000b801201007387 */ /* 0x0005e80000100a00 */
[----:B------:R-:W-:Y:S01]  /*33e60*/  LDGSTS.E [R16+-0xfff4], desc[UR8][R18.64], !P2 ;  /* 0xf000c00012107fae */ /* 0x000fe2000d121848 */
[----:B---3--:R-:W-:-:S04]  /*33e70*/  IMAD.WIDE R6, R229, 0x4, R180 ;  /* 0x00000004e5067825 */ /* 0x008fc800078e02b4 */
[----:B-1----:R-:W-:Y:S02]  /*33e80*/  IMAD.WIDE R4, R229, 0x4, R8 ;  /* 0x00000004e5047825 */ /* 0x002fe400078e0208 */
[----:B------:R-:W3:Y:S04]  /*33e90*/  LDL.LU.64 R8, [R1+0x100] ;  /* 0x0001000001087983 */ /* 0x000ee80000300a00 */
[----:B------:R-:W-:Y:S04]  /*33ea0*/  STL.64 [R1+0xb70], R12 ;  /* 0x000b700c01007387 */ /* 0x000fe80000100a00 */
[----:B------:R-:W-:Y:S04]  /*33eb0*/  STL.64 [R1+0xb60], R6 ;  /* 0x000b600601007387 */ /* 0x000fe80000100a00 */
[----:B------:R1:W-:Y:S04]  /*33ec0*/  STL.64 [R1+0xb50], R4 ;  /* 0x000b500401007387 */ /* 0x0003e80000100a00 */
[----:B------:R-:W3:Y:S04]  /*33ed0*/  LDL.LU.64 R180, [R1+0xf8] ;  /* 0x0000f80001b47983 */ /* 0x000ee80000300a00 */
[----:B------:R-:W3:Y:S04]  /*33ee0*/  LDL.LU.64 R16, [R1+0xf0] ;  /* 0x0000f00001107983 */ /* 0x000ee80000300a00 */
[----:B------:R-:W3:Y:S04]  /*33ef0*/  LDL.LU.64 R186, [R1+0xe8] ;  /* 0x0000e80001ba7983 */ /* 0x000ee80000300a00 */
[----:B--2---:R-:W2:Y:S01]  /*33f00*/  LDL.LU.64 R18, [R1+0xe0] ;  /* 0x0000e00001127983 */ /* 0x004ea20000300a00 */
[----:B------:R-:W-:-:S05]  /*33f10*/  VIADD R3, R15, 0x100000 ;  /* 0x001000000f037836 */ /* 0x000fca0000000000 */
[----:B------:R-:W-:Y:S04]  /*33f20*/  LDGSTS.E [R3+-0xbff4], desc[UR8][R12.64], !P2 ;  /* 0xf400c0000c037fae */ /* 0x000fe8000d121848 */
[----:B------:R1:W-:Y:S01]  /*33f30*/  LDGSTS.E [R252+-0x7ff4], desc[UR8][R6.64], !P2 ;  /* 0xf800c00006fc7fae */ /* 0x0003e2000d121848 */
[----:B------:R-:W-:-:S03]  /*33f40*/  IADD3 R2, R2, -0x201, RZ ;  /* 0xfffffdff02027810 */ /* 0x000fc60007ffe0ff */
[----:B------:R1:W-:Y:S01]  /*33f50*/  LDGSTS.E [R228+-0x3ff4], desc[UR8][R4.64], !P2 ;  /* 0xfc00c00004e47fae */ /* 0x0003e2000d121848 */
[----:B------:R-:W-:Y:S01]  /*33f60*/  ISETP.GE.U32.AND P1, PT, R2, 0x7ffffd80, PT ;  /* 0x7ffffd800200780c */ /* 0x000fe20003f26070 */
[C---:B------:R-:W-:Y:S02]  /*33f70*/  IMAD.WIDE R248, R23.reuse, 0x4, R248 ;  /* 0x0000000417f87825 */ /* 0x040fe400078e02f8 */
[----:B------:R-:W0:Y:S02]  /*33f80*/  LDGDEPBAR ;  /* 0x00000000000079af */ /* 0x000e240000000000 */
[----:B------:R-:W-:Y:S01]  /*33f90*/  IMAD.WIDE R250, R23, 0x4, R250 ;  /* 0x0000000417fa7825 */ /* 0x000fe200078e02fa */
[----:B-1----:R-:W1:Y:S01]  /*33fa0*/  LDC R252, c[0x0][0x230] ;  /* 0x00008c00fffc7b82 */ /* 0x002e620000000800 */
[----:B------:R-:W-:-:S05]  /*33fb0*/  SEL R228, RZ, 0x4, P3 ;  /* 0x00000004ffe47807 */ /* 0x000fca0001800000 */
[----:B------:R1:W-:Y:S01]  /*33fc0*/  STL.64 [R1+0x1df0], R228 ;  /* 0x001df0e401007387 */ /* 0x0003e20000100a00 */
[----:B------:R-:W-:-:S04]  /*33fd0*/  IMAD.WIDE R4, R23, 0x4, R188 ;  /* 0x0000000417047825 */ /* 0x000fc800078e02bc */
[C---:B-1----:R-:W-:Y:S01]  /*33fe0*/  IMAD.WIDE R228, R23.reuse, 0x4, R182 ;  /* 0x0000000417e47825 */ /* 0x042fe200078e02b6 */
[----:B------:R-:W-:Y:S03]  /*33ff0*/  STL.64 [R1+0xb40], R4 ;  /* 0x000b400401007387 */ /* 0x000fe60000100a00 */
[C---:B------:R-:W-:Y:S01]  /*34000*/  IMAD.WIDE R2, R23.reuse, 0x4, R20 ;  /* 0x0000000417027825 */ /* 0x040fe200078e0214 */
[----:B------:R-:W2:Y:S04]  /*34010*/  LDL.LU.64 R182, [R1+0xd8] ;  /* 0x0000d80001b67983 */ /* 0x000ea80000300a00 */
[----:B------:R-:W2:Y:S01]  /*34020*/  LDL.LU.64 R20, [R1+0xd0] ;  /* 0x0000d00001147983 */ /* 0x000ea20000300a00 */
[----:B------:R-:W-:-:S03]  /*34030*/  IMAD.WIDE R218, R23, 0x4, R178 ;  /* 0x0000000417da7825 */ /* 0x000fc600078e02b2 */
[----:B------:R-:W2:Y:S04]  /*34040*/  LDL.LU.64 R188, [R1+0xc8] ;  /* 0x0000c80001bc7983 */ /* 0x000ea80000300a00 */
[----:B------:R-:W2:Y:S01]  /*34050*/  LDL.LU.64 R178, [R1+0xc0] ;  /* 0x0000c00001b27983 */ /* 0x000ea20000300a00 */
[----:B------:R-:W-:-:S03]  /*34060*/  IMAD.WIDE R208, R23, 0x4, R10 ;  /* 0x0000000417d07825 */ /* 0x000fc600078e020a */
[----:B------:R-:W2:Y:S04]  /*34070*/  LDL.LU.64 R10, [R1+0xb8] ;  /* 0x0000b800010a7983 */ /* 0x000ea80000300a00 */
[----:B------:R-:W-:Y:S01]  /*34080*/  STL.64 [R1+0xb38], R228 ;  /* 0x000b38e401007387 */ /* 0x000fe20000100a00 */
[----:B----4-:R-:W-:-:S03]  /*34090*/  IMAD.WIDE R200, R23, 0x4, R184 ;  /* 0x0000000417c87825 */ /* 0x010fc600078e02b8 */
[----:B------:R-:W-:Y:S04]  /*340a0*/  STL.64 [R1+0x1e00], R228 ;  /* 0x001e00e401007387 */ /* 0x000fe80000100a00 */
[----:B------:R-:W4:Y:S04]  /*340b0*/  LDL.LU.64 R184, [R1+0xb0] ;  /* 0x0000b00001b87983 */ /* 0x000f280000300a00 */
[----:B------:R-:W-:Y:S04]  /*340c0*/  STL.64 [R1+0xb30], R2 ;  /* 0x000b300201007387 */ /* 0x000fe80000100a00 */
[----:B------:R-:W-:Y:S01]  /*340d0*/  STL.64 [R1+0x1e08], R2 ;  /* 0x001e080201007387 */ /* 0x000fe20000100a00 */
[----:B---3--:R-:W-:-:S03]  /*340e0*/  IMAD.WIDE R190, R23, 0x4, R8 ;  /* 0x0000000417be7825 */ /* 0x008fc600078e0208 */
[----:B------:R-:W3:Y:S04]  /*340f0*/  LDL.LU.64 R8, [R1+0xa8] ;  /* 0x0000a80001087983 */ /* 0x000ee80000300a00 */
[----:B------:R-:W-:Y:S04]  /*34100*/  STL.64 [R1+0xb28], R218 ;  /* 0x000b28da01007387 */ /* 0x000fe80000100a00 */
[----:B------:R1:W-:Y:S04]  /*34110*/  STL.64 [R1+0x1e10], R218 ;  /* 0x001e10da01007387 */ /* 0x0003e80000100a00 */
[----:B------:R-:W-:Y:S04]  /*34120*/  STL.64 [R1+0xb20], R208 ;  /* 0x000b20d001007387 */ /* 0x000fe80000100a00 */
[----:B------:R3:W-:Y:S01]  /*34130*/  STL.64 [R1+0x1e18], R208 ;  /* 0x001e18d001007387 */ /* 0x0007e20000100a00 */
[----:B-1----:R-:W-:-:S03]  /*34140*/  IMAD.WIDE R218, R23, 0x4, R16 ;  /* 0x0000000417da7825 */ /* 0x002fc600078e0210 */
[----:B------:R-:W3:Y:S01]  /*34150*/  LDL.LU.64 R16, [R1+0xa0] ;  /* 0x0000a00001107983 */ /* 0x000ee20000300a00 */
[----:B------:R-:W-:-:S03]  /*34160*/  IMAD.WIDE R14, R23, 0x4, R186 ;  /* 0x00000004170e7825 */ /* 0x000fc600078e02ba */
[----:B------:R-:W-:Y:S01]  /*34170*/  STL.64 [R1+0xb18], R200 ;  /* 0x000b18c801007387 */ /* 0x000fe20000100a00 */
[----:B--2---:R-:W-:-:S03]  /*34180*/  IMAD.WIDE R224, R23, 0x4, R18 ;  /* 0x0000000417e07825 */ /* 0x004fc600078e0212 */
[----:B------:R-:W-:Y:S04]  /*34190*/  STL.64 [R1+0xb10], R190 ;  /* 0x000b10be01007387 */ /* 0x000fe80000100a00 */
[----:B------:R1:W-:Y:S04]  /*341a0*/  STL.64 [R1+0xb00], R218 ;  /* 0x000b00da01007387 */ /* 0x0003e80000100a00 */
[----:B------:R-:W2:Y:S04]  /*341b0*/  LDL.LU.64 R186, [R1+0x98] ;  /* 0x0000980001ba7983 */ /* 0x000ea80000300a00 */
[----:B------:R-:W2:Y:S01]  /*341c0*/  LDL.LU.64 R18, [R1+0x90] ;  /* 0x0000900001127983 */ /* 0x000ea20000300a00 */
[----:B------:R-:W-:-:S05]  /*341d0*/  IMAD.WIDE R180, R23, 0x4, R180 ;  /* 0x0000000417b47825 */ /* 0x000fca00078e02b4 */
[----:B------:R-:W-:Y:S04]  /*341e0*/  STL.64 [R1+0xb08], R180 ;  /* 0x000b08b401007387 */ /* 0x000fe80000100a00 */
[----:B------:R-:W-:Y:S01]  /*341f0*/  STL.64 [R1+0xaf8], R14 ;  /* 0x000af80e01007387 */ /* 0x000fe20000100a00 */
[----:B------:R-:W-:-:S03]  /*34200*/  IMAD.WIDE R216, R23, 0x4, R182 ;  /* 0x0000000417d87825 */ /* 0x000fc600078e02b6 */
[----:B------:R-:W2:Y:S01]  /*34210*/  LDL.LU.64 R182, [R1+0x88] ;  /* 0x0000880001b67983 */ /* 0x000ea20000300a00 */
[----:B------:R-:W-:-:S03]  /*34220*/  IMAD.WIDE R206, R23, 0x4, R20 ;  /* 0x0000000417ce7825 */ /* 0x000fc600078e0214 */
[----:B------:R-:W2:Y:S01]  /*34230*/  LDL.LU.64 R20, [R1+0x80] ;  /* 0x0000800001147983 */ /* 0x000ea20000300a00 */
[----:B------:R-:W-:-:S03]  /*34240*/  IMAD.WIDE R198, R23, 0x4, R188 ;  /* 0x0000000417c67825 */ /* 0x000fc600078e02bc */
[----:B------:R-:W-:Y:S01]  /*34250*/  STL.64 [R1+0xaf0], R224 ;  /* 0x000af0e001007387 */ /* 0x000fe20000100a00 */
[----:B------:R-:W-:-:S03]  /*34260*/  IMAD.WIDE R188, R23, 0x4, R178 ;  /* 0x0000000417bc7825 */ /* 0x000fc600078e02b2 */
[----:B------:R-:W-:Y:S01]  /*34270*/  STL.64 [R1+0xae8], R216 ;  /* 0x000ae8d801007387 */ /* 0x000fe20000100a00 */
[----:B------:R-:W-:-:S03]  /*34280*/  IMAD.WIDE R178, R23, 0x4, R10 ;  /* 0x0000000417b27825 */ /* 0x000fc600078e020a */
[----:B------:R-:W2:Y:S04]  /*34290*/  LDL.LU.64 R10, [R1+0x78] ;  /* 0x00007800010a7983 */ /* 0x000ea80000300a00 */
[----:B------:R-:W2:Y:S04]  /*342a0*/  LDL.LU.64 R228, [R1+0x70] ;  /* 0x0000700001e47983 */ /* 0x000ea80000300a00 */
[----:B------:R-:W-:Y:S01]  /*342b0*/  STL.64 [R1+0xae0], R206 ;  /* 0x000ae0ce01007387 */ /* 0x000fe20000100a00 */
[----:B----4-:R-:W-:-:S03]  /*342c0*/  IMAD.WIDE R2, R23, 0x4, R184 ;  /* 0x0000000417027825 */ /* 0x010fc600078e02b8 */
[----:B------:R-:W4:Y:S04]  /*342d0*/  LDL.LU.64 R6, [R1+0x68] ;  /* 0x0000680001067983 */ /* 0x000f280000300a00 */
[----:B------:R-:W-:Y:S04]  /*342e0*/  STL.64 [R1+0xad8], R198 ;  /* 0x000ad8c601007387 */ /* 0x000fe80000100a00 */
[----:B------:R-:W4:Y:S04]  /*342f0*/  LDL.LU.64 R220, [R1+0x60] ;  /* 0x0000600001dc7983 */ /* 0x000f280000300a00 */
[----:B------:R-:W4:Y:S04]  /*34300*/  LDL.LU.64 R212, [R1+0x58] ;  /* 0x0000580001d47983 */ /* 0x000f280000300a00 */
[----:B------:R-:W4:Y:S04]  /*34310*/  LDL.LU.64 R202, [R1+0x50] ;  /* 0x0000500001ca7983 */ /* 0x000f280000300a00 */
[----:B------:R-:W-:Y:S01]  /*34320*/  STL.64 [R1+0xad0], R188 ;  /* 0x000ad0bc01007387 */ /* 0x000fe20000100a00 */
[----:B---3--:R-:W-:-:S03]  /*34330*/  IMAD.WIDE R12, R23, 0x4, R8 ;  /* 0x00000004170c7825 */ /* 0x008fc600078e0208 */
[----:B------:R3:W-:Y:S04]  /*34340*/  STL.64 [R1+0x940], R2 ;  /* 0x0009400201007387 */ /* 0x0007e80000100a00 */
[----:B------:R-:W3:Y:S04]  /*34350*/  LDL.LU.64 R194, [R1+0x48] ;  /* 0x0000480001c27983 */ /* 0x000ee80000300a00 */
[----:B------:R-:W3:Y:S04]  /*34360*/  LDL.LU.64 R184, [R1+0x40] ;  /* 0x0000400001b87983 */ /* 0x000ee80000300a00 */
[----:B------:R-:W3:Y:S01]  /*34370*/  LDL.LU.64 R8, [R1+0x38] ;  /* 0x0000380001087983 */ /* 0x000ee20000300a00 */
[----:B------:R-:W-:-:S03]  /*34380*/  IMAD.WIDE R222, R23, 0x4, R16 ;  /* 0x0000000417de7825 */ /* 0x000fc600078e0210 */
[----:B------:R-:W3:Y:S04]  /*34390*/  LDL.LU.64 R16, [R1+0x30] ;  /* 0x0000300001107983 */ /* 0x000ee80000300a00 */
[----:B------:R-:W-:Y:S04]  /*343a0*/  STL.64 [R1+0xac8], R178 ;  /* 0x000ac8b201007387 */ /* 0x000fe80000100a00 */
[----:B------:R-:W-:Y:S04]  /*343b0*/  STL.64 [R1+0x930], R12 ;  /* 0x0009300c01007387 */ /* 0x000fe80000100a00 */
[----:B------:R-:W3:Y:S01]  /*343c0*/  LDL.LU.64 R4, [R1+0x28] ;  /* 0x0000280001047983 */ /* 0x000ee20000300a00 */
[----:B--2---:R-:W-:-:S03]  /*343d0*/  IMAD.WIDE R204, R23, 0x4, R18 ;  /* 0x0000000417cc7825 */ /* 0x004fc600078e0212 */
[----:B------:R-:W2:Y:S01]  /*343e0*/  LDL.LU.64 R18, [R1+0x20] ;  /* 0x0000200001127983 */ /* 0x000ea20000300a00 */
[----:B------:R-:W-:-:S03]  /*343f0*/  IMAD.WIDE R214, R23, 0x4, R186 ;  /* 0x0000000417d67825 */ /* 0x000fc600078e02ba */
[----:B------:R-:W-:Y:S04]  /*34400*/  STL.64 [R1+0x920], R222 ;  /* 0x000920de01007387 */ /* 0x000fe80000100a00 */
[----:B------:R-:W2:Y:S01]  /*34410*/  LDL.LU.64 R210, [R1+0x18] ;  /* 0x0000180001d27983 */ /* 0x000ea20000300a00 */
[----:B------:R-:W-:-:S04]  /*34420*/  IMAD.WIDE R196, R23, 0x4, R182 ;  /* 0x0000000417c47825 */ /* 0x000fc800078e02b6 */
[C---:B------:R-:W-:Y:S02]  /*34430*/  IMAD.WIDE R186, R23.reuse, 0x4, R20 ;  /* 0x0000000417ba7825 */ /* 0x040fe400078e0214 */
[----:B------:R-:W2:Y:S04]  /*34440*/  LDL.LU.64 R20, [R1+0x10] ;  /* 0x0000100001147983 */ /* 0x000ea80000300a00 */
[----:B------:R-:W2:Y:S04]  /*34450*/  LDL.LU.64 R192, [R1+0x8] ;  /* 0x0000080001c07983 */ /* 0x000ea80000300a00 */
[----:B------:R-:W2:Y:S01]  /*34460*/  LDL.LU.64 R182, [R1] ;  /* 0x0000000001b67983 */ /* 0x000ea20000300a00 */
[----:B------:R-:W-:-:S03]  /*34470*/  IMAD.WIDE R10, R23, 0x4, R10 ;  /* 0x00000004170a7825 */ /* 0x000fc600078e020a */
[----:B------:R-:W-:Y:S01]  /*34480*/  STL.64 [R1+0x910], R214 ;  /* 0x000910d601007387 */ /* 0x000fe20000100a00 */
[----:B------:R-:W-:-:S03]  /*34490*/  IMAD.WIDE R228, R23, 0x4, R228 ;  /* 0x0000000417e47825 */ /* 0x000fc600078e02e4 */
[----:B------:R-:W-:Y:S04]  /*344a0*/  STL.64 [R1+0x900], R204 ;  /* 0x000900cc01007387 */ /* 0x000fe80000100a00 */
[----:B------:R-:W-:Y:S01]  /*344b0*/  STL.64 [R1+0x8f0], R196 ;  /* 0x0008f0c401007387 */ /* 0x000fe20000100a00 */
[----:B----4-:R-:W-:-:S03]  /*344c0*/  IMAD.WIDE R6, R23, 0x4, R6 ;  /* 0x0000000417067825 */ /* 0x010fc600078e0206 */
[----:B------:R-:W-:Y:S04]  /*344d0*/  STL.64 [R1+0x8c8], R186 ;  /* 0x0008c8ba01007387 */ /* 0x000fe80000100a00 */
[----:B------:R4:W-:Y:S01]  /*344e0*/  STL.64 [R1+0x8a8], R228 ;  /* 0x0008a8e401007387 */ /* 0x0009e20000100a00 */
[----:B------:R-:W-:-:S03]  /*344f0*/  IMAD.WIDE R220, R23, 0x4, R220 ;  /* 0x0000000417dc7825 */ /* 0x000fc600078e02dc */
[----:B------:R-:W-:Y:S01]  /*34500*/  STL.64 [R1+0x8c0], R10 ;  /* 0x0008c00a01007387 */ /* 0x000fe20000100a00 */
[----:B------:R-:W-:-:S03]  /*34510*/  IMAD.WIDE R212, R23, 0x4, R212 ;  /* 0x0000000417d47825 */ /* 0x000fc600078e02d4 */
[----:B------:R-:W-:Y:S01]  /*34520*/  STL.64 [R1+0x890], R6 ;  /* 0x0008900601007387 */ /* 0x000fe20000100a00 */
[----:B------:R-:W-:-:S03]  /*34530*/  IMAD.WIDE R202, R23, 0x4, R202 ;  /* 0x0000000417ca7825 */ /* 0x000fc600078e02ca */
[----:B------:R-:W-:Y:S04]  /*34540*/  STL.64 [R1+0x878], R220 ;  /* 0x000878dc01007387 */ /* 0x000fe80000100a00 */
[----:B------:R-:W-:Y:S01]  /*34550*/  STL.64 [R1+0x860], R212 ;  /* 0x000860d401007387 */ /* 0x000fe20000100a00 */
[----:B---3--:R-:W-:-:S03]  /*34560*/  IMAD.WIDE R194, R23, 0x4, R194 ;  /* 0x0000000417c27825 */ /* 0x008fc600078e02c2 */
[----:B------:R-:W-:Y:S01]  /*34570*/  STL.64 [R1+0x848], R202 ;  /* 0x000848ca01007387 */ /* 0x000fe20000100a00 */
[----:B------:R-:W-:-:S03]  /*34580*/  IMAD.WIDE R184, R23, 0x4, R184 ;  /* 0x0000000417b87825 */ /* 0x000fc600078e02b8 */
[----:B------:R-:W-:Y:S01]  /*34590*/  STL.64 [R1+0x830], R194 ;  /* 0x000830c201007387 */ /* 0x000fe20000100a00 */
[----:B------:R-:W-:-:S03]  /*345a0*/  IMAD.WIDE R8, R23, 0x4, R8 ;  /* 0x0000000417087825 */ /* 0x000fc600078e0208 */
[----:B------:R-:W-:Y:S01]  /*345b0*/  STL.64 [R1+0x810], R184 ;  /* 0x000810b801007387 */ /* 0x000fe20000100a00 */
[----:B------:R-:W-:-:S05]  /*345c0*/  IMAD.WIDE R16, R23, 0x4, R16 ;  /* 0x0000000417107825 */ /* 0x000fca00078e0210 */
[----:B------:R3:W-:Y:S01]  /*345d0*/  STL.64 [R1+0x7f0], R16 ;  /* 0x0007f01001007387 */ /* 0x0007e20000100a00 */
[----:B------:R-:W-:-:S03]  /*345e0*/  IMAD.WIDE R4, R23, 0x4, R4 ;  /* 0x0000000417047825 */ /* 0x000fc600078e0204 */
[----:B------:R-:W-:Y:S01]  /*345f0*/  STL.64 [R1+0x7f8], R8 ;  /* 0x0007f80801007387 */ /* 0x000fe20000100a00 */
[----:B--2---:R-:W-:-:S03]  /*34600*/  IMAD.WIDE R18, R23, 0x4, R18 ;  /* 0x0000000417127825 */ /* 0x004fc600078e0212 */
[----:B------:R2:W-:Y:S04]  /*34610*/  STL.64 [R1+0x7d8], R4 ;  /* 0x0007d80401007387 */ /* 0x0005e80000100a00 */
[----:B------:R2:W-:Y:S04]  /*34620*/  STL.64 [R1+0x7d0], R18 ;  /* 0x0007d01201007387 */ /* 0x0005e80000100a00 */
[----:B------:R-:W4:Y:S01]  /*34630*/  LDL.64 R208, [R1+0xb40] ;  /* 0x000b400001d07983 */ /* 0x000f220000100a00 */
[----:B------:R-:W-:-:S04]  /*34640*/  IMAD.WIDE R210, R23, 0x4, R210 ;  /* 0x0000000417d27825 */ /* 0x000fc800078e02d2 */
[C---:B------:R-:W-:Y:S01]  /*34650*/  IMAD.WIDE R246, R23.reuse, 0x4, R246 ;  /* 0x0000000417f67825 */ /* 0x040fe200078e02f6 */
[----:B------:R2:W-:Y:S03]  /*34660*/  STL.64 [R1+0x7c0], R210 ;  /* 0x0007c0d201007387 */ /* 0x0005e60000100a00 */
        /* <DEDUP_REMOVED lines=41> */
[----:B------:R2:W-:Y:S03]  /*34900*/  STL.64 [R1+0x7b8], R20 ;  /* 0x0007b81401007387 */ /* 0x0005e60000100a00 */
[C---:B------:R-:W-:Y:S01]  /*34910*/  IMAD.WIDE R182, R23.reuse, 0x4, R182 ;  /* 0x0000000417b67825 */ /* 0x040fe200078e02b6 */
[----:B------:R2:W-:Y:S04]  /*34920*/  STL.64 [R1+0x7b0], R192 ;  /* 0x0007b0c001007387 */ /* 0x0005e80000100a00 */
[----:B------:R2:W-:Y:S04]  /*34930*/  STL.64 [R1+0x7a0], R182 ;  /* 0x0007a0b601007387 */ /* 0x0005e80000100a00 */
[----:B------:R-:W-:Y:S04]  /*34940*/  STL.64 [R1+0x790], R248 ;  /* 0x000790f801007387 */ /* 0x000fe80000100a00 */
[----:B------:R-:W-:Y:S04]  /*34950*/  STL.64 [R1+0x798], R250 ;  /* 0x000798fa01007387 */ /* 0x000fe80000100a00 */
[----:B------:R-:W-:Y:S04]  /*34960*/  STL.64 [R1+0x788], R246 ;  /* 0x000788f601007387 */ /* 0x000fe80000100a00 */
[----:B------:R-:W-:Y:S04]  /*34970*/  STL.64 [R1+0x780], R244 ;  /* 0x000780f401007387 */ /* 0x000fe80000100a00 */
[----:B------:R-:W-:Y:S04]  /*34980*/  STL.64 [R1+0x778], R242 ;  /* 0x000778f201007387 */ /* 0x000fe80000100a00 */
[----:B------:R2:W-:Y:S04]  /*34990*/  STL.64 [R1+0x770], R240 ;  /* 0x000770f001007387 */ /* 0x0005e80000100a00 */
[----:B------:R-:W-:Y:S04]  /*349a0*/  STL.64 [R1+0x768], R238 ;  /* 0x000768ee01007387 */ /* 0x000fe80000100a00 */
[----:B------:R-:W-:Y:S04]  /*349b0*/  STL.64 [R1+0x760], R236 ;  /* 0x000760ec01007387 */ /* 0x000fe80000100a00 */
        /* <DEDUP_REMOVED lines=9> */
[----:B------:R2:W-:Y:S04]  /*34a50*/  STL.64 [R1+0x718], R32 ;  /* 0x0007182001007387 */ /* 0x0005e80000100a00 */
[----:B------:R-:W-:Y:S04]  /*34a60*/  STL.64 [R1+0x708], R36 ;  /* 0x0007082401007387 */ /* 0x000fe80000100a00 */
[----:B------:R-:W-:Y:S04]  /*34a70*/  STL.64 [R1+0x700], R38 ;  /* 0x0007002601007387 */ /* 0x000fe80000100a00 */
[----:B------:R2:W-:Y:S04]  /*34a80*/  STL.64 [R1+0x6f8], R40 ;  /* 0x0006f82801007387 */ /* 0x0005e80000100a00 */
[----:B------:R-:W-:Y:S04]  /*34a90*/  STL.64 [R1+0x6f0], R42 ;  /* 0x0006f02a01007387 */ /* 0x000fe80000100a00 */
        /* <DEDUP_REMOVED lines=8> */
[----:B------:R2:W-:Y:S04]  /*34b20*/  STL.64 [R1+0x6a8], R60 ;  /* 0x0006a83c01007387 */ /* 0x0005e80000100a00 */
[----:B------:R-:W-:Y:S04]  /*34b30*/  STL.64 [R1+0x6a0], R62 ;  /* 0x0006a03e01007387 */ /* 0x000fe80000100a00 */
[----:B------:R2:W-:Y:S04]  /*34b40*/  STL.64 [R1+0x690], R66 ;  /* 0x0006904201007387 */ /* 0x0005e80000100a00 */
[----:B------:R2:W-:Y:S01]  /*34b50*/  STL.64 [R1+0x698], R64 ;  /* 0x0006984001007387 */ /* 0x0005e20000100a00 */
[----:B------:R-:W-:-:S03]  /*34b60*/  IMAD.WIDE R84, R23, 0x4, R84 ;  /* 0x0000000417547825 */ /* 0x000fc600078e0254 */
[----:B------:R-:W-:Y:S01]  /*34b70*/  STL.64 [R1+0x688], R68 ;  /* 0x0006884401007387 */ /* 0x000fe20000100a00 */
[----:B------:R-:W-:-:S03]  /*34b80*/  IMAD.WIDE R86, R23, 0x4, R86 ;  /* 0x0000000417567825 */ /* 0x000fc600078e0256 */
[----:B------:R-:W-:Y:S01]  /*34b90*/  STL.64 [R1+0x680], R70 ;  /* 0x0006804601007387 */ /* 0x000fe20000100a00 */
[----:B------:R-:W-:-:S03]  /*34ba0*/  IMAD.WIDE R88, R23, 0x4, R88 ;  /* 0x0000000417587825 */ /* 0x000fc600078e0258 */
[----:B------:R-:W-:Y:S01]  /*34bb0*/  STL.64 [R1+0x678], R72 ;  /* 0x0006784801007387 */ /* 0x000fe20000100a00 */
[----:B------:R-:W-:-:S03]  /*34bc0*/  IMAD.WIDE R90, R23, 0x4, R90 ;  /* 0x00000004175a7825 */ /* 0x000fc600078e025a */
[----:B------:R2:W-:Y:S01]  /*34bd0*/  STL.64 [R1+0x670], R74 ;  /* 0x0006704a01007387 */ /* 0x0005e20000100a00 */
        /* <DEDUP_REMOVED lines=83> */
[----:B------:R-:W-:Y:S04]  /*35110*/  STL.64 [R1+0x520], R158 ;  /* 0x0005209e01007387 */ /* 0x000fe80000100a00 */
[----:B------:R2:W-:Y:S01]  /*35120*/  STL.64 [R1+0x510], R162 ;  /* 0x000510a201007387 */ /* 0x0005e20000100a00 */
[----:B------:R-:W-:-:S03]  /*35130*/  IMAD.WIDE R176, R23, 0x4, R176 ;  /* 0x0000000417b07825 */ /* 0x000fc600078e02b0 */
[----:B------:R-:W-:Y:S04]  /*35140*/  STL.64 [R1+0x518], R160 ;  /* 0x000518a001007387 */ /* 0x000fe80000100a00 */
[----:B------:R-:W-:Y:S04]  /*35150*/  STL.64 [R1+0x508], R164 ;  /* 0x000508a401007387 */ /* 0x000fe80000100a00 */
[----:B------:R-:W-:Y:S04]  /*35160*/  STL.64 [R1+0x500], R166 ;  /* 0x000500a601007387 */ /* 0x000fe80000100a00 */
[----:B------:R-:W-:Y:S04]  /*35170*/  STL.64 [R1+0x4f8], R168 ;  /* 0x0004f8a801007387 */ /* 0x000fe80000100a00 */
[----:B------:R-:W-:Y:S04]  /*35180*/  STL.64 [R1+0x4f0], R170 ;  /* 0x0004f0aa01007387 */ /* 0x000fe80000100a00 */
[----:B------:R-:W-:Y:S04]  /*35190*/  STL.64 [R1+0x4e8], R172 ;  /* 0x0004e8ac01007387 */ /* 0x000fe80000100a00 */
[----:B------:R-:W-:Y:S04]  /*351a0*/  STL.64 [R1+0x4e0], R174 ;  /* 0x0004e0ae01007387 */ /* 0x000fe80000100a00 */
[----:B----4-:R-:W-:Y:S04]  /*351b0*/  LDGSTS.E [R22+0x30000], desc[UR8][R208.64], P0 ;  /* 0x30000000d0167fae */ /* 0x010fe80008121848 */
[----:B------:R-:W-:Y:S04]  /*351c0*/  LDGSTS.E [R22+0x30400], desc[UR8][R218.64], P0 ;  /* 0x30400000da167fae */ /* 0x000fe80008121848 */
[----:B------:R-:W-:Y:S04]  /*351d0*/  LDGSTS.E [R22+0x30800], desc[UR8][R2.64], P0 ;  /* 0x3080000002167fae */ /* 0x000fe80008121848 */
[----:B------:R-:W4:Y:S04]  /*351e0*/  LDL.LU.64 R208, [R1+0x1e18] ;  /* 0x001e180001d07983 */ /* 0x000f280000300a00 */
[----:B------:R-:W-:Y:S04]  /*351f0*/  STL.64 [R1+0x4d8], R176 ;  /* 0x0004d8b001007387 */ /* 0x000fe80000100a00 */
[----:B-1----:R-:W4:Y:S04]  /*35200*/  LDL.LU.64 R218, [R1+0x1e10] ;  /* 0x001e100001da7983 */ /* 0x002f280000300a00 */
[----:B------:R-:W4:Y:S04]  /*35210*/  LDL.LU.64 R2, [R1+0x1e08] ;  /* 0x001e080001027983 */ /* 0x000f280000300a00 */
[----:B------:R-:W-:Y:S04]  /*35220*/  LDGSTS.E [R22+0x30c00], desc[UR8][R228.64], P0 ;  /* 0x30c00000e4167fae */ /* 0x000fe80008121848 */
[----:B------:R-:W-:Y:S04]  /*35230*/  LDGSTS.E [R22+0x31000], desc[UR8][R16.64], P0 ;  /* 0x3100000010167fae */ /* 0x000fe80008121848 */
[----:B------:R-:W-:Y:S04]  /*35240*/  LDGSTS.E [R22+0x31400], desc[UR8][R248.64], P0 ;  /* 0x31400000f8167fae */ /* 0x000fe80008121848 */
[----:B------:R-:W2:Y:S04]  /*35250*/  LDL.LU.64 R228, [R1+0x1e00] ;  /* 0x001e000001e47983 */ /* 0x000ea80000300a00 */
[----:B---3--:R-:W2:Y:S04]  /*35260*/  LDL.LU.64 R16, [R1+0x1df8] ;  /* 0x001df80001107983 */ /* 0x008ea80000300a00 */
        /* <DEDUP_REMOVED lines=10> */
[----:B--2---:R-:W-:Y:S04]  /*35310*/  LDGSTS.E [R16+0x30080], desc[UR8][R228.64], P0 ;  /* 0x30080000e4107fae */ /* 0x004fe80008121848 */
        /* <DEDUP_REMOVED lines=11> */
[----:B------:R-:W2:Y:S04]  /*353d0*/  LDL.LU.64 R228, [R1+0x1df0] ;  /* 0x001df00001e47983 */ /* 0x000ea80000300a00 */
[----:B------:R-:W-:Y:S04]  /*353e0*/  LDGSTS.E [R16+0x33080], desc[UR8][R116.64], P0 ;  /* 0x3308000074107fae */ /* 0x000fe80008121848 */
[----:B------:R-:W3:Y:S04]  /*353f0*/  LDL.LU.64 R14, [R1+0x1de8] ;  /* 0x001de800010e7983 */ /* 0x000ee80000300a00 */
[----:B------:R-:W-:Y:S04]  /*35400*/  LDGSTS.E [R16+0x33480], desc[UR8][R132.64], P0 ;  /* 0x3348000084107fae */ /* 0x000fe80008121848 */
[----:B------:R-:W3:Y:S04]  /*35410*/  LDL.LU.64 R12, [R1+0x1de0] ;  /* 0x001de000010c7983 */ /* 0x000ee80000300a00 */
[----:B------:R-:W-:Y:S04]  /*35420*/  LDGSTS.E [R16+0x33880], desc[UR8][R148.64], P0 ;  /* 0x3388000094107fae */ /* 0x000fe80008121848 */
[----:B------:R-:W3:Y:S04]  /*35430*/  LDL.LU.64 R6, [R1+0x1dd8] ;  /* 0x001dd80001067983 */ /* 0x000ee80000300a00 */
[----:B------:R-:W-:Y:S04]  /*35440*/  LDGSTS.E [R16+0x33c80], desc[UR8][R164.64], P0 ;  /* 0x33c80000a4107fae */ /* 0x000fe80008121848 */
[----:B------:R-:W3:Y:S04]  /*35450*/  LDL.LU.64 R4, [R1+0x1dd0] ;  /* 0x001dd00001047983 */ /* 0x000ee80000300a00 */
[----:B----4-:R-:W-:Y:S04]  /*35460*/  LDGSTS.E [R17+0x30100], desc[UR8][R2.64], P0 ;  /* 0x3010000002117fae */ /* 0x010fe80008121848 */
[----:B------:R-:W-:Y:S04]  /*35470*/  LDGSTS.E [R17+0x30500], desc[UR8][R224.64], P0 ;  /* 0x30500000e0117fae */ /* 0x000fe80008121848 */
[----:B------:R-:W-:Y:S04]  /*35480*/  LDGSTS.E [R17+0x30900], desc[UR8][R222.64], P0 ;  /* 0x30900000de117fae */ /* 0x000fe80008121848 */
[----:B------:R-:W4:Y:S04]  /*35490*/  LDL.LU.64 R2, [R1+0x1dc8] ;  /* 0x001dc80001027983 */ /* 0x000f280000300a00 */
[----:B------:R-:W3:Y:S04]  /*354a0*/  LDL.LU.64 R224, [R1+0x1dc0] ;  /* 0x001dc00001e07983 */ /* 0x000ee80000300a00 */
[----:B------:R-:W3:Y:S04]  /*354b0*/  LDL.LU.64 R222, [R1+0x1db8] ;  /* 0x001db80001de7983 */ /* 0x000ee80000300a00 */
[----:B------:R-:W-:Y:S04]  /*354c0*/  LDGSTS.E [R17+0x30d00], desc[UR8][R220.64], P0 ;  /* 0x30d00000dc117fae */ /* 0x000fe80008121848 */
[----:B------:R-:W-:Y:S04]  /*354d0*/  LDGSTS.E [R17+0x31100], desc[UR8][R18.64], P0 ;  /* 0x3110000012117fae */ /* 0x000fe80008121848 */
[----:B------:R-:W-:Y:S04]  /*354e0*/  LDGSTS.E [R17+0x31500], desc[UR8][R244.64], P0 ;  /* 0x31500000f4117fae */ /* 0x000fe80008121848 */
[----:B------:R-:W3:Y:S04]  /*354f0*/  LDL.LU.64 R220, [R1+0x1db0] ;  /* 0x001db00001dc7983 */ /* 0x000ee80000300a00 */
[----:B------:R-:W2:Y:S04]  /*35500*/  LDL.LU.64 R18, [R1+0x1da8] ;  /* 0x001da80001127983 */ /* 0x000ea80000300a00 */
        /* <DEDUP_REMOVED lines=41> */
[----:B------:R-:W4:Y:S04]  /*357a0*/  LDL.LU.64 R20, [R1+0x1d58] ;  /* 0x001d580001147983 */ /* 0x000f280000300a00 */
        /* <DEDUP_REMOVED lines=10> */
[----:B----4-:R-:W-:Y:S04]  /*35850*/  LDGSTS.E [R20+0x30280], desc[UR8][R200.64], P0 ;  /* 0x30280000c8147fae */ /* 0x010fe80008121848 */
        /* <DEDUP_REMOVED lines=22> */
[----:B------:R-:W4:Y:S04]  /*359c0*/  LDL.LU.64 R200, [R1+0x1d50] ;  /* 0x001d500001c87983 */ /* 0x000f280000300a00 */
[----:B------:R-:W-:Y:S04]  /*359d0*/  LDGSTS.E [R21+0x31f00], desc[UR8][R46.64], P0 ;  /* 0x31f000002e157fae */ /* 0x000fe80008121848 */
[----:B------:R-:W2:Y:S04]  /*359e0*/  LDL.LU.64 R198, [R1+0x1d48] ;  /* 0x001d480001c67983 */ /* 0x000ea80000300a00 */
        /* <DEDUP_REMOVED lines=26> */
[----:B------:R3:W-:Y:S04]  /*35b90*/  LDGSTS.E [R0+0x31b80], desc[UR8][R32.64], P0 ;  /* 0x31b8000020007fae */ /* 0x0007e80008121848 */
[----:B------:R3:W-:Y:S04]  /*35ba0*/  LDGSTS.E [R0+0x31f80], desc[UR8][R48.64], P0 ;  /* 0x31f8000030007fae */ /* 0x0007e80008121848 */
        /* <DEDUP_REMOVED lines=9> */
[----:B------:R-:W-:Y:S01]  /*35c40*/  UISETP.GT.AND UP1, UPT, UR6, 0x27f, UPT ;  /* 0x0000027f0600788c */ /* 0x000fe2000bf24270 */
[----:B------:R-:W-:Y:S06]  /*35c50*/  BAR.SYNC.DEFER_BLOCKING 0x0 ;  /* 0x0000000000007b1d */ /* 0x000fec0000010000 */
[----:B------:R-:W2:Y:S01]  /*35c60*/  LDL.LU.64 R240, [R1+0x17c8] ;  /* 0x0017c80001f07983 */ /* 0x000ea20000300a00 */
[C---:B-1----:R-:W-:Y:S01]  /*35c70*/  IADD3 R26, R2.reuse, 0x100000, RZ ;  /* 0x00100000021a7810 */ /* 0x042fe20007ffe0ff */
[----:B------:R-:W-:Y:S01]  /*35c80*/  VIADD R25, R2, 0x100000 ;  /* 0x0010000002197836 */ /* 0x000fe20000000000 */
[----:B------:R-:W-:Y:S01]  /*35c90*/  IADD3 R27, R252, -0x202, RZ ;  /* 0xfffffdfefc1b7810 */ /* 0x000fe20007ffe0ff */
[----:B------:R-:W2:Y:S01]  /*35ca0*/  LDL.LU.64 R250, [R1+0x17c0] ;  /* 0x0017c00001fa7983 */ /* 0x000ea20000300a00 */
[----:B------:R-:W-:Y:S01]  /*35cb0*/  PLOP3.LUT P0, PT, PT, PT, UP1, 0x80, 0x0 ;  /* 0x000000000000781c */ /* 0x000fe20003f0f018 */
[----:B---3--:R-:W1:Y:S01]  /*35cc0*/  LDC R32, c[0x0][0x230] ;  /* 0x00008c00ff207b82 */ /* 0x008e620000000800 */
[C---:B------:R-:W-:Y:S01]  /*35cd0*/  IADD3 R31, R2.reuse, 0x100000, RZ ;  /* 0x00100000021f7810 */ /* 0x040fe20007ffe0ff */
[----:B------:R-:W3:Y:S06]  /*35ce0*/  LDL.LU.64 R242, [R1+0x17b8] ;  /* 0x0017b80001f27983 */ /* 0x000eec0000300a00 */
[----:B------:R-:W1:Y:S01]  /*35cf0*/  LDC R40, c[0x0][0x230] ;  /* 0x00008c00ff287b82 */ /* 0x000e620000000800 */
[----:B------:R-:W3:Y:S01]  /*35d00*/  LDL.LU.64 R244, [R1+0x17b0] ;  /* 0x0017b00001f47983 */ /* 0x000ee20000300a00 */
[----:B------:R-:W-:-:S02]  /*35d10*/  IADD3 R30, R2, 0x100000, RZ ;  /* 0x00100000021e7810 */ /* 0x000fc40007ffe0ff */
[C---:B------:R-:W-:Y:S01]  /*35d20*/  IADD3 R39, R2.reuse, 0x100000, RZ ;  /* 0x0010000002277810 */ /* 0x040fe20007ffe0ff */
[----:B------:R-:W3:Y:S01]  /*35d30*/  LDL.LU.64 R246, [R1+0x17a8] ;  /* 0x0017a80001f67983 */ /* 0x000ee20000300a00 */
[C---:B------:R-:W-:Y:S02]  /*35d40*/  IADD3 R38, R2.reuse, 0x100000, RZ ;  /* 0x0010000002267810 */ /* 0x040fe40007ffe0ff */
[----:B------:R-:W1:Y:S01]  /*35d50*/  LDC R48, c[0x0][0x230] ;  /* 0x00008c00ff307b82 */ /* 0x000e620000000800 */
[----:B------:R-:W3:Y:S01]  /*35d60*/  LDL.LU.64 R248, [R1+0x17a0] ;  /* 0x0017a00001f87983 */ /* 0x000ee20000300a00 */
[----:B------:R-:W-:Y:S02]  /*35d70*/  ISETP.GE.U32.AND P2, PT, R27, 0x7ffffd7f, PT ;  /* 0x7ffffd7f1b00780c */ /* 0x000fe40003f46070 */
[----:B------:R-:W-:Y:S01]  /*35d80*/  IADD3 R47, R2, 0x100000, RZ ;  /* 0x00100000022f7810 */ /* 0x000fe20007ffe0ff */
[----:B------:R3:W-:Y:S01]  /*35d90*/  STL.64 [R1+0x2410], R16 ;  /* 0x0024101001007387 */ /* 0x0007e20000100a00 */
[----:B------:R-:W-:-:S02]  /*35da0*/  SEL R24, R228, RZ, P0 ;  /* 0x000000ffe4187207 */ /* 0x000fc40000000000 */
[----:B------:R-:W1:Y:S01]  /*35db0*/  LDC R56, c[0x0][0x230] ;  /* 0x00008c00ff387b82 */ /* 0x000e620000000800 */
[----:B------:R-:W-:Y:S01]  /*35dc0*/  STL.64 [R1+0x2338], R18 ;  /* 0x0023381201007387 */ /* 0x000fe20000100a00 */
[C---:B------:R-:W-:Y:S02]  /*35dd0*/  IADD3 R46, R2.reuse, 0x100000, RZ ;  /* 0x00100000022e7810 */ /* 0x040fe40007ffe0ff */
[C---:B------:R-:W-:Y:S01]  /*35de0*/  IADD3 R55, R2.reuse, 0x100000, RZ ;  /* 0x0010000002377810 */ /* 0x040fe20007ffe0ff */
[----:B------:R-:W-:Y:S01]  /*35df0*/  STL.64 [R1+0x2240], R20 ;  /* 0x0022401401007387 */ /* 0x000fe20000100a00 */
[C---:B------:R-:W-:Y:S02]  /*35e00*/  IADD3 R27, R2.reuse, 0x100000, RZ ;  /* 0x00100000021b7810 */ /* 0x040fe40007ffe0ff */
[C---:B------:R-:W-:Y:S01]  /*35e10*/  IADD3 R54, R2.reuse, 0x100000, RZ ;  /* 0x0010000002367810 */ /* 0x040fe20007ffe0ff */
[----:B------:R-:W-:Y:S01]  /*35e20*/  STL [R1+0x2098], R3 ;  /* 0x0020980301007387 */ /* 0x000fe20000100800 */
[----:B------:R-:W1:Y:S01]  /*35e30*/  LDC R60, c[0x0][0x230] ;  /* 0x00008c00ff3c7b82 */ /* 0x000e620000000800 */
[----:B------:R-:W-:Y:S01]  /*35e40*/  IADD3 R59, R2, 0x100000, RZ ;  /* 0x00100000023b7810 */ /* 0x000fe20007ffe0ff */
[----:B------:R-:W-:Y:S01]  /*35e50*/  VIADD R57, R4, 0x100000 ;  /* 0x0010000004397836 */ /* 0x000fe20000000000 */
[----:B------:R-:W-:Y:S01]  /*35e60*/  STL [R1+0x2080], R7 ;  /* 0x0020800701007387 */ /* 0x000fe20000100800 */
[----:B------:R-:W-:-:S04]  /*35e70*/  IADD3 R58, R2, 0x100000, RZ ;  /* 0x00100000023a7810 */ /* 0x000fc80007ffe0ff */
[----:B------:R-:W1:Y:S01]  /*35e80*/  LDC R61, c[0x0][0x230] ;  /* 0x00008c00ff3d7b82 */ /* 0x000e620000000800 */
[----:B----4-:R-:W-:Y:S07]  /*35e90*/  STL.64 [R1+0x1cf0], R10 ;  /* 0x001cf00a01007387 */ /* 0x010fee0000100a00 */
[----:B------:R-:W4:Y:S01]  /*35ea0*/  LDC R66, c[0x0][0x230] ;  /* 0x00008c00ff427b82 */ /* 0x000f220000000800 */
[----:B--2---:R2:W-:Y:S01]  /*35eb0*/  STL.64 [R1+0x1ce8], R8 ;  /* 0x001ce80801007387 */ /* 0x0045e20000100a00 */
[----:B------:R-:W-:-:S06]  /*35ec0*/  VIADD R65, R4, 0x100000 ;  /* 0x0010000004417836 */ /* 0x000fcc0000000000 */
[----:B------:R-:W4:Y:S01]  /*35ed0*/  LDC R74, c[0x0][0x230] ;  /* 0x00008c00ff4a7b82 */ /* 0x000f220000000800 */
[C---:B------:R-:W-:Y:S01]  /*35ee0*/  IADD3 R64, R4.reuse, 0x100000, RZ ;  /* 0x0010000004407810 */ /* 0x040fe20007ffe0ff */
[C---:B------:R-:W-:Y:S01]  /*35ef0*/  VIADD R62, R4.reuse, 0x100000 ;  /* 0x00100000043e7836 */ /* 0x040fe20000000000 */
[----:B------:R-:W-:-:S05]  /*35f00*/  IADD3 R63, R4, 0x100000, RZ ;  /* 0x00100000043f7810 */ /* 0x000fca0007ffe0ff */
[----:B------:R-:W4:Y:S08]  /*35f10*/  LDC R82, c[0x0][0x230] ;  /* 0x00008c00ff527b82 */ /* 0x000f300000000800 */
[----:B------:R-:W4:Y:S08]  /*35f20*/  LDC R90, c[0x0][0x230] ;  /* 0x00008c00ff5a7b82 */ /* 0x000f300000000800 */
[----:B------:R-:W4:Y:S01]  /*35f30*/  LDC R98, c[0x0][0x230] ;  /* 0x00008c00ff627b82 */ /* 0x000f220000000800 */
[----:B------:R-:W-:Y:S01]  /*35f40*/  VIADD R99, R5, 0x100000 ;  /* 0x0010000005637836 */ /* 0x000fe20000000000 */
[----:B------:R-:W-:-:S06]  /*35f50*/  ULDC UR4, c[0x0][0x230] ;  /* 0x00008c0000047ab9 */ /* 0x000fcc0000000800 */
[----:B------:R-:W4:Y:S08]  /*35f60*/  LDC R130, c[0x0][0x230] ;  /* 0x00008c00ff827b82 */ /* 0x000f300000000800 */
[----:B------:R-:W4:Y:S08]  /*35f70*/  LDC R138, c[0x0][0x230] ;  /* 0x00008c00ff8a7b82 */ /* 0x000f300000000800 */
[----:B------:R-:W4:Y:S08]  /*35f80*/  LDC R146, c[0x0][0x230] ;  /* 0x00008c00ff927b82 */ /* 0x000f300000000800 */
[----:B------:R-:W4:Y:S08]  /*35f90*/  LDC R154, c[0x0][0x230] ;  /* 0x00008c00ff9a7b82 */ /* 0x000f300000000800 */
[----:B------:R-:W4:Y:S01]  /*35fa0*/  LDC R162, c[0x0][0x230] ;  /* 0x00008c00ffa27b82 */ /* 0x000f220000000800 */
[----:B------:R-:W-:-:S04]  /*35fb0*/  IMAD.WIDE R28, R229, 0x4, R240 ;  /* 0x00000004e51c7825 */ /* 0x000fc800078e02f0 */
[C---:B---3--:R-:W-:Y:S01]  /*35fc0*/  IMAD.WIDE R16, R229.reuse, 0x4, R244 ;  /* 0x00000004e5107825 */ /* 0x048fe200078e02f4 */
[----:B------:R-:W-:Y:S01]  /*35fd0*/  @!PT LDS RZ, [RZ] ;  /* 0x00000000fffff984 */ /* 0x000fe20000000800 */
[----:B------:R-:W-:Y:S01]  /*35fe0*/  @!PT LDS RZ, [RZ] ;  /* 0x00000000fffff984 */ /* 0x000fe20000000800 */
[----:B------:R-:W-:Y:S01]  /*35ff0*/  @!PT LDS RZ, [RZ] ;  /* 0x00000000fffff984 */ /* 0x000fe20000000800 */
[----:B------:R3:W-:Y:S01]  /*36000*/  LDGSTS.E [R26], desc[UR8][R28.64], !P1 ;  /* 0x000000001c1a7fae */ /* 0x0007e2000c921848 */
[----:B------:R-:W-:Y:S01]  /*36010*/  ISETP.NE.U32.AND P0, PT, R24, RZ, PT ;  /* 0x000000ff1800720c */ /* 0x000fe20003f05070 */
[----:B------:R-:W4:Y:S01]  /*36020*/  LDC R228, c[0x0][0x230] ;  /* 0x00008c00ffe47b82 */ /* 0x000f220000000800 */
[C---:B--2---:R-:W-:Y:S02]  /*36030*/  IMAD.WIDE R8, R229.reuse, 0x4, R250 ;  /* 0x00000004e5087825 */ /* 0x044fe400078e02fa */
[----:B------:R-:W2:Y:S04]  /*36040*/  LDL.LU.64 R250, [R1+0x1798] ;  /* 0x0017980001fa7983 */ /* 0x000ea80000300a00 */
[----:B------:R3:W-:Y:S01]  /*36050*/  STL.64 [R1+0x4d0], R28 ;  /* 0x0004d01c01007387 */ /* 0x0007e20000100a00 */
[C---:B------:R-:W-:Y:S01]  /*36060*/  IMAD.WIDE R18, R229.reuse, 0x4, R242 ;  /* 0x00000004e5127825 */ /* 0x040fe200078e02f2 */
[----:B------:R-:W4:Y:S02]  /*36070*/  LDC R3, c[0x0][0x230] ;  /* 0x00008c00ff037b82 */ /* 0x000f240000000800 */
[----:B------:R1:W-:Y:S04]  /*36080*/  STL.64 [R1+0x4c8], R8 ;  /* 0x0004c80801007387 */ /* 0x0003e80000100a00 */
[----:B------:R1:W-:Y:S04]  /*36090*/  LDGSTS.E [R25+0x4000], desc[UR8][R8.64], !P1 ;  /* 0x0400000008197fae */ /* 0x0003e8000c921848 */
[----:B------:R-:W4:Y:S01]  /*360a0*/  LDL.LU.64 R234, [R1+0x1790] ;  /* 0x0017900001ea7983 */ /* 0x000f220000300a00 */
[C---:B------:R-:W-:Y:S01]  /*360b0*/  IMAD.WIDE R10, R229.reuse, 0x4, R246 ;  /* 0x00000004e50a7825 */ /* 0x040fe200078e02f6 */
[----:B---3--:R-:W3:Y:S02]  /*360c0*/  LDC R28, c[0x0][0x230] ;  /* 0x00008c00ff1c7b82 */ /* 0x008ee40000000800 */
[----:B------:R-:W3:Y:S01]  /*360d0*/  LDL.LU.64 R236, [R1+0x1788] ;  /* 0x0017880001ec7983 */ /* 0x000ee20000300a00 */
[----:B-1----:R-:W-:-:S03]  /*360e0*/  IMAD.WIDE R8, R229, 0x4, R248 ;  /* 0x00000004e5087825 */ /* 0x002fc600078e02f8 */
[----:B------:R-:W3:Y:S02]  /*360f0*/  LDL.LU.64 R238, [R1+0x1780] ;  /* 0x0017800001ee7983 */ /* 0x000ee40000300a00 */
[----:B------:R-:W1:Y:S01]  /*36100*/  LDC R249, c[0x0][0x230] ;  /* 0x00008c00fff97b82 */ /* 0x000e620000000800 */
[----:B------:R-:W-:Y:S01]  /*36110*/  VIADD R24, R2, 0x100000 ;  /* 0x0010000002187836 */ /* 0x000fe20000000000 */
[----:B------:R2:W-:Y:S04]  /*36120*/  STL.64 [R1+0x4c0], R18 ;  /* 0x0004c01201007387 */ /* 0x0005e80000100a00 */
[----:B------:R-:W3:Y:S02]  /*36130*/  LDL.LU.64 R240, [R1+0x1778] ;  /* 0x0017780001f07983 */ /* 0x000ee40000300a00 */
[----:B------:R-:W3:Y:S02]  /*36140*/  LDC R29, c[0x0][0x230] ;  /* 0x00008c00ff1d7b82 */ /* 0x000ee40000000800 */
[----:B------:R4:W-:Y:S04]  /*36150*/  STL.64 [R1+0x4b8], R16 ;  /* 0x0004b81001007387 */ /* 0x0009e80000100a00 */
[----:B------:R3:W-:Y:S04]  /*36160*/  STL.64 [R1+0x4b0], R10 ;  /* 0x0004b00a01007387 */ /* 0x0007e80000100a00 */
[----:B------:R-:W3:Y:S04]  /*36170*/  LDL.LU.64 R242, [R1+0x3e8] ;  /* 0x0003e80001f27983 */ /* 0x000ee80000300a00 */
[----:B------:R3:W-:Y:S04]  /*36180*/  STL.64 [R1+0x4a8], R8 ;  /* 0x0004a80801007387 */ /* 0x0007e80000100a00 */
[----:B------:R1:W-:Y:S04]  /*36190*/  LDGSTS.E [R27+0x8000], desc[UR8][R18.64], !P1 ;  /* 0x08000000121b7fae */ /* 0x0003e8000c921848 */
[----:B------:R-:W3:Y:S04]  /*361a0*/  LDL.LU.64 R244, [R1+0x3d8] ;  /* 0x0003d80001f47983 */ /* 0x000ee80000300a00 */
[----:B------:R-:W3:Y:S01]  /*361b0*/  LDL.LU.64 R246, [R1+0x3c8] ;  /* 0x0003c80001f67983 */ /* 0x000ee20000300a00 */
[----:B-1----:R-:W-:-:S03]  /*361c0*/  IADD3 R27, R249, -0x203, RZ ;  /* 0xfffffdfdf91b7810 */ /* 0x002fc60007ffe0ff */
[----:B------:R4:W-:Y:S04]  /*361d0*/  LDGSTS.E [R26+0xc000], desc[UR8][R16.64], !P1 ;  /* 0x0c000000101a7fae */ /* 0x0009e8000c921848 */
[----:B------:R-:W3:Y:S01]  /*361e0*/  LDL.LU.64 R248, [R1+0x3b8] ;  /* 0x0003b80001f87983 */ /* 0x000ee20000300a00 */
[----:B--2---:R-:W-:Y:S01]  /*361f0*/  IMAD.WIDE R18, R229, 0x4, R250 ;  /* 0x00000004e5127825 */ /* 0x004fe200078e02fa */
[----:B------:R-:W-:Y:S02]  /*36200*/  ISETP.GE.U32.AND P1, PT, R27, 0x7ffffd7e, PT ;  /* 0x7ffffd7e1b00780c */ /* 0x000fe40003f26070 */
[----:B------:R-:W2:Y:S01]  /*36210*/  LDL.LU.64 R250, [R1+0x3a8] ;  /* 0x0003a80001fa7983 */ /* 0x000ea20000300a00 */
[----:B------:R-:W-:-:S03]  /*36220*/  IADD3 R27, R2, 0x100000, RZ ;  /* 0x00100000021b7810 */ /* 0x000fc60007ffe0ff */
[----:B------:R3:W-:Y:S04]  /*36230*/  LDGSTS.E [R25+0x4], desc[UR8][R10.64], !P2 ;  /* 0x000040000a197fae */ /* 0x0007e8000d121848 */
[----:B------:R-:W-:Y:S04]  /*36240*/  LDGSTS.E [R24+0x4004], desc[UR8][R8.64], !P2 ;  /* 0x0400400008187fae */ /* 0x000fe8000d121848 */
[----:B------:R1:W-:Y:S01]  /*36250*/  LDGSTS.E [R27+0x8004], desc[UR8][R18.64], !P2 ;  /* 0x08004000121b7fae */ /* 0x0003e2000d121848 */
[----:B----4-:R-:W-:-:S03]  /*36260*/  IMAD.WIDE R16, R229, 0x4, R234 ;  /* 0x00000004e5107825 */ /* 0x010fc600078e02ea */
[----:B------:R4:W-:Y:S01]  /*36270*/  STL.64 [R1+0x4a0], R18 ;  /* 0x0004a01201007387 */ /* 0x0009e20000100a00 */
[----:B---3--:R-:W-:-:S03]  /*36280*/  IMAD.WIDE R10, R229, 0x4, R236 ;  /* 0x00000004e50a7825 */ /* 0x008fc600078e02ec */
[----:B------:R3:W-:Y:S01]  /*36290*/  LDGSTS.E [R26+0xc004], desc[UR8][R16.64], !P2 ;  /* 0x0c004000101a7fae */ /* 0x0007e2000d121848 */
[----:B-1----:R-:W-:-:S03]  /*362a0*/  VIADD R27, R28, 0xfffffdfc ;  /* 0xfffffdfc1c1b7836 */ /* 0x002fc60000000000 */
[----:B------:R-:W-:Y:S01]  /*362b0*/  LDGSTS.E [R25+0x8], desc[UR8][R10.64], !P1 ;  /* 0x000080000a197fae */ /* 0x000fe2000c921848 */
[----:B------:R-:W1:Y:S01]  /*362c0*/  LDC R28, c[0x0][0x230] ;  /* 0x00008c00ff1c7b82 */ /* 0x000e620000000800 */
[----:B------:R-:W-:Y:S01]  /*362d0*/  IMAD.WIDE R8, R229, 0x4, R238 ;  /* 0x00000004e5087825 */ /* 0x000fe200078e02ee */
[----:B------:R-:W-:Y:S02]  /*362e0*/  ISETP.GE.U32.AND P2, PT, R27, 0x7ffffd7d, PT ;  /* 0x7ffffd7d1b00780c */ /* 0x000fe40003f46070 */
[----:B------:R-:W-:Y:S01]  /*362f0*/  IADD3 R27, R2, 0x100000, RZ ;  /* 0x00100000021b7810 */ /* 0x000fe20007ffe0ff */
[C---:B----4-:R-:W-:Y:S01]  /*36300*/  IMAD.WIDE R18, R229.reuse, 0x4, R240 ;  /* 0x00000004e5127825 */ /* 0x050fe200078e02f0 */
[----:B------:R3:W-:Y:S04]  /*36310*/  STL.64 [R1+0x498], R16 ;  /* 0x0004981001007387 */ /* 0x0007e80000100a00 */
[----:B------:R-:W-:Y:S04]  /*36320*/  LDGSTS.E [R24+0x4008], desc[UR8][R8.64], !P1 ;  /* 0x0400800008187fae */ /* 0x000fe8000c921848 */
[----:B------:R4:W-:Y:S01]  /*36330*/  LDGSTS.E [R27+0x8008], desc[UR8][R18.64], !P1 ;  /* 0x08008000121b7fae */ /* 0x0009e2000c921848 */
[----:B---3--:R-:W-:-:S03]  /*36340*/  IMAD.WIDE R16, R229, 0x4, R242 ;  /* 0x00000004e5107825 */ /* 0x008fc600078e02f2 */
[----:B------:R3:W-:Y:S01]  /*36350*/  STL.64 [R1+0x490], R10 ;  /* 0x0004900a01007387 */ /* 0x0007e20000100a00 */
[----:B----4-:R-:W-:-:S03]  /*36360*/  IADD3 R27, R29, -0x221, RZ ;  /* 0xfffffddf1d1b7810 */ /* 0x010fc60007ffe0ff */
[----:B------:R-:W-:Y:S01]  /*36370*/  LDGSTS.E [R26+0xc008], desc[UR8][R16.64], !P1 ;  /* 0x0c008000101a7fae */ /* 0x000fe2000c921848 */
[----:B------:R-:W4:Y:S01]  /*36380*/  LDC R29, c[0x0][0x230] ;  /* 0x00008c00ff1d7b82 */ /* 0x000f220000000800 */
[----:B------:R-:W-:Y:S02]  /*36390*/  ISETP.GE.U32.AND P1, PT, R27, 0x7ffffd60, PT ;  /* 0x7ffffd601b00780c */ /* 0x000fe40003f26070 */
[----:B------:R1:W-:Y:S01]  /*363a0*/  STL.64 [R1+0x488], R8 ;  /* 0x0004880801007387 */ /* 0x0003e20000100a00 */
[----:B---3--:R-:W-:-:S03]  /*363b0*/  IMAD.WIDE R10, R229, 0x4, R244 ;  /* 0x00000004e50a7825 */ /* 0x008fc600078e02f4 */
[----:B------:R3:W-:Y:S01]  /*363c0*/  STL.64 [R1+0x480], R18 ;  /* 0x0004801201007387 */ /* 0x0007e20000100a00 */
[----:B------:R-:W-:-:S03]  /*363d0*/  VIADD R27, R2, 0x100000 ;  /* 0x00100000021b7836 */ /* 0x000fc60000000000 */
[----:B------:R-:W-:Y:S01]  /*363e0*/  LDGSTS.E [R25+0xc], desc[UR8][R10.64], !P2 ;  /* 0x0000c0000a197fae */ /* 0x000fe2000d121848 */
[----:B-1----:R-:W-:-:S04]  /*363f0*/  IMAD.WIDE R8, R229, 0x4, R246 ;  /* 0x00000004e5087825 */ /* 0x002fc800078e02f6 */
[----:B---3--:R-:W-:Y:S01]  /*36400*/  IMAD.WIDE R18, R229, 0x4, R248 ;  /* 0x00000004e5127825 */ /* 0x008fe200078e02f8 */
[----:B------:R-:W-:Y:S04]  /*36410*/  LDGSTS.E [R24+0x400c], desc[UR8][R8.64], !P2 ;  /* 0x0400c00008187fae */ /* 0x000fe8000d121848 */
[----:B------:R-:W-:Y:S04]  /*36420*/  STL.64 [R1+0x478], R16 ;  /* 0x0004781001007387 */ /* 0x000fe80000100a00 */
[----:B------:R1:W-:Y:S04]  /*36430*/  LDGSTS.E [R27+0x800c], desc[UR8][R18.64], !P2 ;  /* 0x0800c000121b7fae */ /* 0x0003e8000d121848 */
[----:B------:R3:W-:Y:S01]  /*36440*/  STL.64 [R1+0x470], R10 ;  /* 0x0004700a01007387 */ /* 0x0007e20000100a00 */
[----:B-1----:R-:W-:-:S02]  /*36450*/  IADD3 R27, R28, -0x222, RZ ;  /* 0xfffffdde1c1b7810 */ /* 0x002fc40007ffe0ff */
[----:B------:R-:W1:Y:S01]  /*36460*/  LDC R28, c[0x0][0x230] ;  /* 0x00008c00ff1c7b82 */ /* 0x000e620000000800 */
[----:B------:R4:W-:Y:S01]  /*36470*/  STL.64 [R1+0x468], R8 ;  /* 0x0004680801007387 */ /* 0x0009e20000100a00 */
[----:B---3--:R-:W-:-:S03]  /*36480*/  IMAD.WIDE R10, R229, 0x4, R178 ;  /* 0x00000004e50a7825 */ /* 0x008fc600078e02b2 */
[----:B------:R3:W-:Y:S01]  /*36490*/  STL.64 [R1+0x460], R18 ;  /* 0x0004601201007387 */ /* 0x0007e20000100a00 */
[----:B------:R-:W-:Y:S02]  /*364a0*/  VIADD R163, R6, 0x100000 ;  /* 0x0010000006a37836 */ /* 0x000fe40000000000 */
[----:B------:R-:W1:Y:S01]  /*364b0*/  LDC R178, c[0x0][0x230] ;  /* 0x00008c00ffb27b82 */ /* 0x000e620000000800 */
[----:B----4-:R-:W-:-:S04]  /*364c0*/  IMAD.WIDE R8, R229, 0x4, R180 ;  /* 0x00000004e5087825 */ /* 0x010fc800078e02b4 */
[----:B---3--:R-:W-:-:S04]  /*364d0*/  IMAD.WIDE R18, R229, 0x4, R182 ;  /* 0x00000004e5127825 */ /* 0x008fc800078e02b6 */
[----:B--2---:R-:W-:-:S05]  /*364e0*/  IMAD.WIDE R16, R229, 0x4, R250 ;  /* 0x00000004e5107825 */ /* 0x004fca00078e02fa */
[----:B------:R2:W-:Y:S01]  /*364f0*/  LDGSTS.E [R26+0xc00c], desc[UR8][R16.64], !P2 ;  /* 0x0c00c000101a7fae */ /* 0x0005e2000d121848 */
[----:B------:R-:W-:Y:S02]  /*36500*/  ISETP.GE.U32.AND P2, PT, R27, 0x7ffffd5f, PT ;  /* 0x7ffffd5f1b00780c */ /* 0x000fe40003f46070 */
[----:B------:R-:W-:Y:S01]  /*36510*/  IADD3 R27, R2, 0x100000, RZ ;  /* 0x00100000021b7810 */ /* 0x000fe20007ffe0ff */
[----:B------:R-:W-:Y:S04]  /*36520*/  LDGSTS.E [R25+0x10000], desc[UR8][R10.64], !P1 ;  /* 0x100000000a197fae */ /* 0x000fe8000c921848 */
[----:B------:R2:W-:Y:S04]  /*36530*/  STL.64 [R1+0x458], R16 ;  /* 0x0004581001007387 */ /* 0x0005e80000100a00 */
[----:B------:R-:W-:Y:S04]  /*36540*/  LDGSTS.E [R24+0x14000], desc[UR8][R8.64], !P1 ;  /* 0x1400000008187fae */ /* 0x000fe8000c921848 */
[----:B------:R3:W-:Y:S01]  /*36550*/  LDGSTS.E [R27+0x18000], desc[UR8][R18.64], !P1 ;  /* 0x18000000121b7fae */ /* 0x0007e2000c921848 */
[----:B--2---:R-:W-:-:S03]  /*36560*/  IMAD.WIDE R16, R229, 0x4, R184 ;  /* 0x00000004e5107825 */ /* 0x004fc600078e02b8 */
[----:B------:R2:W-:Y:S01]  /*36570*/  STL.64 [R1+0x450], R10 ;  /* 0x0004500a01007387 */ /* 0x0005e20000100a00 */
[----:B---3--:R-:W-:-:S03]  /*36580*/  VIADD R27, R29, 0xfffffddd ;  /* 0xfffffddd1d1b7836 */ /* 0x008fc60000000000 */
[----:B------:R3:W-:Y:S01]  /*36590*/  STL.64 [R1+0x448], R8 ;  /* 0x0004480801007387 */ /* 0x0007e20000100a00 */
[----:B------:R-:W4:Y:S01]  /*365a0*/  LDC R29, c[0x0][0x230] ;  /* 0x00008c00ff1d7b82 */ /* 0x000f220000000800 */
[----:B--2---:R-:W-:Y:S02]  /*365b0*/  IMAD.WIDE R10, R229, 0x4, R186 ;  /* 0x00000004e50a7825 */ /* 0x004fe400078e02ba */
[----:B------:R2:W-:Y:S01]  /*365c0*/  LDGSTS.E [R26+0x1c000], desc[UR8][R16.64], !P1 ;  /* 0x1c000000101a7fae */ /* 0x0005e2000c921848 */
[----:B------:R-:W-:Y:S02]  /*365d0*/  ISETP.GE.U32.AND P1, PT, R27, 0x7ffffd5e, PT ;  /* 0x7ffffd5e1b00780c */ /* 0x000fe40003f26070 */
[----:B------:R-:W-:Y:S01]  /*365e0*/  IADD3 R27, R2, 0x100000, RZ ;  /* 0x00100000021b7810 */ /* 0x000fe20007ffe0ff */
[----:B------:R1:W-:Y:S01]  /*365f0*/  STL.64 [R1+0x440], R18 ;  /* 0x0004401201007387 */ /* 0x0003e20000100a00 */
[----:B------:R-:W4:Y:S01]  /*36600*/  LDC R186, c[0x0][0x230] ;  /* 0x00008c00ffba7b82 */ /* 0x000f220000000800 */
[----:B---3--:R-:W-:-:S02]  /*36610*/  IMAD.WIDE R8, R229, 0x4, R188 ;  /* 0x00000004e5087825 */ /* 0x008fc400078e02bc */
[----:B------:R2:W-:Y:S04]  /*36620*/  STL.64 [R1+0x438], R16 ;  /* 0x0004381001007387 */ /* 0x0005e80000100a00 */
[----:B------:R-:W-:Y:S01]  /*36630*/  LDGSTS.E [R25+0x10004], desc[UR8][R10.64], !P2 ;  /* 0x100040000a197fae */ /* 0x000fe2000d121848 */
[----:B-1----:R-:W-:-:S03]  /*36640*/  IMAD.WIDE R18, R229, 0x4, R190 ;  /* 0x00000004e5127825 */ /* 0x002fc600078e02be */
[----:B------:R-:W-:Y:S01]  /*36650*/  LDGSTS.E [R24+0x14004], desc[UR8][R8.64], !P2 ;  /* 0x1400400008187fae */ /* 0x000fe2000d121848 */
[----:B--2---:R-:W-:-:S03]  /*36660*/  IMAD.WIDE R16, R229, 0x4, R192 ;  /* 0x00000004e5107825 */ /* 0x004fc600078e02c0 */
[----:B------:R1:W-:Y:S04]  /*36670*/  LDGSTS.E [R27+0x18004], desc[UR8][R18.64], !P2 ;  /* 0x18004000121b7fae */ /* 0x0003e8000d121848 */
[----:B------:R2:W-:Y:S01]  /*36680*/  LDGSTS.E [R26+0x1c004], desc[UR8][R16.64], !P2 ;  /* 0x1c004000101a7fae */ /* 0x0005e2000d121848 */
[----:B-1----:R-:W-:-:S03]  /*36690*/  IADD3 R27, R28, -0x224, RZ ;  /* 0xfffffddc1c1b7810 */ /* 0x002fc60007ffe0ff */
[----:B------:R1:W-:Y:S01]  /*366a0*/  STL.64 [R1+0x430], R10 ;  /* 0x0004300a01007387 */ /* 0x0003e20000100a00 */
[----:B------:R-:W3:Y:S01]  /*366b0*/  LDC R28, c[0x0][0x230] ;  /* 0x00008c00ff1c7b82 */ /* 0x000ee20000000800 */
[----:B------:R-:W-:Y:S02]  /*366c0*/  ISETP.GE.U32.AND P2, PT, R27, 0x7ffffd5d, PT ;  /* 0x7ffffd5d1b00780c */ /* 0x000fe40003f46070 */
[----:B------:R2:W-:Y:S01]  /*366d0*/  STL.64 [R1+0x428], R8 ;  /* 0x0004280801007387 */ /* 0x0005e20000100a00 */
[----:B------:R-:W-:-:S03]  /*366e0*/  VIADD R27, R2, 0x100000 ;  /* 0x00100000021b7836 */ /* 0x000fc60000000000 */
[----:B------:R4:W-:Y:S01]  /*366f0*/  STL.64 [R1+0x420], R18 ;  /* 0x0004201201007387 */ /* 0x0009e20000100a00 */
[----:B-1----:R-:W-:-:S03]  /*36700*/  IMAD.WIDE R10, R229, 0x4, R194 ;  /* 0x00000004e50a7825 */ /* 0x002fc600078e02c2 */
[----:B------:R1:W-:Y:S01]  /*36710*/  STL.64 [R1+0x418], R16 ;  /* 0x0004181001007387 */ /* 0x0003e20000100a00 */
[----:B------:R-:W3:Y:S01]  /*36720*/  LDC R194, c[0x0][0x230] ;  /* 0x00008c00ffc27b82 */ /* 0x000ee20000000800 */
[C---:B--2---:R-:W-:Y:S02]  /*36730*/  IMAD.WIDE R8, R229.reuse, 0x4, R196 ;  /* 0x00000004e5087825 */ /* 0x044fe400078e02c4 */
[----:B------:R2:W-:Y:S02]  /*36740*/  STL.64 [R1+0x410], R10 ;  /* 0x0004100a01007387 */ /* 0x0005e40000100a00 */
[C---:B----4-:R-:W-:Y:S02]  /*36750*/  IMAD.WIDE R18, R229.reuse, 0x4, R198 ;  /* 0x00000004e5127825 */ /* 0x050fe400078e02c6 */
[----:B------:R2:W-:Y:S02]  /*36760*/  LDGSTS.E [R25+0x10008], desc[UR8][R10.64], !P1 ;  /* 0x100080000a197fae */ /* 0x0005e4000c921848 */
[----:B-1----:R-:W-:-:S02]  /*36770*/  IMAD.WIDE R16, R229, 0x4, R200 ;  /* 0x00000004e5107825 */ /* 0x002fc400078e02c8 */
[----:B------:R1:W-:Y:S04]  /*36780*/  STL.64 [R1+0x408], R8 ;  /* 0x0004080801007387 */ /* 0x0003e80000100a00 */
[----:B------:R1:W-:Y:S01]  /*36790*/  LDGSTS.E [R24+0x14008], desc[UR8][R8.64], !P1 ;  /* 0x1400800008187fae */ /* 0x0003e2000c921848 */
[----:B--2---:R-:W-:-:S03]  /*367a0*/  IMAD.WIDE R10, R229, 0x4, R202 ;  /* 0x00000004e50a7825 */ /* 0x004fc600078e02ca */
[----:B------:R2:W-:Y:S01]  /*367b0*/  STL.64 [R1+0x400], R18 ;  /* 0x0004001201007387 */ /* 0x0005e20000100a00 */
[----:B------:R-:W-:Y:S01]  /*367c0*/  IADD3 R185, R6, 0x100000, RZ ;  /* 0x0010000006b97810 */ /* 0x000fe20007ffe0ff */
[----:B------:R-:W4:Y:S02]  /*367d0*/  LDC R202, c[0x0][0x230] ;  /* 0x00008c00ffca7b82 */ /* 0x000f240000000800 */
        /* <DEDUP_REMOVED lines=11> */
[----:B------:R2:W-:Y:S01]  /*36890*/  STL.64 [R1+0x3e0], R18 ;  /* 0x0003e01201007387 */ /* 0x0005e20000100a00 */
[----:B------:R-:W-:Y:S01]  /*368a0*/  IADD3 R27, R29, -0x241, RZ ;  /* 0xfffffdbf1d1b7810 */ /* 0x000fe20007ffe0ff */
[----:B------:R-:W4:Y:S02]  /*368b0*/  LDC R210, c[0x0][0x230] ;  /* 0x00008c00ffd27b82 */ /* 0x000f240000000800 */
[----:B------:R3:W-:Y:S01]  /*368c0*/  STL.64 [R1+0x3d8], R16 ;  /* 0x0003d81001007387 */ /* 0x0007e20000100a00 */
[----:B-1----:R-:W-:-:S03]  /*368d0*/  IMAD.WIDE R8, R229, 0x4, R212 ;  /* 0x00000004e5087825 */ /* 0x002fc600078e02d4 */
[----:B------:R1:W-:Y:S02]  /*368e0*/  STL.64 [R1+0x3d0], R10 ;  /* 0x0003d00a01007387 */ /* 0x0003e40000100a00 */
[----:B------:R-:W4:Y:S02]  /*368f0*/  LDC R29, c[0x0][0x230] ;  /* 0x00008c00ff1d7b82 */ /* 0x000f240000000800 */
[----:B------:R1:W-:Y:S04]  /*36900*/  STL.64 [R1+0x3c8], R8 ;  /* 0x0003c80801007387 */ /* 0x0003e80000100a00 */
[----:B------:R-:W4:Y:S04]  /*36910*/  LDL.LU.64 R248, [R1+0x368] ;  /* 0x0003680001f87983 */ /* 0x000f280000300a00 */
[----:B------:R-:W4:Y:S01]  /*36920*/  LDL.LU.64 R250, [R1+0x378] ;  /* 0x0003780001fa7983 */ /* 0x000f220000300a00 */
[----:B------:R-:W-:-:S02]  /*36930*/  ISETP.GE.U32.AND P1, PT, R27, 0x7ffffd40, PT ;  /* 0x7ffffd401b00780c */ /* 0x000fc40003f26070 */
[----:B------:R-:W-:-:S05]  /*36940*/  IADD3 R27, R2, 0x100000, RZ ;  /* 0x00100000021b7810 */ /* 0x000fca0007ffe0ff */
[----:B------:R2:W-:Y:S04]  /*36950*/  LDGSTS.E [R27+0x1800c], desc[UR8][R18.64], !P2 ;  /* 0x1800c000121b7fae */ /* 0x0005e8000d121848 */
[----:B------:R3:W-:Y:S04]  /*36960*/  LDGSTS.E [R26+0x1c00c], desc[UR8][R16.64], !P2 ;  /* 0x1c00c000101a7fae */ /* 0x0007e8000d121848 */
[----:B------:R1:W-:Y:S01]  /*36970*/  LDGSTS.E [R25+0x20000], desc[UR8][R10.64], !P1 ;  /* 0x200000000a197fae */ /* 0x0003e2000c921848 */
[----:B--2---:R-:W-:-:S03]  /*36980*/  IMAD.WIDE R18, R229, 0x4, R214 ;  /* 0x00000004e5127825 */ /* 0x004fc600078e02d6 */
[----:B------:R2:W-:Y:S01]  /*36990*/  LDGSTS.E [R24+0x24000], desc[UR8][R8.64], !P1 ;  /* 0x2400000008187fae */ /* 0x0005e2000c921848 */
[----:B---3--:R-:W-:-:S03]  /*369a0*/  IMAD.WIDE R16, R229, 0x4, R216 ;  /* 0x00000004e5107825 */ /* 0x008fc600078e02d8 */
[----:B------:R3:W-:Y:S01]  /*369b0*/  STL.64 [R1+0x3c0], R18 ;  /* 0x0003c01201007387 */ /* 0x0007e20000100a00 */
[----:B-1----:R-:W-:-:S03]  /*369c0*/  IMAD.WIDE R10, R229, 0x4, R218 ;  /* 0x00000004e50a7825 */ /* 0x002fc600078e02da */
[----:B------:R1:W-:Y:S01]  /*369d0*/  STL.64 [R1+0x3b8], R16 ;  /* 0x0003b81001007387 */ /* 0x0003e20000100a00 */
[----:B------:R-:W-:Y:S01]  /*369e0*/  IADD3 R184, R6, 0x100000, RZ ;  /* 0x0010000006b87810 */ /* 0x000fe20007ffe0ff */
[----:B------:R-:W4:Y:S01]  /*369f0*/  LDC R218, c[0x0][0x230] ;  /* 0x00008c00ffda7b82 */ /* 0x000f220000000800 */
[----:B------:R-:W-:Y:S01]  /*36a00*/  VIADD R27, R28, 0xfffffdbe ;  /* 0xfffffdbe1c1b7836 */ /* 0x000fe20000000000 */
[----:B------:R-:W4:Y:S01]  /*36a10*/  LDL.LU.64 R238, [R1+0x388] ;  /* 0x0003880001ee7983 */ /* 0x000f220000300a00 */
[----:B--2---:R-:W-:-:S03]  /*36a20*/  IMAD.WIDE R8, R229, 0x4, R220 ;  /* 0x00000004e5087825 */ /* 0x004fc600078e02dc */
[----:B------:R4:W-:Y:S01]  /*36a30*/  STL.64 [R1+0x3b0], R10 ;  /* 0x0003b00a01007387 */ /* 0x0009e20000100a00 */
[----:B------:R-:W-:Y:S01]  /*36a40*/  ISETP.GE.U32.AND P2, PT, R27, 0x7ffffd3f, PT ;  /* 0x7ffffd3f1b00780c */ /* 0x000fe20003f46070 */
[----:B------:R-:W2:Y:S02]  /*36a50*/  LDC R28, c[0x0][0x230] ;  /* 0x00008c00ff1c7b82 */ /* 0x000ea40000000800 */
[----:B------:R4:W-:Y:S01]  /*36a60*/  STL.64 [R1+0x3a8], R8 ;  /* 0x0003a80801007387 */ /* 0x0009e20000100a00 */
[----:B------:R-:W-:-:S03]  /*36a70*/  IADD3 R27, R2, 0x100000, RZ ;  /* 0x00100000021b7810 */ /* 0x000fc60007ffe0ff */
[----:B------:R-:W2:Y:S04]  /*36a80*/  LDL.LU.64 R240, [R1+0x398] ;  /* 0x0003980001f07983 */ /* 0x000ea80000300a00 */
[----:B------:R-:W2:Y:S04]  /*36a90*/  LDL.LU.64 R242, [R1+0x7a8] ;  /* 0x0007a80001f27983 */ /* 0x000ea80000300a00 */
[----:B------:R-:W2:Y:S04]  /*36aa0*/  LDL.LU.64 R244, [R1+0x7c8] ;  /* 0x0007c80001f47983 */ /* 0x000ea80000300a00 */
[----:B------:R3:W-:Y:S04]  /*36ab0*/  LDGSTS.E [R27+0x28000], desc[UR8][R18.64], !P1 ;  /* 0x28000000121b7fae */ /* 0x0007e8000c921848 */
[----:B------:R1:W-:Y:S04]  /*36ac0*/  LDGSTS.E [R26+0x2c000], desc[UR8][R16.64], !P1 ;  /* 0x2c000000101a7fae */ /* 0x0003e8000c921848 */
[----:B------:R4:W-:Y:S01]  /*36ad0*/  LDGSTS.E [R25+0x20004], desc[UR8][R10.64], !P2 ;  /* 0x200040000a197fae */ /* 0x0009e2000d121848 */
[----:B---3--:R-:W-:-:S03]  /*36ae0*/  IMAD.WIDE R18, R229, 0x4, R222 ;  /* 0x00000004e5127825 */ /* 0x008fc600078e02de */
[----:B------:R3:W-:Y:S01]  /*36af0*/  LDGSTS.E [R24+0x24004], desc[UR8][R8.64], !P2 ;  /* 0x2400400008187fae */ /* 0x0007e2000d121848 */
[----:B-1----:R-:W-:-:S03]  /*36b00*/  IMAD.WIDE R16, R229, 0x4, R224 ;  /* 0x00000004e5107825 */ /* 0x002fc600078e02e0 */
[----:B------:R1:W-:Y:S04]  /*36b10*/  STL.64 [R1+0x3a0], R18 ;  /* 0x0003a01201007387 */ /* 0x0003e80000100a00 */
[----:B------:R1:W-:Y:S04]  /*36b20*/  STL.64 [R1+0x38], R16 ;  /* 0x0000381001007387 */ /* 0x0003e80000100a00 */
[----:B------:R-:W2:Y:S01]  /*36b30*/  LDL.LU.64 R236, [R1+0x7e0] ;  /* 0x0007e00001ec7983 */ /* 0x000ea20000300a00 */
[----:B----4-:R-:W-:-:S04]  /*36b40*/  IMAD.WIDE R10, R229, 0x4, R248 ;  /* 0x00000004e50a7825 */ /* 0x010fc800078e02f8 */
[----:B---3--:R-:W-:Y:S01]  /*36b50*/  IMAD.WIDE R8, R229, 0x4, R250 ;  /* 0x00000004e5087825 */ /* 0x008fe200078e02fa */
[----:B------:R3:W-:Y:S04]  /*36b60*/  STL.64 [R1+0x30], R10 ;  /* 0x0000300a01007387 */ /* 0x0007e80000100a00 */
[----:B------:R4:W-:Y:S04]  /*36b70*/  STL.64 [R1+0x28], R8 ;  /* 0x0000280801007387 */ /* 0x0009e80000100a00 */
[----:B------:R-:W4:Y:S04]  /*36b80*/  LDL.LU.64 R250, [R1+0x7e8] ;  /* 0x0007e80001fa7983 */ /* 0x000f280000300a00 */
[----:B------:R-:W4:Y:S04]  /*36b90*/  LDL.LU.64 R246, [R1+0x800] ;  /* 0x0008000001f67983 */ /* 0x000f280000300a00 */
[----:B------:R-:W4:Y:S01]  /*36ba0*/  LDL.LU.64 R248, [R1+0x808] ;  /* 0x0008080001f87983 */ /* 0x000f220000300a00 */
[----:B------:R-:W-:-:S02]  /*36bb0*/  IADD3 R27, R29, -0x243, RZ ;  /* 0xfffffdbd1d1b7810 */ /* 0x000fc40007ffe0ff */
[----:B------:R-:W4:Y:S02]  /*36bc0*/  LDC R29, c[0x0][0x230] ;  /* 0x00008c00ff1d7b82 */ /* 0x000f240000000800 */
[----:B------:R-:W-:Y:S01]  /*36bd0*/  ISETP.GE.U32.AND P1, PT, R27, 0x7ffffd3e, PT ;  /* 0x7ffffd3e1b00780c */ /* 0x000fe20003f26070 */
[----:B------:R-:W-:-:S05]  /*36be0*/  VIADD R27, R2, 0x100000 ;  /* 0x00100000021b7836 */ /* 0x000fca0000000000 */
[----:B------:R2:W-:Y:S04]  /*36bf0*/  LDGSTS.E [R27+0x28004], desc[UR8][R18.64], !P2 ;  /* 0x28004000121b7fae */ /* 0x0005e8000d121848 */
[----:B------:R3:W-:Y:S04]  /*36c00*/  LDGSTS.E [R26+0x2c004], desc[UR8][R16.64], !P2 ;  /* 0x2c004000101a7fae */ /* 0x0007e8000d121848 */
[----:B------:R3:W-:Y:S01]  /*36c10*/  LDGSTS.E [R25+0x20008], desc[UR8][R10.64], !P1 ;  /* 0x200080000a197fae */ /* 0x0007e2000c921848 */
[----:B--2---:R-:W-:Y:S01]  /*36c20*/  IADD3 R27, R28, -0x244, RZ ;  /* 0xfffffdbc1c1b7810 */ /* 0x004fe20007ffe0ff */
[----:B-1----:R-:W-:-:S02]  /*36c30*/  IMAD.WIDE R18, R229, 0x4, R238 ;  /* 0x00000004e5127825 */ /* 0x002fc400078e02ee */
[----:B------:R4:W-:Y:S01]  /*36c40*/  LDGSTS.E [R24+0x24008], desc[UR8][R8.64], !P1 ;  /* 0x2400800008187fae */ /* 0x0009e2000c921848 */
[----:B------:R-:W-:Y:S01]  /*36c50*/  ISETP.GE.U32.AND P2, PT, R27, 0x7ffffd3d, PT ;  /* 0x7ffffd3d1b00780c */ /* 0x000fe20003f46070 */
[C---:B---3--:R-:W-:Y:S02]  /*36c60*/  IMAD.WIDE R16, R229.reuse, 0x4, R240 ;  /* 0x00000004e5107825 */ /* 0x048fe400078e02f0 */
[----:B------:R-:W-:Y:S02]  /*36c70*/  STL.64 [R1+0x20], R18 ;  /* 0x0000201201007387 */ /* 0x000fe40000100a00 */
[C---:B------:R-:W-:Y:S01]  /*36c80*/  IMAD.WIDE R10, R229.reuse, 0x4, R242 ;  /* 0x00000004e50a7825 */ /* 0x040fe200078e02f2 */
[----:B------:R-:W-:Y:S01]  /*36c90*/  IADD3 R27, R2, 0x100000, RZ ;  /* 0x00100000021b7810 */ /* 0x000fe20007ffe0ff */
[----:B------:R-:W-:Y:S02]  /*36ca0*/  STL.64 [R1+0x18], R16 ;  /* 0x0000181001007387 */ /* 0x000fe40000100a00 */
[----:B----4-:R-:W-:-:S02]  /*36cb0*/  IMAD.WIDE R8, R229, 0x4, R244 ;  /* 0x00000004e5087825 */ /* 0x010fc400078e02f4 */
[----:B------:R-:W-:Y:S04]  /*36cc0*/  STL.64 [R1+0x10], R10 ;  /* 0x0000100a01007387 */ /* 0x000fe80000100a00 */
[----:B------:R1:W-:Y:S04]  /*36cd0*/  STL.64 [R1+0x8], R8 ;  /* 0x0000080801007387 */ /* 0x0003e80000100a00 */
[----:B------:R-:W2:Y:S04]  /*36ce0*/  LDL.LU.64 R238, [R1+0x818] ;  /* 0x0008180001ee7983 */ /* 0x000ea80000300a00 */
[----:B------:R3:W-:Y:S04]  /*36cf0*/  LDGSTS.E [R27+0x28008], desc[UR8][R18.64], !P1 ;  /* 0x28008000121b7fae */ /* 0x0007e8000c921848 */
[----:B------:R-:W-:Y:S04]  /*36d00*/  LDGSTS.E [R26+0x2c008], desc[UR8][R16.64], !P1 ;  /* 0x2c008000101a7fae */ /* 0x000fe8000c921848 */
[----:B------:R-:W4:Y:S04]  /*36d10*/  LDL.LU.64 R240, [R1+0x820] ;  /* 0x0008200001f07983 */ /* 0x000f280000300a00 */
[----:B------:R-:W-:Y:S01]  /*36d20*/  LDGSTS.E [R25+0x2000c], desc[UR8][R10.64], !P2 ;  /* 0x2000c0000a197fae */ /* 0x000fe2000d121848 */
[----:B---3--:R-:W-:-:S03]  /*36d30*/  VIADD R27, R29, 0xfffffd9f ;  /* 0xfffffd9f1d1b7836 */ /* 0x008fc60000000000 */
[----:B------:R1:W-:Y:S04]  /*36d40*/  LDGSTS.E [R24+0x2400c], desc[UR8][R8.64], !P2 ;  /* 0x2400c00008187fae */ /* 0x0003e8000d121848 */
[----:B------:R-:W3:Y:S04]  /*36d50*/  LDL.LU.64 R242, [R1+0x828] ;  /* 0x0008280001f27983 */ /* 0x000ee80000300a00 */
[----:B------:R-:W3:Y:S01]  /*36d60*/  LDL.LU.64 R244, [R1+0x838] ;  /* 0x0008380001f47983 */ /* 0x000ee20000300a00 */
[----:B-1----:R-:W-:Y:S01]  /*36d70*/  IMAD.WIDE R8, R229, 0x4, R236 ;  /* 0x00000004e5087825 */ /* 0x002fe200078e02ec */
[----:B------:R-:W-:-:S04]  /*36d80*/  ISETP.GE.U32.AND P1, PT, R27, 0x7ffffd20, PT ;  /* 0x7ffffd201b00780c */ /* 0x000fc80003f26070 */
[----:B------:R-:W-:Y:S04]  /*36d90*/  STL.64 [R1], R8 ;  /* 0x0000000801007387 */ /* 0x000fe80000100a00 */
[----:B------:R-:W3:Y:S04]  /*36da0*/  LDL.LU.64 R234, [R1+0x840] ;  /* 0x0008400001ea7983 */ /* 0x000ee80000300a00 */
[----:B------:R-:W3:Y:S04]  /*36db0*/  LDL.LU.64 R236, [R1+0x850] ;  /* 0x0008500001ec7983 */ /* 0x000ee80000300a00 */
[----:B------:R1:W-:Y:S01]  /*36dc0*/  LDGSTS.E [R31+0x2800c], desc[UR8][R8.64], !P2 ;  /* 0x2800c000081f7fae */ /* 0x0003e2000d121848 */
[----:B------:R-:W-:-:S03]  /*36dd0*/  IMAD.WIDE R26, R229, 0x4, R246 ;  /* 0x00000004e51a7825 */ /* 0x000fc600078e02f6 */
[----:B------:R-:W3:Y:S01]  /*36de0*/  LDL.LU.64 R246, [R1+0x858] ;  /* 0x0008580001f67983 */ /* 0x000ee20000300a00 */
[----:B------:R-:W-:-:S03]  /*36df0*/  IMAD.WIDE R28, R229, 0x4, R248 ;  /* 0x00000004e51c7825 */ /* 0x000fc600078e02f8 */
[----:B------:R-:W3:Y:S01]  /*36e00*/  LDL.LU.64 R248, [R1+0x868] ;  /* 0x0008680001f87983 */ /* 0x000ee20000300a00 */
[----:B------:R-:W-:-:S04]  /*36e10*/  IMAD.WIDE R250, R229, 0x4, R250 ;  /* 0x00000004e5fa7825 */ /* 0x000fc800078e02fa */
[----:B-1----:R-:W-:Y:S01]  /*36e20*/  VIADD R31, R32, 0xfffffd9e ;  /* 0xfffffd9e201f7836 */ /* 0x002fe20000000000 */
[----:B------:R2:W-:Y:S04]  /*36e30*/  LDGSTS.E [R30+0x2c00c], desc[UR8][R250.64], !P2 ;  /* 0x2c00c000fa1e7fae */ /* 0x0005e8000d121848 */
[----:B------:R-:W-:Y:S01]  /*36e40*/  ISETP.GE.U32.AND P2, PT, R31, 0x7ffffd1f, PT ;  /* 0x7ffffd1f1f00780c */ /* 0x000fe20003f46070 */
[----:B------:R-:W-:Y:S04]  /*36e50*/  STL.64 [R1+0x2068], R250 ;  /* 0x002068fa01007387 */ /* 0x000fe80000100a00 */
[----:B------:R-:W-:Y:S04]  /*36e60*/  STL.64 [R1+0x2070], R26 ;  /* 0x0020701a01007387 */ /* 0x000fe80000100a00 */
[----:B------:R-:W-:Y:S04]  /*36e70*/  STL.64 [R1+0x2078], R28 ;  /* 0x0020781c01007387 */ /* 0x000fe80000100a00 */
[----:B------:R-:W-:Y:S04]  /*36e80*/  LDGSTS.E [R25+0x30000], desc[UR8][R26.64], !P1 ;  /* 0x300000001a197fae */ /* 0x000fe8000c921848 */
[----:B------:R-:W-:Y:S01]  /*36e90*/  LDGSTS.E [R24+0x34000], desc[UR8][R28.64], !P1 ;  /* 0x340000001c187fae */ /* 0x000fe2000c921848 */
[----:B--2---:R-:W-:-:S03]  /*36ea0*/  IMAD.WIDE R30, R229, 0x4, R238 ;  /* 0x00000004e51e7825 */ /* 0x004fc600078e02ee */
[----:B------:R-:W2:Y:S04]  /*36eb0*/  LDL.LU.64 R238, [R1+0x870] ;  /* 0x0008700001ee7983 */ /* 0x000ea80000300a00 */
[----:B------:R1:W-:Y:S01]  /*36ec0*/  LDGSTS.E [R39+0x38000], desc[UR8][R30.64], !P1 ;  /* 0x380000001e277fae */ /* 0x0003e2000c921848 */
[----:B----4-:R-:W-:-:S03]  /*36ed0*/  IMAD.WIDE R36, R229, 0x4, R240 ;  /* 0x00000004e5247825 */ /* 0x010fc600078e02f0 */
[----:B------:R-:W4:Y:S01]  /*36ee0*/  LDL.LU.64 R240, [R1+0x880] ;  /* 0x0008800001f07983 */ /* 0x000f220000300a00 */
[----:B-1----:R-:W-:-:S03]  /*36ef0*/  VIADD R39, R40, 0xfffffd9d ;  /* 0xfffffd9d28277836 */ /* 0x002fc60000000000 */
[----:B------:R1:W-:Y:S01]  /*36f00*/  LDGSTS.E [R38+0x3c000], desc[UR8][R36.64], !P1 ;  /* 0x3c00000024267fae */ /* 0x0003e2000c921848 */
[----:B---3--:R-:W-:-:S03]  /*36f10*/  IMAD.WIDE R32, R229, 0x4, R242 ;  /* 0x00000004e5207825 */ /* 0x008fc600078e02f2 */
[----:B------:R-:W3:Y:S01]  /*36f20*/  LDL.LU.64 R242, [R1+0x888] ;  /* 0x0008880001f27983 */ /* 0x000ee20000300a00 */
[----:B------:R-:W-:-:S03]  /*36f30*/  IMAD.WIDE R34, R229, 0x4, R244 ;  /* 0x00000004e5227825 */ /* 0x000fc600078e02f4 */
[----:B------:R-:W3:Y:S01]  /*36f40*/  LDL.LU.64 R244, [R1+0x898] ;  /* 0x0008980001f47983 */ /* 0x000ee20000300a00 */
[----:B------:R-:W-:-:S03]  /*36f50*/  ISETP.GE.U32.AND P1, PT, R39, 0x7ffffd1e, PT ;  /* 0x7ffffd1e2700780c */ /* 0x000fc60003f26070 */
[----:B------:R-:W-:Y:S04]  /*36f60*/  STL.64 [R1+0x2088], R30 ;  /* 0x0020881e01007387 */ /* 0x000fe80000100a00 */
[----:B------:R-:W-:Y:S01]  /*36f70*/  STL.64 [R1+0x2090], R36 ;  /* 0x0020902401007387 */ /* 0x000fe20000100a00 */
[----:B-1----:R-:W-:-:S03]  /*36f80*/  IMAD.WIDE R38, R229, 0x4, R234 ;  /* 0x00000004e5267825 */ /* 0x002fc600078e02ea */
[----:B------:R-:W-:Y:S01]  /*36f90*/  STL.64 [R1+0x20a0], R32 ;  /* 0x0020a02001007387 */ /* 0x000fe20000100a00 */
[----:B------:R-:W-:-:S03]  /*36fa0*/  IMAD.WIDE R44, R229, 0x4, R236 ;  /* 0x00000004e52c7825 */ /* 0x000fc600078e02ec */
[----:B------:R1:W-:Y:S04]  /*36fb0*/  STL [R1+0x20a8], R35 ;  /* 0x0020a82301007387 */ /* 0x0003e80000100800 */
[----:B------:R-:W3:Y:S04]  /*36fc0*/  LDL.LU.64 R234, [R1+0x8a0] ;  /* 0x0008a00001ea7983 */ /* 0x000ee80000300a00 */
[----:B------:R-:W3:Y:S04]  /*36fd0*/  LDL.LU.64 R236, [R1+0x8b0] ;  /* 0x0008b00001ec7983 */ /* 0x000ee80000300a00 */
[----:B------:R-:W-:Y:S04]  /*36fe0*/  LDGSTS.E [R25+0x30004], desc[UR8][R32.64], !P2 ;  /* 0x3000400020197fae */ /* 0x000fe8000d121848 */
[----:B------:R-:W-:Y:S04]  /*36ff0*/  LDGSTS.E [R24+0x34004], desc[UR8][R34.64], !P2 ;  /* 0x3400400022187fae */ /* 0x000fe8000d121848 */
[----:B------:R1:W-:Y:S04]  /*37000*/  LDGSTS.E [R47+0x38004], desc[UR8][R38.64], !P2 ;  /* 0x38004000262f7fae */ /* 0x0003e8000d121848 */
[----:B------:R2:W-:Y:S01]  /*37010*/  LDGSTS.E [R46+0x3c004], desc[UR8][R44.64], !P2 ;  /* 0x3c0040002c2e7fae */ /* 0x0005e2000d121848 */
[C---:B------:R-:W-:Y:S01]  /*37020*/  VIADD R183, R6.reuse, 0x100000 ;  /* 0x0010000006b77836 */ /* 0x040fe20000000000 */
[C---:B------:R-:W-:Y:S01]  /*37030*/  IADD3 R182, R6.reuse, 0x100000, RZ ;  /* 0x0010000006b67810 */ /* 0x040fe20007ffe0ff */
[C---:B------:R-:W-:Y:S01]  /*37040*/  VIADD R193, R6.reuse, 0x100000 ;  /* 0x0010000006c17836 */ /* 0x040fe20000000000 */
[----:B------:R-:W-:-:S02]  /*37050*/  IADD3 R192, R6, 0x100000, RZ ;  /* 0x0010000006c07810 */ /* 0x000fc40007ffe0ff */
[C---:B------:R-:W-:Y:S01]  /*37060*/  IADD3 R201, R6.reuse, 0x100000, RZ ;  /* 0x0010000006c97810 */ /* 0x040fe20007ffe0ff */
[C---:B------:R-:W-:Y:S01]  /*37070*/  VIADD R200, R6.reuse, 0x100000 ;  /* 0x0010000006c87836 */ /* 0x040fe20000000000 */
[C---:B------:R-:W-:Y:S01]  /*37080*/  IADD3 R199, R6.reuse, 0x100000, RZ ;  /* 0x0010000006c77810 */ /* 0x040fe20007ffe0ff */
[C---:B------:R-:W-:Y:S01]  /*37090*/  IMAD.WIDE R40, R229.reuse, 0x4, R246 ;  /* 0x00000004e5287825 */ /* 0x040fe200078e02f6 */
[C---:B------:R-:W-:Y:S01]  /*370a0*/  IADD3 R198, R6.reuse, 0x100000, RZ ;  /* 0x0010000006c67810 */ /* 0x040fe20007ffe0ff */
[----:B------:R-:W3:Y:S01]  /*370b0*/  LDL.LU.64 R246, [R1+0x1770] ;  /* 0x0017700001f67983 */ /* 0x000ee20000300a00 */
[C---:B------:R-:W-:Y:S01]  /*370c0*/  IADD3 R209, R6.reuse, 0x100000, RZ ;  /* 0x0010000006d17810 */ /* 0x040fe20007ffe0ff */
[----:B------:R-:W-:Y:S01]  /*370d0*/  IMAD.WIDE R42, R229, 0x4, R248 ;  /* 0x00000004e52a7825 */ /* 0x000fe200078e02f8 */
[C---:B------:R-:W-:Y:S01]  /*370e0*/  IADD3 R208, R6.reuse, 0x100000, RZ ;  /* 0x0010000006d07810 */ /* 0x040fe20007ffe0ff */
[----:B------:R-:W3:Y:S02]  /*370f0*/  LDL.LU.64 R248, [R1+0x1768] ;  /* 0x0017680001f87983 */ /* 0x000ee40000300a00 */
[C---:B------:R-:W-:Y:S01]  /*37100*/  VIADD R217, R6.reuse, 0x100000 ;  /* 0x0010000006d97836 */ /* 0x040fe20000000000 */
[----:B------:R-:W-:Y:S01]  /*37110*/  IADD3 R216, R6, 0x100000, RZ ;  /* 0x0010000006d87810 */ /* 0x000fe20007ffe0ff */
[----:B-1----:R-:W-:Y:S01]  /*37120*/  VIADD R47, R48, 0xfffffd9c ;  /* 0xfffffd9c302f7836 */ /* 0x002fe20000000000 */
[----:B------:R-:W-:Y:S01]  /*37130*/  STL.64 [R1+0x20b0], R38 ;  /* 0x0020b02601007387 */ /* 0x000fe20000100a00 */
[C---:B------:R-:W-:Y:S01]  /*37140*/  IADD3 R215, R6.reuse, 0x100000, RZ ;  /* 0x0010000006d77810 */ /* 0x040fe20007ffe0ff */
[C---:B------:R-:W-:Y:S01]  /*37150*/  VIADD R214, R6.reuse, 0x100000 ;  /* 0x0010000006d67836 */ /* 0x040fe20000000000 */
[C---:B------:R-:W-:Y:S01]  /*37160*/  IADD3 R225, R6.reuse, 0x100000, RZ ;  /* 0x0010000006e17810 */ /* 0x040fe20007ffe0ff */
[----:B------:R-:W-:Y:S01]  /*37170*/  STL.64 [R1+0x20b8], R44 ;  /* 0x0020b82c01007387 */ /* 0x000fe20000100a00 */
[----:B------:R-:W-:Y:S01]  /*37180*/  ISETP.GE.U32.AND P2, PT, R47, 0x7ffffd1d, PT ;  /* 0x7ffffd1d2f00780c */ /* 0x000fe20003f46070 */
[C---:B------:R-:W-:Y:S01]  /*37190*/  VIADD R224, R6.reuse, 0x100000 ;  /* 0x0010000006e07836 */ /* 0x040fe20000000000 */
[----:B------:R-:W-:Y:S01]  /*371a0*/  IADD3 R7, R6, 0x100000, RZ ;  /* 0x0010000006077810 */ /* 0x000fe20007ffe0ff */
[----:B------:R-:W-:Y:S01]  /*371b0*/  STL.64 [R1+0x20c0], R40 ;  /* 0x0020c02801007387 */ /* 0x000fe20000100a00 */
[----:B------:R-:W-:Y:S01]  /*371c0*/  VIADD R252, R12, 0x100000 ;  /* 0x001000000cfc7836 */ /* 0x000fe20000000000 */
[----:B------:R-:W-:Y:S01]  /*371d0*/  IADD3 R3, R3, -0x212, RZ ;  /* 0xfffffdee03037810 */ /* 0x000fe20007ffe0ff */
[----:B------:R-:W-:Y:S01]  /*371e0*/  UISETP.GT.AND UP1, UPT, UR6, 0x2ff, UPT ;  /* 0x000002ff0600788c */ /* 0x000fe2000bf24270 */
[----:B------:R-:W-:Y:S01]  /*371f0*/  STL.64 [R1+0x20c8], R42 ;  /* 0x0020c82a01007387 */ /* 0x000fe20000100a00 */
[----:B------:R-:W1:Y:S03]  /*37200*/  LDC R35, c[0x0][0x230] ;  /* 0x00008c00ff237b82 */ /* 0x000e660000000800 */
        /* <DEDUP_REMOVED lines=15> */
[----:B------:R-:W-:Y:S04]  /*37300*/  STL.64 [R1+0x20d8], R52 ;  /* 0x0020d83401007387 */ /* 0x000fe80000100a00 */
[----:B------:R-:W-:Y:S04]  /*37310*/  LDGSTS.E [R25+0x3000c], desc[UR8][R48.64], !P2 ;  /* 0x3000c00030197fae */ /* 0x000fe8000d121848 */
[----:B------:R-:W-:Y:S01]  /*37320*/  STL.64 [R1+0x20e0], R48 ;  /* 0x0020e03001007387 */ /* 0x000fe20000100a00 */
[----:B-1----:R-:W-:-:S03]  /*37330*/  IMAD.WIDE R54, R229, 0x4, R234 ;  /* 0x00000004e5367825 */ /* 0x002fc600078e02ea */
[----:B------:R1:W-:Y:S04]  /*37340*/  LDGSTS.E [R24+0x3400c], desc[UR8][R50.64], !P2 ;  /* 0x3400c00032187fae */ /* 0x0003e8000d121848 */
[----:B------:R-:W-:Y:S04]  /*37350*/  STL.64 [R1+0x20e8], R50 ;  /* 0x0020e83201007387 */ /* 0x000fe80000100a00 */
[----:B------:R-:W3:Y:S01]  /*37360*/  LDL.LU.64 R234, [R1+0x1740] ;  /* 0x0017400001ea7983 */ /* 0x000ee20000300a00 */
[----:B-1----:R-:W-:-:S04]  /*37370*/  IMAD.WIDE R24, R229, 0x4, R236 ;  /* 0x00000004e5187825 */ /* 0x002fc800078e02ec */
[C---:B------:R-:W-:Y:S01]  /*37380*/  IMAD.WIDE R10, R229.reuse, 0x4, R246 ;  /* 0x00000004e50a7825 */ /* 0x040fe200078e02f6 */
[----:B------:R-:W3:Y:S03]  /*37390*/  LDL.LU.64 R236, [R1+0x1738] ;  /* 0x0017380001ec7983 */ /* 0x000ee60000300a00 */
[----:B------:R-:W-:Y:S01]  /*373a0*/  IMAD.WIDE R8, R229, 0x4, R248 ;  /* 0x00000004e5087825 */ /* 0x000fe200078e02f8 */
[----:B------:R3:W-:Y:S04]  /*373b0*/  STL.64 [R1+0x398], R10 ;  /* 0x0003980a01007387 */ /* 0x0007e80000100a00 */
[----:B------:R-:W3:Y:S04]  /*373c0*/  LDL.LU.64 R246, [R1+0x1730] ;  /* 0x0017300001f67983 */ /* 0x000ee80000300a00 */
[----:B------:R1:W-:Y:S04]  /*373d0*/  STL.64 [R1+0x390], R8 ;  /* 0x0003900801007387 */ /* 0x0003e80000100a00 */
[----:B------:R-:W-:Y:S04]  /*373e0*/  STL.64 [R1+0x20f0], R54 ;  /* 0x0020f03601007387 */ /* 0x000fe80000100a00 */
[----:B------:R-:W-:Y:S04]  /*373f0*/  STL.64 [R1+0x20f8], R24 ;  /* 0x0020f81801007387 */ /* 0x000fe80000100a00 */
[----:B------:R-:W3:Y:S01]  /*37400*/  LDL.LU.64 R248, [R1+0x1728] ;  /* 0x0017280001f87983 */ /* 0x000ee20000300a00 */
[----:B------:R-:W-:-:S03]  /*37410*/  IADD3 R56, R4, 0x100000, RZ ;  /* 0x0010000004387810 */ /* 0x000fc60007ffe0ff */
[----:B------:R1:W-:Y:S04]  /*37420*/  LDGSTS.E [R59+0x3800c], desc[UR8][R54.64], !P2 ;  /* 0x3800c000363b7fae */ /* 0x0003e8000d121848 */
[----:B------:R-:W-:Y:S04]  /*37430*/  LDGSTS.E [R58+0x3c00c], desc[UR8][R24.64], !P2 ;  /* 0x3c00c000183a7fae */ /* 0x000fe8000d121848 */
[----:B------:R3:W-:Y:S01]  /*37440*/  LDGSTS.E [R57], desc[UR8][R10.64], !P1 ;  /* 0x000000000a397fae */ /* 0x0007e2000c921848 */
[----:B-1----:R-:W-:-:S03]  /*37450*/  IADD3 R59, R60, -0x206, RZ ;  /* 0xfffffdfa3c3b7810 */ /* 0x002fc60007ffe0ff */
[----:B------:R1:W-:Y:S01]  /*37460*/  LDGSTS.E [R56+0x4000], desc[UR8][R8.64], !P1 ;  /* 0x0400000008387fae */ /* 0x0003e2000c921848 */
[----:B------:R-:W1:Y:S01]  /*37470*/  LDC R60, c[0x0][0x230] ;  /* 0x00008c00ff3c7b82 */ /* 0x000e620000000800 */
[----:B--2---:R-:W-:Y:S01]  /*37480*/  IMAD.WIDE R18, R229, 0x4, R238 ;  /* 0x00000004e5127825 */ /* 0x004fe200078e02ee */
[----:B------:R-:W-:-:S04]  /*37490*/  ISETP.GE.U32.AND P2, PT, R59, 0x7ffffd7b, PT ;  /* 0x7ffffd7b3b00780c */ /* 0x000fc80003f46070 */
[----:B------:R2:W-:Y:S01]  /*374a0*/  STL.64 [R1+0x388], R18 ;  /* 0x0003881201007387 */ /* 0x0005e20000100a00 */
[----:B----4-:R-:W-:-:S05]  /*374b0*/  IMAD.WIDE R16, R229, 0x4, R240 ;  /* 0x00000004e5107825 */ /* 0x010fca00078e02f0 */
[----:B------:R4:W-:Y:S04]  /*374c0*/  STL.64 [R1+0x380], R16 ;  /* 0x0003801001007387 */ /* 0x0009e80000100a00 */
[----:B------:R-:W4:Y:S01]  /*374d0*/  LDL.LU.64 R238, [R1+0x1720] ;  /* 0x0017200001ee7983 */ /* 0x000f220000300a00 */
[----:B---3--:R-:W-:-:S04]  /*374e0*/  IMAD.WIDE R10, R229, 0x4, R242 ;  /* 0x00000004e50a7825 */ /* 0x008fc800078e02f2 */
[----:B-1----:R-:W-:Y:S01]  /*374f0*/  IMAD.WIDE R8, R229, 0x4, R244 ;  /* 0x00000004e5087825 */ /* 0x002fe200078e02f4 */
[----:B------:R1:W-:Y:S01]  /*37500*/  STL.64 [R1+0x378], R10 ;  /* 0x0003780a01007387 */ /* 0x0003e20000100a00 */
[----:B------:R-:W-:-:S03]  /*37510*/  IADD3 R58, R4, 0x100000, RZ ;  /* 0x00100000043a7810 */ /* 0x000fc60007ffe0ff */
[----:B------:R3:W-:Y:S01]  /*37520*/  STL.64 [R1+0x370], R8 ;  /* 0x0003700801007387 */ /* 0x0007e20000100a00 */
[----:B------:R-:W-:-:S03]  /*37530*/  VIADD R59, R4, 0x100000 ;  /* 0x00100000043b7836 */ /* 0x000fc60000000000 */
[----:B------:R-:W3:Y:S04]  /*37540*/  LDL.LU.64 R240, [R1+0x1718] ;  /* 0x0017180001f07983 */ /* 0x000ee80000300a00 */
[----:B------:R-:W3:Y:S04]  /*37550*/  LDL.LU.64 R242, [R1+0x1710] ;  /* 0x0017100001f27983 */ /* 0x000ee80000300a00 */
[----:B------:R-:W3:Y:S04]  /*37560*/  LDL.LU.64 R244, [R1+0x1708] ;  /* 0x0017080001f47983 */ /* 0x000ee80000300a00 */
[----:B------:R2:W-:Y:S04]  /*37570*/  LDGSTS.E [R59+0x8000], desc[UR8][R18.64], !P1 ;  /* 0x08000000123b7fae */ /* 0x0005e8000c921848 */
[----:B------:R4:W-:Y:S04]  /*37580*/  LDGSTS.E [R58+0xc000], desc[UR8][R16.64], !P1 ;  /* 0x0c000000103a7fae */ /* 0x0009e8000c921848 */
[----:B------:R1:W-:Y:S01]  /*37590*/  LDGSTS.E [R57+0x4], desc[UR8][R10.64], !P2 ;  /* 0x000040000a397fae */ /* 0x0003e2000d121848 */
[----:B--2---:R-:W-:-:S03]  /*375a0*/  IMAD.WIDE R18, R229, 0x4, R234 ;  /* 0x00000004e5127825 */ /* 0x004fc600078e02ea */
[----:B------:R3:W-:Y:S04]  /*375b0*/  LDGSTS.E [R56+0x4004], desc[UR8][R8.64], !P2 ;  /* 0x0400400008387fae */ /* 0x0007e8000d121848 */
[----:B------:R2:W-:Y:S01]  /*375c0*/  STL.64 [R1+0x368], R18 ;  /* 0x0003681201007387 */ /* 0x0005e20000100a00 */
[----:B----4-:R-:W-:-:S05]  /*375d0*/  IMAD.WIDE R16, R229, 0x4, R236 ;  /* 0x00000004e5107825 */ /* 0x010fca00078e02ec */
[----:B------:R4:W-:Y:S01]  /*375e0*/  STL.64 [R1+0x360], R16 ;  /* 0x0003601001007387 */ /* 0x0009e20000100a00 */
[----:B-1----:R-:W-:-:S03]  /*375f0*/  IMAD.WIDE R10, R229, 0x4, R246 ;  /* 0x00000004e50a7825 */ /* 0x002fc600078e02f6 */
[----:B------:R-:W4:Y:S04]  /*37600*/  LDL.LU.64 R234, [R1+0x1700] ;  /* 0x0017000001ea7983 */ /* 0x000f280000300a00 */
[----:B------:R1:W-:Y:S01]  /*37610*/  STL.64 [R1+0x358], R10 ;  /* 0x0003580a01007387 */ /* 0x0003e20000100a00 */
[----:B---3--:R-:W-:-:S05]  /*37620*/  IMAD.WIDE R8, R229, 0x4, R248 ;  /* 0x00000004e5087825 */ /* 0x008fca00078e02f8 */
[----:B------:R3:W-:Y:S04]  /*37630*/  STL.64 [R1+0x350], R8 ;  /* 0x0003500801007387 */ /* 0x0007e80000100a00 */
[----:B------:R-:W3:Y:S04]  /*37640*/  LDL.LU.64 R236, [R1+0x16f8] ;  /* 0x0016f80001ec7983 */ /* 0x000ee80000300a00 */
[----:B------:R-:W3:Y:S04]  /*37650*/  LDL.LU.64 R246, [R1+0x8b8] ;  /* 0x0008b80001f67983 */ /* 0x000ee80000300a00 */
[----:B------:R-:W3:Y:S01]  /*37660*/  LDL.LU.64 R248, [R1+0x8d0] ;  /* 0x0008d00001f87983 */ /* 0x000ee20000300a00 */
[----:B------:R-:W-:-:S02]  /*37670*/  IADD3 R59, R61, -0x207, RZ ;  /* 0xfffffdf93d3b7810 */ /* 0x000fc40007ffe0ff */
[----:B------:R-:W3:Y:S02]  /*37680*/  LDC R61, c[0x0][0x230] ;  /* 0x00008c00ff3d7b82 */ /* 0x000ee40000000800 */
[----:B------:R-:W-:Y:S01]  /*37690*/  ISETP.GE.U32.AND P1, PT, R59, 0x7ffffd7a, PT ;  /* 0x7ffffd7a3b00780c */ /* 0x000fe20003f26070 */
[----:B------:R-:W-:-:S05]  /*376a0*/  VIADD R59, R4, 0x100000 ;  /* 0x00100000043b7836 */ /* 0x000fca0000000000 */
[----:B------:R2:W-:Y:S04]  /*376b0*/  LDGSTS.E [R59+0x8004], desc[UR8][R18.64], !P2 ;  /* 0x08004000123b7fae */ /* 0x0005e8000d121848 */
[----:B------:R4:W-:Y:S04]  /*376c0*/  LDGSTS.E [R58+0xc004], desc[UR8][R16.64], !P2 ;  /* 0x0c004000103a7fae */ /* 0x0009e8000d121848 */
[----:B------:R1:W-:Y:S01]  /*376d0*/  LDGSTS.E [R57+0x8], desc[UR8][R10.64], !P1 ;  /* 0x000080000a397fae */ /* 0x0003e2000c921848 */
[----:B--2---:R-:W-:-:S03]  /*376e0*/  IADD3 R59, R60, -0x208, RZ ;  /* 0xfffffdf83c3b7810 */ /* 0x004fc60007ffe0ff */
[----:B------:R3:W-:Y:S01]  /*376f0*/  LDGSTS.E [R56+0x4008], desc[UR8][R8.64], !P1 ;  /* 0x0400800008387fae */ /* 0x0007e2000c921848 */
[----:B------:R-:W2:Y:S01]  /*37700*/  LDC R60, c[0x0][0x230] ;  /* 0x00008c00ff3c7b82 */ /* 0x000ea20000000800 */
[----:B------:R-:W-:Y:S01]  /*37710*/  IMAD.WIDE R18, R229, 0x4, R238 ;  /* 0x00000004e5127825 */ /* 0x000fe200078e02ee */
[----:B------:R-:W-:-:S04]  /*37720*/  ISETP.GE.U32.AND P2, PT, R59, 0x7ffffd79, PT ;  /* 0x7ffffd793b00780c */ /* 0x000fc80003f46070 */
[----:B------:R2:W-:Y:S01]  /*37730*/  STL.64 [R1+0x348], R18 ;  /* 0x0003481201007387 */ /* 0x0005e20000100a00 */
[----:B------:R-:W-:-:S05]  /*37740*/  IADD3 R59, R4, 0x100000, RZ ;  /* 0x00100000043b7810 */ /* 0x000fca0007ffe0ff */
[----:B------:R2:W-:Y:S01]  /*37750*/  LDGSTS.E [R59+0x8008], desc[UR8][R18.64], !P1 ;  /* 0x08008000123b7fae */ /* 0x0005e2000c921848 */
[----:B----4-:R-:W-:-:S04]  /*37760*/  IMAD.WIDE R16, R229, 0x4, R240 ;  /* 0x00000004e5107825 */ /* 0x010fc800078e02f0 */
[C---:B-1----:R-:W-:Y:S01]  /*37770*/  IMAD.WIDE R10, R229.reuse, 0x4, R242 ;  /* 0x00000004e50a7825 */ /* 0x042fe200078e02f2 */
[----:B------:R1:W-:Y:S03]  /*37780*/  STL.64 [R1+0x340], R16 ;  /* 0x0003401001007387 */ /* 0x0003e60000100a00 */
[C---:B---3--:R-:W-:Y:S01]  /*37790*/  IMAD.WIDE R8, R229.reuse, 0x4, R244 ;  /* 0x00000004e5087825 */ /* 0x048fe200078e02f4 */
[----:B------:R-:W3:Y:S04]  /*377a0*/  LDL.LU.64 R238, [R1+0x8d8] ;  /* 0x0008d80001ee7983 */ /* 0x000ee80000300a00 */
[----:B------:R4:W-:Y:S04]  /*377b0*/  STL.64 [R1+0x338], R10 ;  /* 0x0003380a01007387 */ /* 0x0009e80000100a00 */
[----:B------:R4:W-:Y:S04]  /*377c0*/  STL.64 [R1+0x330], R8 ;  /* 0x0003300801007387 */ /* 0x0009e80000100a00 */
[----:B------:R-:W3:Y:S04]  /*377d0*/  LDL.LU.64 R240, [R1+0x8e0] ;  /* 0x0008e00001f07983 */ /* 0x000ee80000300a00 */
[----:B------:R-:W3:Y:S04]  /*377e0*/  LDL.LU.64 R242, [R1+0x8e8] ;  /* 0x0008e80001f27983 */ /* 0x000ee80000300a00 */
[----:B------:R-:W3:Y:S04]  /*377f0*/  LDL.LU.64 R244, [R1+0x8f8] ;  /* 0x0008f80001f47983 */ /* 0x000ee80000300a00 */
[----:B------:R1:W-:Y:S04]  /*37800*/  LDGSTS.E [R58+0xc008], desc[UR8][R16.64], !P1 ;  /* 0x0c008000103a7fae */ /* 0x0003e8000c921848 */
[----:B------:R4:W-:Y:S04]  /*37810*/  LDGSTS.E [R57+0xc], desc[UR8][R10.64], !P2 ;  /* 0x0000c0000a397fae */ /* 0x0009e8000d121848 */
[----:B------:R4:W-:Y:S01]  /*37820*/  LDGSTS.E [R56+0x400c], desc[UR8][R8.64], !P2 ;  /* 0x0400c00008387fae */ /* 0x0009e2000d121848 */
[----:B--2---:R-:W-:-:S05]  /*37830*/  IMAD.WIDE R18, R229, 0x4, R234 ;  /* 0x00000004e5127825 */ /* 0x004fca00078e02ea */
[----:B------:R3:W-:Y:S01]  /*37840*/  STL.64 [R1+0x328], R18 ;  /* 0x0003281201007387 */ /* 0x0007e20000100a00 */
[----:B-1----:R-:W-:-:S04]  /*37850*/  IMAD.WIDE R16, R229, 0x4, R236 ;  /* 0x00000004e5107825 */ /* 0x002fc800078e02ec */
[C---:B----4-:R-:W-:Y:S01]  /*37860*/  IMAD.WIDE R10, R229.reuse, 0x4, R246 ;  /* 0x00000004e50a7825 */ /* 0x050fe200078e02f6 */
[----:B------:R1:W-:Y:S03]  /*37870*/  STL.64 [R1+0x320], R16 ;  /* 0x0003201001007387 */ /* 0x0003e60000100a00 */
[----:B------:R-:W-:Y:S01]  /*37880*/  IMAD.WIDE R8, R229, 0x4, R248 ;  /* 0x00000004e5087825 */ /* 0x000fe200078e02f8 */
[----:B------:R-:W2:Y:S04]  /*37890*/  LDL.LU.64 R234, [R1+0x908] ;  /* 0x0009080001ea7983 */ /* 0x000ea80000300a00 */
[----:B------:R4:W-:Y:S04]  /*378a0*/  STL.64 [R1+0x1b8], R10 ;  /* 0x0001b80a01007387 */ /* 0x0009e80000100a00 */
[----:B------:R4:W-:Y:S04]  /*378b0*/  STL.64 [R1+0x1b0], R8 ;  /* 0x0001b00801007387 */ /* 0x0009e80000100a00 */
[----:B------:R-:W2:Y:S04]  /*378c0*/  LDL.LU.64 R236, [R1+0x918] ;  /* 0x0009180001ec7983 */ /* 0x000ea80000300a00 */
[----:B------:R-:W2:Y:S04]  /*378d0*/  LDL.LU.64 R246, [R1+0x928] ;  /* 0x0009280001f67983 */ /* 0x000ea80000300a00 */
[----:B------:R-:W2:Y:S01]  /*378e0*/  LDL.LU.64 R248, [R1+0x938] ;  /* 0x0009380001f87983 */ /* 0x000ea20000300a00 */
[----:B------:R-:W-:-:S02]  /*378f0*/  VIADD R59, R61, 0xfffffddb ;  /* 0xfffffddb3d3b7836 */ /* 0x000fc40000000000 */
[----:B------:R-:W2:Y:S03]  /*37900*/  LDC R61, c[0x0][0x230] ;  /* 0x00008c00ff3d7b82 */ /* 0x000ea60000000800 */
[----:B------:R-:W-:Y:S02]  /*37910*/  ISETP.GE.U32.AND P1, PT, R59, 0x7ffffd5c, PT ;  /* 0x7ffffd5c3b00780c */ /* 0x000fe40003f26070 */
[----:B------:R-:W-:-:S05]  /*37920*/  IADD3 R59, R4, 0x100000, RZ ;  /* 0x00100000043b7810 */ /* 0x000fca0007ffe0ff */
[----:B------:R1:W-:Y:S04]  /*37930*/  LDGSTS.E [R59+0x800c], desc[UR8][R18.64], !P2 ;  /* 0x0800c000123b7fae */ /* 0x0003e8000d121848 */
[----:B------:R4:W-:Y:S04]  /*37940*/  LDGSTS.E [R58+0xc00c], desc[UR8][R16.64], !P2 ;  /* 0x0c00c000103a7fae */ /* 0x0009e8000d121848 */
[----:B------:R4:W-:Y:S01]  /*37950*/  LDGSTS.E [R57+0x10000], desc[UR8][R10.64], !P1 ;  /* 0x100000000a397fae */ /* 0x0009e2000c921848 */
[----:B-1----:R-:W-:-:S03]  /*37960*/  IADD3 R59, R60, -0x226, RZ ;  /* 0xfffffdda3c3b7810 */ /* 0x002fc60007ffe0ff */
[----:B------:R1:W-:Y:S01]  /*37970*/  LDGSTS.E [R56+0x14000], desc[UR8][R8.64], !P1 ;  /* 0x1400000008387fae */ /* 0x0003e2000c921848 */
[----:B------:R-:W2:Y:S01]  /*37980*/  LDC R60, c[0x0][0x230] ;  /* 0x00008c00ff3c7b82 */ /* 0x000ea20000000800 */
[----:B---3--:R-:W-:Y:S01]  /*37990*/  IMAD.WIDE R18, R229, 0x4, R238 ;  /* 0x00000004e5127825 */ /* 0x008fe200078e02ee */
[----:B------:R-:W-:-:S04]  /*379a0*/  ISETP.GE.U32.AND P2, PT, R59, 0x7ffffd5b, PT ;  /* 0x7ffffd5b3b00780c */ /* 0x000fc80003f46070 */
[----:B------:R2:W-:Y:S01]  /*379b0*/  STL.64 [R1+0x1a8], R18 ;  /* 0x0001a81201007387 */ /* 0x0005e20000100a00 */
[----:B----4-:R-:W-:-:S04]  /*379c0*/  IMAD.WIDE R16, R229, 0x4, R240 ;  /* 0x00000004e5107825 */ /* 0x010fc800078e02f0 */
[C---:B------:R-:W-:Y:S01]  /*379d0*/  IMAD.WIDE R10, R229.reuse, 0x4, R242 ;  /* 0x00000004e50a7825 */ /* 0x040fe200078e02f2 */
[----:B------:R3:W-:Y:S03]  /*379e0*/  STL.64 [R1+0x1a0], R16 ;  /* 0x0001a01001007387 */ /* 0x0007e60000100a00 */
[----:B-1----:R-:W-:Y:S01]  /*379f0*/  IMAD.WIDE R8, R229, 0x4, R244 ;  /* 0x00000004e5087825 */ /* 0x002fe200078e02f4 */
[----:B------:R-:W4:Y:S04]  /*37a00*/  LDL.LU.64 R238, [R1+0x948] ;  /* 0x0009480001ee7983 */ /* 0x000f280000300a00 */
[----:B------:R1:W-:Y:S01]  /*37a10*/  STL.64 [R1+0x198], R10 ;  /* 0x0001980a01007387 */ /* 0x0003e20000100a00 */
[----:B------:R-:W-:-:S03]  /*37a20*/  VIADD R59, R4, 0x100000 ;  /* 0x00100000043b7836 */ /* 0x000fc60000000000 */
[----:B------:R1:W-:Y:S04]  /*37a30*/  STL.64 [R1+0x190], R8 ;  /* 0x0001900801007387 */ /* 0x0003e80000100a00 */
[----:B------:R-:W4:Y:S04]  /*37a40*/  LDL.LU.64 R240, [R1+0x950] ;  /* 0x0009500001f07983 */ /* 0x000f280000300a00 */
[----:B------:R-:W4:Y:S04]  /*37a50*/  LDL.LU.64 R242, [R1+0x958] ;  /* 0x0009580001f27983 */ /* 0x000f280000300a00 */
[----:B------:R-:W4:Y:S04]  /*37a60*/  LDL.LU.64 R244, [R1+0x960] ;  /* 0x0009600001f47983 */ /* 0x000f280000300a00 */
[----:B------:R2:W-:Y:S04]  /*37a70*/  LDGSTS.E [R59+0x18000], desc[UR8][R18.64], !P1 ;  /* 0x18000000123b7fae */ /* 0x0005e8000c921848 */
[----:B------:R3:W-:Y:S04]  /*37a80*/  LDGSTS.E [R58+0x1c000], desc[UR8][R16.64], !P1 ;  /* 0x1c000000103a7fae */ /* 0x0007e8000c921848 */
[----:B------:R1:W-:Y:S04]  /*37a90*/  LDGSTS.E [R57+0x10004], desc[UR8][R10.64], !P2 ;  /* 0x100040000a397fae */ /* 0x0003e8000d121848 */
[----:B------:R1:W-:Y:S01]  /*37aa0*/  LDGSTS.E [R56+0x14004], desc[UR8][R8.64], !P2 ;  /* 0x1400400008387fae */ /* 0x0003e2000d121848 */
[----:B--2---:R-:W-:-:S05]  /*37ab0*/  IMAD.WIDE R18, R229, 0x4, R234 ;  /* 0x00000004e5127825 */ /* 0x004fca00078e02ea */
[----:B------:R4:W-:Y:S01]  /*37ac0*/  STL.64 [R1+0x188], R18 ;  /* 0x0001881201007387 */ /* 0x0009e20000100a00 */
[----:B---3--:R-:W-:-:S04]  /*37ad0*/  IMAD.WIDE R16, R229, 0x4, R236 ;  /* 0x00000004e5107825 */ /* 0x008fc800078e02ec */
[C---:B-1----:R-:W-:Y:S01]  /*37ae0*/  IMAD.WIDE R10, R229.reuse, 0x4, R246 ;  /* 0x00000004e50a7825 */ /* 0x042fe200078e02f6 */
        /* <DEDUP_REMOVED lines=8> */
[----:B------:R-:W-:-:S02]  /*37b70*/  IADD3 R59, R61, -0x227, RZ ;  /* 0xfffffdd93d3b7810 */ /* 0x000fc40007ffe0ff */
[----:B------:R-:W2:Y:S02]  /*37b80*/  LDC R61, c[0x0][0x230] ;  /* 0x00008c00ff3d7b82 */ /* 0x000ea40000000800 */
[----:B------:R-:W-:Y:S02]  /*37b90*/  ISETP.GE.U32.AND P1, PT, R59, 0x7ffffd5a, PT ;  /* 0x7ffffd5a3b00780c */ /* 0x000fe40003f26070 */
[----:B------:R-:W-:-:S05]  /*37ba0*/  IADD3 R59, R4, 0x100000, RZ ;  /* 0x00100000043b7810 */ /* 0x000fca0007ffe0ff */
[----:B------:R1:W-:Y:S04]  /*37bb0*/  LDGSTS.E [R59+0x18004], desc[UR8][R18.64], !P2 ;  /* 0x18004000123b7fae */ /* 0x0003e8000d121848 */
[----:B------:R3:W-:Y:S04]  /*37bc0*/  LDGSTS.E [R58+0x1c004], desc[UR8][R16.64], !P2 ;  /* 0x1c004000103a7fae */ /* 0x0007e8000d121848 */
[----:B------:R3:W-:Y:S01]  /*37bd0*/  LDGSTS.E [R57+0x10008], desc[UR8][R10.64], !P1 ;  /* 0x100080000a397fae */ /* 0x0007e2000c921848 */
[----:B-1----:R-:W-:-:S03]  /*37be0*/  VIADD R59, R60, 0xfffffdd8 ;  /* 0xfffffdd83c3b7836 */ /* 0x002fc60000000000 */
[----:B------:R1:W-:Y:S01]  /*37bf0*/  LDGSTS.E [R56+0x14008], desc[UR8][R8.64], !P1 ;  /* 0x1400800008387fae */ /* 0x0003e2000c921848 */
[----:B------:R-:W2:Y:S01]  /*37c00*/  LDC R60, c[0x0][0x230] ;  /* 0x00008c00ff3c7b82 */ /* 0x000ea20000000800 */
[----:B------:R-:W-:Y:S01]  /*37c10*/  ISETP.GE.U32.AND P2, PT, R59, 0x7ffffd59, PT ;  /* 0x7ffffd593b00780c */ /* 0x000fe20003f46070 */
[----:B----4-:R-:W-:Y:S01]  /*37c20*/  IMAD.WIDE R18, R229, 0x4, R238 ;  /* 0x00000004e5127825 */ /* 0x010fe200078e02ee */
[----:B------:R-:W-:-:S04]  /*37c30*/  IADD3 R59, R4, 0x100000, RZ ;  /* 0x00100000043b7810 */ /* 0x000fc80007ffe0ff */
[----:B------:R-:W-:Y:S04]  /*37c40*/  STL.64 [R1+0x168], R18 ;  /* 0x0001681201007387 */ /* 0x000fe80000100a00 */
[----:B------:R-:W-:Y:S01]  /*37c50*/  LDGSTS.E [R59+0x18008], desc[UR8][R18.64], !P1 ;  /* 0x18008000123b7fae */ /* 0x000fe2000c921848 */
[----:B---3--:R-:W-:-:S04]  /*37c60*/  IMAD.WIDE R16, R229, 0x4, R240 ;  /* 0x00000004e5107825 */ /* 0x008fc800078e02f0 */
[C---:B------:R-:W-:Y:S01]  /*37c70*/  IMAD.WIDE R10, R229.reuse, 0x4, R242 ;  /* 0x00000004e50a7825 */ /* 0x040fe200078e02f2 */
[----:B------:R-:W-:Y:S03]  /*37c80*/  STL.64 [R1+0x160], R16 ;  /* 0x0001601001007387 */ /* 0x000fe60000100a00 */
[C---:B-1----:R-:W-:Y:S01]  /*37c90*/  IMAD.WIDE R8, R229.reuse, 0x4, R244 ;  /* 0x00000004e5087825 */ /* 0x042fe200078e02f4 */
[----:B------:R2:W-:Y:S04]  /*37ca0*/  STL.64 [R1+0x158], R10 ;  /* 0x0001580a01007387 */ /* 0x0005e80000100a00 */
[----:B------:R1:W-:Y:S04]  /*37cb0*/  STL.64 [R1+0x150], R8 ;  /* 0x0001500801007387 */ /* 0x0003e80000100a00 */
[----:B------:R-:W3:Y:S04]  /*37cc0*/  LDL.LU.64 R244, [R1+0x988] ;  /* 0x0009880001f47983 */ /* 0x000ee80000300a00 */
[----:B------:R-:W4:Y:S04]  /*37cd0*/  LDL.LU.64 R242, [R1+0x990] ;  /* 0x0009900001f27983 */ /* 0x000f280000300a00 */
[----:B------:R-:W-:Y:S04]  /*37ce0*/  LDGSTS.E [R58+0x1c008], desc[UR8][R16.64], !P1 ;  /* 0x1c008000103a7fae */ /* 0x000fe8000c921848 */
[----:B------:R-:W4:Y:S04]  /*37cf0*/  LDL.LU.64 R240, [R1+0x998] ;  /* 0x0009980001f07983 */ /* 0x000f280000300a00 */
[----:B------:R2:W-:Y:S04]  /*37d00*/  LDGSTS.E [R57+0x1000c], desc[UR8][R10.64], !P2 ;  /* 0x1000c0000a397fae */ /* 0x0005e8000d121848 */
[----:B------:R-:W4:Y:S04]  /*37d10*/  LDL.LU.64 R238, [R1+0x9a0] ;  /* 0x0009a00001ee7983 */ /* 0x000f280000300a00 */
[----:B------:R1:W-:Y:S01]  /*37d20*/  LDGSTS.E [R56+0x1400c], desc[UR8][R8.64], !P2 ;  /* 0x1400c00008387fae */ /* 0x0003e2000d121848 */
[----:B--2---:R-:W-:-:S05]  /*37d30*/  IMAD.WIDE R10, R229, 0x4, R234 ;  /* 0x00000004e50a7825 */ /* 0x004fca00078e02ea */
[----:B------:R2:W-:Y:S01]  /*37d40*/  STL.64 [R1+0x148], R10 ;  /* 0x0001480a01007387 */ /* 0x0005e20000100a00 */
[----:B-1----:R-:W-:-:S05]  /*37d50*/  IMAD.WIDE R8, R229, 0x4, R236 ;  /* 0x00000004e5087825 */ /* 0x002fca00078e02ec */
[----:B------:R1:W-:Y:S01]  /*37d60*/  STL.64 [R1+0x140], R8 ;  /* 0x0001400801007387 */ /* 0x0003e20000100a00 */
[----:B------:R-:W-:-:S03]  /*37d70*/  IMAD.WIDE R248, R229, 0x4, R248 ;  /* 0x00000004e5f87825 */ /* 0x000fc600078e02f8 */
[----:B------:R-:W2:Y:S01]  /*37d80*/  LDL.LU.64 R236, [R1+0x9a8] ;  /* 0x0009a80001ec7983 */ /* 0x000ea20000300a00 */
[----:B------:R-:W-:-:S03]  /*37d90*/  IMAD.WIDE R246, R229, 0x4, R246 ;  /* 0x00000004e5f67825 */ /* 0x000fc600078e02f6 */
[----:B------:R-:W2:Y:S04]  /*37da0*/  LDL.LU.64 R234, [R1+0x9b0] ;  /* 0x0009b00001ea7983 */ /* 0x000ea80000300a00 */
[----:B------:R-:W2:Y:S04]  /*37db0*/  LDL.LU.64 R232, [R1+0x9b8] ;  /* 0x0009b80001e87983 */ /* 0x000ea80000300a00 */
[----:B------:R-:W2:Y:S04]  /*37dc0*/  LDL.LU.64 R230, [R1+0x9c0] ;  /* 0x0009c00001e67983 */ /* 0x000ea80000300a00 */
[----:B------:R-:W-:Y:S04]  /*37dd0*/  STL.64 [R1+0x2100], R248 ;  /* 0x002100f801007387 */ /* 0x000fe80000100a00 */
[----:B------:R-:W-:Y:S04]  /*37de0*/  STL.64 [R1+0x2108], R246 ;  /* 0x002108f601007387 */ /* 0x000fe80000100a00 */
[----:B------:R-:W2:Y:S04]  /*37df0*/  LDL.LU.64 R226, [R1+0x9c8] ;  /* 0x0009c80001e27983 */ /* 0x000ea80000300a00 */
[----:B------:R-:W2:Y:S01]  /*37e00*/  LDL.LU.64 R76, [R1+0x9d0] ;  /* 0x0009d000014c7983 */ /* 0x000ea20000300a00 */
[----:B------:R-:W-:-:S02]  /*37e10*/  IADD3 R59, R61, -0x245, RZ ;  /* 0xfffffdbb3d3b7810 */ /* 0x000fc40007ffe0ff */
[----:B------:R-:W1:Y:S01]  /*37e20*/  LDC R61, c[0x0][0x230] ;  /* 0x00008c00ff3d7b82 */ /* 0x000e620000000800 */
[----:B------:R-:W2:Y:S01]  /*37e30*/  LDL.LU.64 R72, [R1+0x9d8] ;  /* 0x0009d80001487983 */ /* 0x000ea20000300a00 */
[----:B------:R-:W-:Y:S01]  /*37e40*/  ISETP.GE.U32.AND P1, PT, R59, 0x7ffffd3c, PT ;  /* 0x7ffffd3c3b00780c */ /* 0x000fe20003f26070 */
[----:B------:R-:W-:Y:S02]  /*37e50*/  VIADD R59, R4, 0x100000 ;  /* 0x00100000043b7836 */ /* 0x000fe40000000000 */
[----:B------:R-:W2:Y:S04]  /*37e60*/  LDL.LU.64 R70, [R1+0x9e0] ;  /* 0x0009e00001467983 */ /* 0x000ea80000300a00 */
[----:B------:R3:W-:Y:S04]  /*37e70*/  LDGSTS.E [R59+0x1800c], desc[UR8][R10.64], !P2 ;  /* 0x1800c0000a3b7fae */ /* 0x0007e8000d121848 */
[----:B------:R-:W-:Y:S04]  /*37e80*/  LDGSTS.E [R58+0x1c00c], desc[UR8][R8.64], !P2 ;  /* 0x1c00c000083a7fae */ /* 0x000fe8000d121848 */
[----:B------:R-:W-:Y:S01]  /*37e90*/  LDGSTS.E [R57+0x20000], desc[UR8][R248.64], !P1 ;  /* 0x20000000f8397fae */ /* 0x000fe2000c921848 */
[----:B---3--:R-:W-:-:S03]  /*37ea0*/  IADD3 R59, R60, -0x246, RZ ;  /* 0xfffffdba3c3b7810 */ /* 0x008fc60007ffe0ff */
[----:B------:R-:W-:Y:S01]  /*37eb0*/  LDGSTS.E [R56+0x24000], desc[UR8][R246.64], !P1 ;  /* 0x24000000f6387fae */ /* 0x000fe2000c921848 */
[----:B------:R-:W3:Y:S01]  /*37ec0*/  LDC R60, c[0x0][0x230] ;  /* 0x00008c00ff3c7b82 */ /* 0x000ee20000000800 */
[----:B------:R-:W-:Y:S02]  /*37ed0*/  ISETP.GE.U32.AND P2, PT, R59, 0x7ffffd3b, PT ;  /* 0x7ffffd3b3b00780c */ /* 0x000fe40003f46070 */
[----:B------:R-:W-:Y:S01]  /*37ee0*/  IADD3 R59, R4, 0x100000, RZ ;  /* 0x00100000043b7810 */ /* 0x000fe20007ffe0ff */
[----:B------:R-:W-:-:S04]  /*37ef0*/  IMAD.WIDE R244, R229, 0x4, R244 ;  /* 0x00000004e5f47825 */ /* 0x000fc800078e02f4 */
[C---:B----4-:R-:W-:Y:S01]  /*37f00*/  IMAD.WIDE R242, R229.reuse, 0x4, R242 ;  /* 0x00000004e5f27825 */ /* 0x050fe200078e02f2 */
[----:B------:R1:W-:Y:S04]  /*37f10*/  LDGSTS.E [R59+0x28000], desc[UR8][R244.64], !P1 ;  /* 0x28000000f43b7fae */ /* 0x0003e8000c921848 */
[----:B------:R-:W-:Y:S01]  /*37f20*/  STL.64 [R1+0x2110], R244 ;  /* 0x002110f401007387 */ /* 0x000fe20000100a00 */
[----:B------:R-:W-:-:S03]  /*37f30*/  IMAD.WIDE R240, R229, 0x4, R240 ;  /* 0x00000004e5f07825 */ /* 0x000fc600078e02f0 */
[----:B------:R-:W-:Y:S01]  /*37f40*/  LDGSTS.E [R58+0x2c000], desc[UR8][R242.64], !P1 ;  /* 0x2c000000f23a7fae */ /* 0x000fe2000c921848 */
[----:B-1----:R-:W-:Y:S02]  /*37f50*/  VIADD R59, R61, 0xfffffdb9 ;  /* 0xfffffdb93d3b7836 */ /* 0x002fe40000000000 */
[----:B------:R-:W-:Y:S01]  /*37f60*/  IMAD.WIDE R238, R229, 0x4, R238 ;  /* 0x00000004e5ee7825 */ /* 0x000fe200078e02ee */
[----:B------:R-:W-:Y:S02]  /*37f70*/  STL.64 [R1+0x2118], R242 ;  /* 0x002118f201007387 */ /* 0x000fe40000100a00 */
[----:B------:R-:W-:Y:S02]  /*37f80*/  ISETP.GE.U32.AND P1, PT, R59, 0x7ffffd3a, PT ;  /* 0x7ffffd3a3b00780c */ /* 0x000fe40003f26070 */
[----:B------:R-:W-:Y:S04]  /*37f90*/  STL.64 [R1+0x2120], R240 ;  /* 0x002120f001007387 */ /* 0x000fe80000100a00 */
[----:B------:R-:W-:Y:S04]  /*37fa0*/  STL.64 [R1+0x2128], R238 ;  /* 0x002128ee01007387 */ /* 0x000fe80000100a00 */
[----:B------:R-:W4:Y:S01]  /*37fb0*/  LDL.LU.64 R84, [R1+0x9e8] ;  /* 0x0009e80001547983 */ /* 0x000f220000300a00 */
[----:B------:R-:W-:-:S03]  /*37fc0*/  IADD3 R59, R4, 0x100000, RZ ;  /* 0x00100000043b7810 */ /* 0x000fc60007ffe0ff */
[----:B------:R-:W4:Y:S04]  /*37fd0*/  LDL.LU.64 R80, [R1+0x9f0] ;  /* 0x0009f00001507983 */ /* 0x000f280000300a00 */
[----:B------:R-:W4:Y:S04]  /*37fe0*/  LDL.LU.64 R78, [R1+0x9f8] ;  /* 0x0009f800014e7983 */ /* 0x000f280000300a00 */
[----:B------:R-:W4:Y:S04]  /*37ff0*/  LDL.LU.64 R68, [R1+0xa00] ;  /* 0x000a000001447983 */ /* 0x000f280000300a00 */
[----:B------:R-:W-:Y:S04]  /*38000*/  LDGSTS.E [R57+0x20004], desc[UR8][R240.64], !P2 ;  /* 0x20004000f0397fae */ /* 0x000fe8000d121848 */
[----:B------:R-:W-:Y:S01]  /*38010*/  LDGSTS.E [R56+0x24004], desc[UR8][R238.64], !P2 ;  /* 0x24004000ee387fae */ /* 0x000fe2000d121848 */
[----:B--2---:R-:W-:-:S04]  /*38020*/  IMAD.WIDE R236, R229, 0x4, R236 ;  /* 0x00000004e5ec7825 */ /* 0x004fc800078e02ec */
[C---:B------:R-:W-:Y:S01]  /*38030*/  IMAD.WIDE R234, R229.reuse, 0x4, R234 ;  /* 0x00000004e5ea7825 */ /* 0x040fe200078e02ea */
[----:B------:R-:W-:Y:S03]  /*38040*/  STL.64 [R1+0x2130], R236 ;  /* 0x002130ec01007387 */ /* 0x000fe60000100a00 */
[C---:B------:R-:W-:Y:S01]  /*38050*/  IMAD.WIDE R232, R229.reuse, 0x4, R232 ;  /* 0x00000004e5e87825 */ /* 0x040fe200078e02e8 */
[----:B------:R-:W-:Y:S03]  /*38060*/  STL.64 [R1+0x2138], R234 ;  /* 0x002138ea01007387 */ /* 0x000fe60000100a00 */
[C---:B------:R-:W-:Y:S01]  /*38070*/  IMAD.WIDE R230, R229.reuse, 0x4, R230 ;  /* 0x00000004e5e67825 */ /* 0x040fe200078e02e6 */
[----:B------:R-:W-:Y:S04]  /*38080*/  LDGSTS.E [R59+0x28004], desc[UR8][R236.64], !P2 ;  /* 0x28004000ec3b7fae */ /* 0x000fe8000d121848 */
[----:B------:R-:W-:Y:S04]  /*38090*/  STL.64 [R1+0x2140], R232 ;  /* 0x002140e801007387 */ /* 0x000fe80000100a00 */
[----:B------:R-:W-:Y:S04]  /*380a0*/  LDGSTS.E [R58+0x2c004], desc[UR8][R234.64], !P2 ;  /* 0x2c004000ea3a7fae */ /* 0x000fe8000d121848 */
[----:B------:R-:W-:Y:S04]  /*380b0*/  STL.64 [R1+0x2148], R230 ;  /* 0x002148e601007387 */ /* 0x000fe80000100a00 */
[----:B------:R-:W-:Y:S04]  /*380c0*/  LDGSTS.E [R57+0x20008], desc[UR8][R232.64], !P1 ;  /* 0x20008000e8397fae */ /* 0x000fe8000c921848 */
[----:B------:R-:W2:Y:S04]  /*380d0*/  LDL.LU.64 R92, [R1+0xa08] ;  /* 0x000a0800015c7983 */ /* 0x000ea80000300a00 */
[----:B------:R1:W-:Y:S04]  /*380e0*/  LDGSTS.E [R56+0x24008], desc[UR8][R230.64], !P1 ;  /* 0x24008000e6387fae */ /* 0x0003e8000c921848 */
[----:B------:R-:W2:Y:S04]  /*380f0*/  LDL.LU.64 R88, [R1+0xa10] ;  /* 0x000a100001587983 */ /* 0x000ea80000300a00 */
[----:B------:R-:W2:Y:S01]  /*38100*/  LDL.LU.64 R86, [R1+0xa18] ;  /* 0x000a180001567983 */ /* 0x000ea20000300a00 */
[----:B-1----:R-:W-:-:S03]  /*38110*/  IMAD.WIDE R56, R229, 0x4, R76 ;  /* 0x00000004e5387825 */ /* 0x002fc600078e024c */
[----:B------:R-:W2:Y:S01]  /*38120*/  LDL.LU.64 R76, [R1+0xa20] ;  /* 0x000a2000014c7983 */ /* 0x000ea20000300a00 */
[----:B---3--:R-:W-:Y:S01]  /*38130*/  IADD3 R59, R60, -0x248, RZ ;  /* 0xfffffdb83c3b7810 */ /* 0x008fe20007ffe0ff */
[----:B------:R-:W-:-:S03]  /*38140*/  IMAD.WIDE R226, R229, 0x4, R226 ;  /* 0x00000004e5e27825 */ /* 0x000fc600078e02e2 */
[----:B------:R-:W-:Y:S01]  /*38150*/  ISETP.GE.U32.AND P2, PT, R59, 0x7ffffd39, PT ;  /* 0x7ffffd393b00780c */ /* 0x000fe20003f46070 */
[C---:B------:R-:W-:Y:S01]  /*38160*/  IMAD.WIDE R58, R229.reuse, 0x4, R72 ;  /* 0x00000004e53a7825 */ /* 0x040fe200078e0248 */
[----:B------:R1:W-:Y:S03]  /*38170*/  LDGSTS.E [R65+0x28008], desc[UR8][R226.64], !P1 ;  /* 0x28008000e2417fae */ /* 0x0003e6000c921848 */
[----:B------:R-:W-:Y:S01]  /*38180*/  IMAD.WIDE R60, R229, 0x4, R70 ;  /* 0x00000004e53c7825 */ /* 0x000fe200078e0246 */
[----:B------:R-:W-:Y:S04]  /*38190*/  STL.64 [R1+0x2150], R226 ;  /* 0x002150e201007387 */ /* 0x000fe80000100a00 */
[----:B------:R-:W-:Y:S01]  /*381a0*/  LDGSTS.E [R64+0x2c008], desc[UR8][R56.64], !P1 ;  /* 0x2c00800038407fae */ /* 0x000fe2000c921848 */
[----:B-1----:R-:W-:-:S03]  /*381b0*/  IADD3 R65, R66, -0x265, RZ ;  /* 0xfffffd9b42417810 */ /* 0x002fc60007ffe0ff */
[----:B------:R-:W-:Y:S01]  /*381c0*/  STL.64 [R1+0x2158], R56 ;  /* 0x0021583801007387 */ /* 0x000fe20000100a00 */
[----:B------:R-:W-:-:S03]  /*381d0*/  ISETP.GE.U32.AND P1, PT, R65, 0x7ffffd1c, PT ;  /* 0x7ffffd1c4100780c */ /* 0x000fc60003f26070 */
[----:B------:R-:W-:Y:S01]  /*381e0*/  STL.64 [R1+0x2160], R58 ;  /* 0x0021603a01007387 */ /* 0x000fe20000100a00 */
[----:B------:R-:W-:-:S03]  /*381f0*/  IADD3 R73, R4, 0x100000, RZ ;  /* 0x0010000004497810 */ /* 0x000fc60007ffe0ff */
[----:B------:R-:W-:Y:S04]  /*38200*/  LDGSTS.E [R63+0x2000c], desc[UR8][R58.64], !P2 ;  /* 0x2000c0003a3f7fae */ /* 0x000fe8000d121848 */
[----:B------:R-:W-:Y:S04]  /*38210*/  STL.64 [R1+0x2168], R60 ;  /* 0x0021683c01007387 */ /* 0x000fe80000100a00 */
[----:B------:R4:W-:Y:S04]  /*38220*/  LDGSTS.E [R62+0x2400c], desc[UR8][R60.64], !P2 ;  /* 0x2400c0003c3e7fae */ /* 0x0009e8000d121848 */
[----:B------:R-:W3:Y:S01]  /*38230*/  LDL.LU.64 R102, [R1+0xa28] ;  /* 0x000a280001667983 */ /* 0x000ee20000300a00 */
[C---:B------:R-:W-:Y:S01]  /*38240*/  VIADD R72, R4.reuse, 0x100000 ;  /* 0x0010000004487836 */ /* 0x040fe20000000000 */
[----:B------:R-:W-:-:S02]  /*38250*/  IADD3 R71, R4, 0x100000, RZ ;  /* 0x0010000004477810 */ /* 0x000fc40007ffe0ff */
[----:B------:R-:W3:Y:S01]  /*38260*/  LDL.LU.64 R96, [R1+0xa30] ;  /* 0x000a300001607983 */ /* 0x000ee20000300a00 */
[----:B----4-:R-:W-:-:S03]  /*38270*/  IMAD.WIDE R62, R229, 0x4, R84 ;  /* 0x00000004e53e7825 */ /* 0x010fc600078e0254 */
[----:B------:R-:W4:Y:S01]  /*38280*/  LDL.LU.64 R94, [R1+0xa38] ;  /* 0x000a3800015e7983 */ /* 0x000f220000300a00 */
[----:B------:R-:W-:Y:S01]  /*38290*/  IADD3 R70, R4, 0x100000, RZ ;  /* 0x0010000004467810 */ /* 0x000fe20007ffe0ff */
[C---:B------:R-:W-:Y:S02]  /*382a0*/  IMAD.WIDE R64, R229.reuse, 0x4, R80 ;  /* 0x00000004e5407825 */ /* 0x040fe400078e0250 */
[----:B------:R-:W4:Y:S02]  /*382b0*/  LDL.LU.64 R84, [R1+0xa40] ;  /* 0x000a400001547983 */ /* 0x000f240000300a00 */
[C---:B------:R-:W-:Y:S02]  /*382c0*/  IMAD.WIDE R66, R229.reuse, 0x4, R78 ;  /* 0x00000004e5427825 */ /* 0x040fe400078e024e */
[----:B------:R1:W-:Y:S02]  /*382d0*/  LDGSTS.E [R73+0x2800c], desc[UR8][R62.64], !P2 ;  /* 0x2800c0003e497fae */ /* 0x0003e4000d121848 */
[----:B------:R-:W-:-:S02]  /*382e0*/  IMAD.WIDE R68, R229, 0x4, R68 ;  /* 0x00000004e5447825 */ /* 0x000fc400078e0244 */
[----:B------:R-:W-:Y:S04]  /*382f0*/  STL.64 [R1+0x2170], R62 ;  /* 0x0021703e01007387 */ /* 0x000fe80000100a00 */
[----:B------:R-:W-:Y:S01]  /*38300*/  LDGSTS.E [R72+0x2c00c], desc[UR8][R64.64], !P2 ;  /* 0x2c00c00040487fae */ /* 0x000fe2000d121848 */
[----:B-1----:R-:W-:-:S03]  /*38310*/  VIADD R73, R74, 0xfffffd9a ;  /* 0xfffffd9a4a497836 */ /* 0x002fc60000000000 */
[----:B------:R-:W-:Y:S04]  /*38320*/  STL.64 [R1+0x2178], R64 ;  /* 0x0021784001007387 */ /* 0x000fe80000100a00 */
[----:B------:R-:W-:Y:S01]  /*38330*/  LDGSTS.E [R71+0x30000], desc[UR8][R66.64], !P1 ;  /* 0x3000000042477fae */ /* 0x000fe2000c921848 */
[----:B------:R-:W-:-:S03]  /*38340*/  ISETP.GE.U32.AND P2, PT, R73, 0x7ffffd1b, PT ;  /* 0x7ffffd1b4900780c */ /* 0x000fc60003f46070 */
[----:B------:R-:W-:Y:S04]  /*38350*/  STL.64 [R1+0x2180], R66 ;  /* 0x0021804201007387 */ /* 0x000fe80000100a00 */
[----:B------:R2:W-:Y:S04]  /*38360*/  LDGSTS.E [R70+0x34000], desc[UR8][R68.64], !P1 ;  /* 0x3400000044467fae */ /* 0x0005e8000c921848 */
[----:B------:R-:W-:Y:S04]  /*38370*/  STL.64 [R1+0x2188], R68 ;  /* 0x0021884401007387 */ /* 0x000fe80000100a00 */
[----:B------:R-:W4:Y:S04]  /*38380*/  LDL.LU.64 R108, [R1+0xa48] ;  /* 0x000a4800016c7983 */ /* 0x000f280000300a00 */
[----:B------:R-:W4:Y:S04]  /*38390*/  LDL.LU.64 R104, [R1+0xa50] ;  /* 0x000a500001687983 */ /* 0x000f280000300a00 */
[----:B------:R-:W4:Y:S01]  /*383a0*/  LDL.LU.64 R100, [R1+0xa58] ;  /* 0x000a580001647983 */ /* 0x000f220000300a00 */
[----:B--2---:R-:W-:-:S03]  /*383b0*/  IMAD.WIDE R70, R229, 0x4, R92 ;  /* 0x00000004e5467825 */ /* 0x004fc600078e025c */
[----:B------:R-:W2:Y:S01]  /*383c0*/  LDL.LU.64 R92, [R1+0xa60] ;  /* 0x000a6000015c7983 */ /* 0x000ea20000300a00 */
[----:B------:R-:W-:-:S03]  /*383d0*/  IMAD.WIDE R72, R229, 0x4, R88 ;  /* 0x00000004e5487825 */ /* 0x000fc600078e0258 */
[----:B------:R-:W-:Y:S01]  /*383e0*/  STL.64 [R1+0x2190], R70 ;  /* 0x0021904601007387 */ /* 0x000fe20000100a00 */
[----:B------:R-:W-:-:S03]  /*383f0*/  IMAD.WIDE R74, R229, 0x4, R86 ;  /* 0x00000004e54a7825 */ /* 0x000fc600078e0256 */
[----:B------:R-:W-:Y:S01]  /*38400*/  STL.64 [R1+0x2198], R72 ;  /* 0x0021984801007387 */ /* 0x000fe20000100a00 */
[----:B------:R-:W-:-:S03]  /*38410*/  IMAD.WIDE R76, R229, 0x4, R76 ;  /* 0x00000004e54c7825 */ /* 0x000fc600078e024c */
[----:B------:R-:W-:Y:S04]  /*38420*/  STL.64 [R1+0x21a0], R74 ;  /* 0x0021a04a01007387 */ /* 0x000fe80000100a00 */
[----:B------:R-:W-:Y:S04]  /*38430*/  STL.64 [R1+0x21a8], R76 ;  /* 0x0021a84c01007387 */ /* 0x000fe80000100a00 */
[----:B------:R-:W2:Y:S04]  /*38440*/  LDL.LU.64 R116, [R1+0xa68] ;  /* 0x000a680001747983 */ /* 0x000ea80000300a00 */
[----:B------:R-:W2:Y:S04]  /*38450*/  LDL.LU.64 R112, [R1+0xa70] ;  /* 0x000a700001707983 */ /* 0x000ea80000300a00 */
[----:B------:R-:W2:Y:S04]  /*38460*/  LDL.LU.64 R110, [R1+0x16f0] ;  /* 0x0016f000016e7983 */ /* 0x000ea80000300a00 */
[----:B------:R-:W2:Y:S01]  /*38470*/  LDL.LU.64 R106, [R1+0x16e8] ;  /* 0x0016e800016a7983 */ /* 0x000ea20000300a00 */
[C---:B------:R-:W-:Y:S01]  /*38480*/  IADD3 R81, R4.reuse, 0x100000, RZ ;  /* 0x0010000004517810 */ /* 0x040fe20007ffe0ff */
[C---:B------:R-:W-:Y:S01]  /*38490*/  VIADD R79, R4.reuse, 0x100000 ;  /* 0x00100000044f7836 */ /* 0x040fe20000000000 */
[----:B------:R-:W-:-:S02]  /*384a0*/  IADD3 R80, R4, 0x100000, RZ ;  /* 0x0010000004507810 */ /* 0x000fc40007ffe0ff */
[C---:B------:R-:W-:Y:S01]  /*384b0*/  IADD3 R78, R4.reuse, 0x100000, RZ ;  /* 0x00100000044e7810 */ /* 0x040fe20007ffe0ff */
[----:B------:R1:W-:Y:S01]  /*384c0*/  LDGSTS.E [R81+0x38000], desc[UR8][R70.64], !P1 ;  /* 0x3800000046517fae */ /* 0x0003e2000c921848 */
[----:B------:R-:W-:-:S03]  /*384d0*/  VIADD R89, R4, 0x100000 ;  /* 0x0010000004597836 */ /* 0x000fc60000000000 */
[----:B------:R3:W-:Y:S04]  /*384e0*/  LDGSTS.E [R80+0x3c000], desc[UR8][R72.64], !P1 ;  /* 0x3c00000048507fae */ /* 0x0007e8000c921848 */
[----:B------:R-:W-:Y:S01]  /*384f0*/  LDGSTS.E [R79+0x30004], desc[UR8][R74.64], !P2 ;  /* 0x300040004a4f7fae */ /* 0x000fe2000d121848 */
[----:B-1----:R-:W-:-:S03]  /*38500*/  IADD3 R81, R82, -0x267, RZ ;  /* 0xfffffd9952517810 */ /* 0x002fc60007ffe0ff */
[----:B------:R1:W-:Y:S01]  /*38510*/  LDGSTS.E [R78+0x34004], desc[UR8][R76.64], !P2 ;  /* 0x340040004c4e7fae */ /* 0x0003e2000d121848 */
[----:B------:R-:W-:Y:S01]  /*38520*/  ISETP.GE.U32.AND P1, PT, R81, 0x7ffffd1a, PT ;  /* 0x7ffffd1a5100780c */ /* 0x000fe20003f26070 */
[----:B---3--:R-:W-:Y:S01]  /*38530*/  IMAD.WIDE R80, R229, 0x4, R96 ;  /* 0x00000004e5507825 */ /* 0x008fe200078e0260 */
[----:B------:R-:W-:-:S03]  /*38540*/  IADD3 R88, R4, 0x100000, RZ ;  /* 0x0010000004587810 */ /* 0x000fc60007ffe0ff */
[C---:B-1----:R-:W-:Y:S01]  /*38550*/  IMAD.WIDE R78, R229.reuse, 0x4, R102 ;  /* 0x00000004e54e7825 */ /* 0x042fe200078e0266 */
[C---:B------:R-:W-:Y:S01]  /*38560*/  IADD3 R87, R4.reuse, 0x100000, RZ ;  /* 0x0010000004577810 */ /* 0x040fe20007ffe0ff */
[----:B------:R-:W1:Y:S02]  /*38570*/  LDC R102, c[0x0][0x230] ;  /* 0x00008c00ff667b82 */ /* 0x000e640000000800 */
[C---:B----4-:R-:W-:Y:S01]  /*38580*/  IMAD.WIDE R82, R229.reuse, 0x4, R94 ;  /* 0x00000004e5527825 */ /* 0x050fe200078e025e */
[----:B------:R3:W-:Y:S03]  /*38590*/  LDGSTS.E [R89+0x38004], desc[UR8][R78.64], !P2 ;  /* 0x380040004e597fae */ /* 0x0007e6000d121848 */
[----:B------:R-:W-:Y:S01]  /*385a0*/  IMAD.WIDE R84, R229, 0x4, R84 ;  /* 0x00000004e5547825 */ /* 0x000fe200078e0254 */
[----:B------:R-:W-:Y:S03]  /*385b0*/  STL.64 [R1+0x21b0], R78 ;  /* 0x0021b04e01007387 */ /* 0x000fe60000100a00 */
[C---:B------:R-:W-:Y:S01]  /*385c0*/  VIADD R86, R4.reuse, 0x100000 ;  /* 0x0010000004567836 */ /* 0x040fe20000000000 */
[----:B------:R4:W-:Y:S01]  /*385d0*/  LDGSTS.E [R88+0x3c004], desc[UR8][R80.64], !P2 ;  /* 0x3c00400050587fae */ /* 0x0009e2000d121848 */
[C---:B------:R-:W-:Y:S01]  /*385e0*/  IADD3 R97, R4.reuse, 0x100000, RZ ;  /* 0x0010000004617810 */ /* 0x040fe20007ffe0ff */
[----:B------:R-:W-:Y:S01]  /*385f0*/  VIADD R96, R4, 0x100000 ;  /* 0x0010000004607836 */ /* 0x000fe20000000000 */
[----:B------:R-:W1:Y:S01]  /*38600*/  LDC R103, c[0x0][0x230] ;  /* 0x00008c00ff677b82 */ /* 0x000e620000000800 */
[----:B---3--:R-:W-:Y:S01]  /*38610*/  IADD3 R89, R90, -0x268, RZ ;  /* 0xfffffd985a597810 */ /* 0x008fe20007ffe0ff */
[----:B------:R-:W-:Y:S03]  /*38620*/  STL.64 [R1+0x21b8], R80 ;  /* 0x0021b85001007387 */ /* 0x000fe60000100a00 */
[----:B------:R-:W-:Y:S01]  /*38630*/  ISETP.GE.U32.AND P2, PT, R89, 0x7ffffd19, PT ;  /* 0x7ffffd195900780c */ /* 0x000fe20003f46070 */
[----:B------:R-:W-:Y:S04]  /*38640*/  STL.64 [R1+0x21c0], R82 ;  /* 0x0021c05201007387 */ /* 0x000fe80000100a00 */
[----:B------:R-:W-:Y:S04]  /*38650*/  STL.64 [R1+0x21c8], R84 ;  /* 0x0021c85401007387 */ /* 0x000fe80000100a00 */
[----:B------:R-:W-:Y:S04]  /*38660*/  LDGSTS.E [R87+0x30008], desc[UR8][R82.64], !P1 ;  /* 0x3000800052577fae */ /* 0x000fe8000c921848 */
[----:B------:R-:W3:Y:S04]  /*38670*/  LDL.LU.64 R118, [R1+0x16e0] ;  /* 0x0016e00001767983 */ /* 0x000ee80000300a00 */
[----:B------:R4:W-:Y:S04]  /*38680*/  LDGSTS.E [R86+0x34008], desc[UR8][R84.64], !P1 ;  /* 0x3400800054567fae */ /* 0x0009e8000c921848 */
[----:B------:R-:W3:Y:S01]  /*38690*/  LDL.LU.64 R114, [R1+0x16d8] ;  /* 0x0016d80001727983 */ /* 0x000ee20000300a00 */
[----:B----4-:R-:W-:Y:S01]  /*386a0*/  IMAD.WIDE R88, R229, 0x4, R104 ;  /* 0x00000004e5587825 */ /* 0x010fe200078e0268 */
[----:B------:R-:W-:-:S03]  /*386b0*/  IADD3 R95, R4, 0x100000, RZ ;  /* 0x00100000045f7810 */ /* 0x000fc60007ffe0ff */
[C---:B------:R-:W-:Y:S02]  /*386c0*/  IMAD.WIDE R86, R229.reuse, 0x4, R108 ;  /* 0x00000004e5567825 */ /* 0x040fe400078e026c */
[----:B------:R-:W4:Y:S01]  /*386d0*/  LDL.LU.64 R108, [R1+0x16d0] ;  /* 0x0016d000016c7983 */ /* 0x000f220000300a00 */
[----:B------:R-:W-:Y:S01]  /*386e0*/  IADD3 R94, R4, 0x100000, RZ ;  /* 0x00100000045e7810 */ /* 0x000fe20007ffe0ff */
[----:B------:R-:W-:Y:S02]  /*386f0*/  IMAD.WIDE R90, R229, 0x4, R100 ;  /* 0x00000004e55a7825 */ /* 0x000fe400078e0264 */
[----:B------:R-:W4:Y:S04]  /*38700*/  LDL.LU.64 R104, [R1+0x16c8] ;  /* 0x0016c80001687983 */ /* 0x000f280000300a00 */
[----:B------:R1:W-:Y:S04]  /*38710*/  LDGSTS.E [R97+0x38008], desc[UR8][R86.64], !P1 ;  /* 0x3800800056617fae */ /* 0x0003e8000c921848 */
[----:B------:R-:W-:Y:S04]  /*38720*/  STL.64 [R1+0x21d0], R86 ;  /* 0x0021d05601007387 */ /* 0x000fe80000100a00 */
[----:B------:R-:W-:Y:S01]  /*38730*/  LDGSTS.E [R96+0x3c008], desc[UR8][R88.64], !P1 ;  /* 0x3c00800058607fae */ /* 0x000fe2000c921848 */
[----:B-1----:R-:W-:-:S03]  /*38740*/  VIADD R97, R98, 0xfffffdf7 ;  /* 0xfffffdf762617836 */ /* 0x002fc60000000000 */
[----:B------:R-:W-:Y:S04]  /*38750*/  STL.64 [R1+0x21d8], R88 ;  /* 0x0021d85801007387 */ /* 0x000fe80000100a00 */
[----:B------:R-:W-:Y:S01]  /*38760*/  LDGSTS.E [R95+0x3000c], desc[UR8][R90.64], !P2 ;  /* 0x3000c0005a5f7fae */ /* 0x000fe2000d121848 */
[----:B------:R-:W-:-:S03]  /*38770*/  ISETP.GE.U32.AND P1, PT, R97, 0x7ffffd78, PT ;  /* 0x7ffffd786100780c */ /* 0x000fc60003f26070 */
[----:B------:R-:W-:Y:S01]  /*38780*/  STL.64 [R1+0x21e0], R90 ;  /* 0x0021e05a01007387 */ /* 0x000fe20000100a00 */
[----:B--2---:R-:W-:-:S05]  /*38790*/  IMAD.WIDE R92, R229, 0x4, R92 ;  /* 0x00000004e55c7825 */ /* 0x004fca00078e025c */
[----:B------:R1:W-:Y:S04]  /*387a0*/  LDGSTS.E [R94+0x3400c], desc[UR8][R92.64], !P2 ;  /* 0x3400c0005c5e7fae */ /* 0x0003e8000d121848 */
[----:B------:R-:W-:Y:S01]  /*387b0*/  STL.64 [R1+0x21e8], R92 ;  /* 0x0021e85c01007387 */ /* 0x000fe20000100a00 */
[----:B-1----:R-:W-:-:S03]  /*387c0*/  IMAD.WIDE R94, R229, 0x4, R116 ;  /* 0x00000004e55e7825 */ /* 0x002fc600078e0274 */
[----:B------:R-:W2:Y:S01]  /*387d0*/  LDL.LU.64 R116, [R1+0x16c0] ;  /* 0x0016c00001747983 */ /* 0x000ea20000300a00 */
[----:B------:R-:W-:-:S03]  /*387e0*/  IMAD.WIDE R96, R229, 0x4, R112 ;  /* 0x00000004e5607825 */ /* 0x000fc600078e0270 */
[----:B------:R-:W2:Y:S01]  /*387f0*/  LDL.LU.64 R112, [R1+0x16b8] ;  /* 0x0016b80001707983 */ /* 0x000ea20000300a00 */
[----:B------:R-:W-:-:S04]  /*38800*/  IMAD.WIDE R10, R229, 0x4, R110 ;  /* 0x00000004e50a7825 */ /* 0x000fc800078e026e */
[----:B------:R-:W-:Y:S01]  /*38810*/  IMAD.WIDE R8, R229, 0x4, R106 ;  /* 0x00000004e5087825 */ /* 0x000fe200078e026a */
[----:B------:R4:W-:Y:S04]  /*38820*/  STL.64 [R1+0x318], R10 ;  /* 0x0003180a01007387 */ /* 0x0009e80000100a00 */
[----:B------:R-:W2:Y:S04]  /*38830*/  LDL.LU.64 R110, [R1+0x16b0] ;  /* 0x0016b000016e7983 */ /* 0x000ea80000300a00 */
[----:B------:R1:W-:Y:S04]  /*38840*/  STL.64 [R1+0x310], R8 ;  /* 0x0003100801007387 */ /* 0x0003e80000100a00 */
[----:B------:R-:W-:Y:S04]  /*38850*/  STL.64 [R1+0x21f0], R94 ;  /* 0x0021f05e01007387 */ /* 0x000fe80000100a00 */
[----:B------:R-:W-:Y:S04]  /*38860*/  STL.64 [R1+0x21f8], R96 ;  /* 0x0021f86001007387 */ /* 0x000fe80000100a00 */
[----:B------:R-:W2:Y:S01]  /*38870*/  LDL.LU.64 R106, [R1+0x16a8] ;  /* 0x0016a800016a7983 */ /* 0x000ea20000300a00 */
[----:B------:R-:W-:-:S02]  /*38880*/  IADD3 R101, R4, 0x100000, RZ ;  /* 0x0010000004657810 */ /* 0x000fc40007ffe0ff */
[----:B------:R-:W-:Y:S02]  /*38890*/  IADD3 R100, R4, 0x100000, RZ ;  /* 0x0010000004647810 */ /* 0x000fe40007ffe0ff */
[----:B------:R-:W-:Y:S01]  /*388a0*/  IADD3 R98, R5, 0x100000, RZ ;  /* 0x0010000005627810 */ /* 0x000fe20007ffe0ff */
[----:B------:R1:W-:Y:S04]  /*388b0*/  LDGSTS.E [R101+0x3800c], desc[UR8][R94.64], !P2 ;  /* 0x3800c0005e657fae */ /* 0x0003e8000d121848 */
[----:B------:R1:W-:Y:S04]  /*388c0*/  LDGSTS.E [R100+0x3c00c], desc[UR8][R96.64], !P2 ;  /* 0x3c00c00060647fae */ /* 0x0003e8000d121848 */
[----:B------:R4:W-:Y:S01]  /*388d0*/  LDGSTS.E [R99], desc[UR8][R10.64], !P1 ;  /* 0x000000000a637fae */ /* 0x0009e2000c921848 */
[----:B-1----:R-:W-:-:S03]  /*388e0*/  IADD3 R101, R102, -0x20a, RZ ;  /* 0xfffffdf666657810 */ /* 0x002fc60007ffe0ff */
[----:B------:R1:W-:Y:S01]  /*388f0*/  LDGSTS.E [R98+0x4000], desc[UR8][R8.64], !P1 ;  /* 0x0400000008627fae */ /* 0x0003e2000c921848 */
[----:B------:R-:W2:Y:S01]  /*38900*/  LDC R102, c[0x0][0x230] ;  /* 0x00008c00ff667b82 */ /* 0x000ea20000000800 */
[----:B------:R-:W-:Y:S01]  /*38910*/  ISETP.GE.U32.AND P2, PT, R101, 0x7ffffd77, PT ;  /* 0x7ffffd776500780c */ /* 0x000fe20003f46070 */
[C---:B------:R-:W-:Y:S01]  /*38920*/  VIADD R101, R5.reuse, 0x100000 ;  /* 0x0010000005657836 */ /* 0x040fe20000000000 */
[----:B------:R-:W-:Y:S01]  /*38930*/  IADD3 R100, R5, 0x100000, RZ ;  /* 0x0010000005647810 */ /* 0x000fe20007ffe0ff */
[----:B---3--:R-:W-:-:S04]  /*38940*/  IMAD.WIDE R18, R229, 0x4, R118 ;  /* 0x00000004e5127825 */ /* 0x008fc800078e0276 */
[C---:B------:R-:W-:Y:S01]  /*38950*/  IMAD.WIDE R16, R229.reuse, 0x4, R114 ;  /* 0x00000004e5107825 */ /* 0x040fe200078e0272 */
[----:B------:R2:W-:Y:S04]  /*38960*/  STL.64 [R1+0x308], R18 ;  /* 0x0003081201007387 */ /* 0x0005e80000100a00 */
[----:B------:R3:W-:Y:S04]  /*38970*/  STL.64 [R1+0x300], R16 ;  /* 0x0003001001007387 */ /* 0x0007e80000100a00 */
[----:B------:R-:W3:Y:S01]  /*38980*/  LDL.LU.64 R118, [R1+0x16a0] ;  /* 0x0016a00001767983 */ /* 0x000ee20000300a00 */
[----:B----4-:R-:W-:-:S03]  /*38990*/  IMAD.WIDE R10, R229, 0x4, R108 ;  /* 0x00000004e50a7825 */ /* 0x010fc600078e026c */
[----:B------:R2:W-:Y:S01]  /*389a0*/  LDGSTS.E [R101+0x8000], desc[UR8][R18.64], !P1 ;  /* 0x0800000012657fae */ /* 0x0005e2000c921848 */
[----:B-1----:R-:W-:-:S03]  /*389b0*/  IMAD.WIDE R8, R229, 0x4, R104 ;  /* 0x00000004e5087825 */ /* 0x002fc600078e0268 */
[----:B------:R1:W-:Y:S04]  /*389c0*/  STL.64 [R1+0x2f8], R10 ;  /* 0x0002f80a01007387 */ /* 0x0003e80000100a00 */
[----:B------:R4:W-:Y:S04]  /*389d0*/  STL.64 [R1+0x2f0], R8 ;  /* 0x0002f00801007387 */ /* 0x0009e80000100a00 */
[----:B------:R-:W4:Y:S04]  /*389e0*/  LDL.LU.64 R114, [R1+0x1698] ;  /* 0x0016980001727983 */ /* 0x000f280000300a00 */
[----:B------:R-:W4:Y:S04]  /*389f0*/  LDL.LU.64 R108, [R1+0x1690] ;  /* 0x00169000016c7983 */ /* 0x000f280000300a00 */
[----:B------:R-:W4:Y:S04]  /*38a00*/  LDL.LU.64 R104, [R1+0x1688] ;  /* 0x0016880001687983 */ /* 0x000f280000300a00 */
[----:B------:R3:W-:Y:S04]  /*38a10*/  LDGSTS.E [R100+0xc000], desc[UR8][R16.64], !P1 ;  /* 0x0c00000010647fae */ /* 0x0007e8000c921848 */
[----:B------:R1:W-:Y:S04]  /*38a20*/  LDGSTS.E [R99+0x4], desc[UR8][R10.64], !P2 ;  /* 0x000040000a637fae */ /* 0x0003e8000d121848 */
[----:B------:R4:W-:Y:S01]  /*38a30*/  LDGSTS.E [R98+0x4004], desc[UR8][R8.64], !P2 ;  /* 0x0400400008627fae */ /* 0x0009e2000d121848 */
[----:B--2---:R-:W-:-:S04]  /*38a40*/  IMAD.WIDE R18, R229, 0x4, R116 ;  /* 0x00000004e5127825 */ /* 0x004fc800078e0274 */
[C---:B---3--:R-:W-:Y:S01]  /*38a50*/  IMAD.WIDE R16, R229.reuse, 0x4, R112 ;  /* 0x00000004e5107825 */ /* 0x048fe200078e0270 */
[----:B------:R2:W-:Y:S04]  /*38a60*/  STL.64 [R1+0x2e8], R18 ;  /* 0x0002e81201007387 */ /* 0x0005e80000100a00 */
[----:B------:R3:W-:Y:S04]  /*38a70*/  STL.64 [R1+0x2e0], R16 ;  /* 0x0002e01001007387 */ /* 0x0007e80000100a00 */
[----:B------:R-:W3:Y:S01]  /*38a80*/  LDL.LU.64 R116, [R1+0x1680] ;  /* 0x0016800001747983 */ /* 0x000ee20000300a00 */
[----:B-1----:R-:W-:-:S05]  /*38a90*/  IMAD.WIDE R10, R229, 0x4, R110 ;  /* 0x00000004e50a7825 */ /* 0x002fca00078e026e */
[----:B------:R1:W-:Y:S01]  /*38aa0*/  STL.64 [R1+0x2d8], R10 ;  /* 0x0002d80a01007387 */ /* 0x0003e20000100a00 */
[----:B----4-:R-:W-:-:S05]  /*38ab0*/  IMAD.WIDE R8, R229, 0x4, R106 ;  /* 0x00000004e5087825 */ /* 0x010fca00078e026a */
        /* <DEDUP_REMOVED lines=14> */
[----:B------:R-:W-:Y:S02]  /*38ba0*/  ISETP.GE.U32.AND P2, PT, R101, 0x7ffffd75, PT ;  /* 0x7ffffd756500780c */ /* 0x000fe40003f46070 */
[----:B------:R-:W-:Y:S01]  /*38bb0*/  IADD3 R101, R5, 0x100000, RZ ;  /* 0x0010000005657810 */ /* 0x000fe20007ffe0ff */
[----:B------:R-:W-:-:S05]  /*38bc0*/  IMAD.WIDE R18, R229, 0x4, R118 ;  /* 0x00000004e5127825 */ /* 0x000fca00078e0276 */
[----:B------:R2:W-:Y:S04]  /*38bd0*/  STL.64 [R1+0x2c8], R18 ;  /* 0x0002c81201007387 */ /* 0x0005e80000100a00 */
[----:B------:R2:W-:Y:S01]  /*38be0*/  LDGSTS.E [R101+0x8008], desc[UR8][R18.64], !P1 ;  /* 0x0800800012657fae */ /* 0x0005e2000c921848 */
[----:B---3--:R-:W-:-:S04]  /*38bf0*/  IMAD.WIDE R16, R229, 0x4, R114 ;  /* 0x00000004e5107825 */ /* 0x008fc800078e0272 */
[C---:B-1----:R-:W-:Y:S01]  /*38c00*/  IMAD.WIDE R10, R229.reuse, 0x4, R108 ;  /* 0x00000004e50a7825 */ /* 0x042fe200078e026c */
[----:B------:R1:W-:Y:S03]  /*38c10*/  STL.64 [R1+0x2c0], R16 ;  /* 0x0002c01001007387 */ /* 0x0003e60000100a00 */
[C---:B----4-:R-:W-:Y:S01]  /*38c20*/  IMAD.WIDE R8, R229.reuse, 0x4, R104 ;  /* 0x00000004e5087825 */ /* 0x050fe200078e0268 */
        /* <DEDUP_REMOVED lines=31> */
[----:B------:R-:W-:Y:S01]  /*38e20*/  ISETP.GE.U32.AND P2, PT, R101, 0x7ffffd57, PT ;  /* 0x7ffffd576500780c */ /* 0x000fe20003f46070 */
[----:B------:R-:W-:Y:S02]  /*38e30*/  VIADD R101, R5, 0x100000 ;  /* 0x0010000005657836 */ /* 0x000fe40000000000 */
[----:B---3--:R-:W-:-:S05]  /*38e40*/  IMAD.WIDE R18, R229, 0x4, R118 ;  /* 0x00000004e5127825 */ /* 0x008fca00078e0276 */
[----:B------:R2:W-:Y:S04]  /*38e50*/  STL.64 [R1+0x128], R18 ;  /* 0x0001281201007387 */ /* 0x0005e80000100a00 */
[----:B------:R2:W-:Y:S01]  /*38e60*/  LDGSTS.E [R101+0x18000], desc[UR8][R18.64], !P1 ;  /* 0x1800000012657fae */ /* 0x0005e2000c921848 */
[----:B----4-:R-:W-:-:S04]  /*38e70*/  IMAD.WIDE R16, R229, 0x4, R114 ;  /* 0x00000004e5107825 */ /* 0x010fc800078e0272 */
[C---:B------:R-:W-:Y:S01]  /*38e80*/  IMAD.WIDE R10, R229.reuse, 0x4, R108 ;  /* 0x00000004e50a7825 */ /* 0x040fe200078e026c */
[----:B------:R3:W-:Y:S03]  /*38e90*/  STL.64 [R1+0x120], R16 ;  /* 0x0001201001007387 */ /* 0x0007e60000100a00 */
[C---:B-1----:R-:W-:Y:S01]  /*38ea0*/  IMAD.WIDE R8, R229.reuse, 0x4, R104 ;  /* 0x00000004e5087825 */ /* 0x042fe200078e0268 */
[----:B------:R-:W4:Y:S04]  /*38eb0*/  LDL.LU.64 R118, [R1+0x13a0] ;  /* 0x0013a00001767983 */ /* 0x000f280000300a00 */
        /* <DEDUP_REMOVED lines=14> */
[----:B------:R-:W2:Y:S01]  /*38fa0*/  LDL.LU.64 R122, [R1+0x1380] ;  /* 0x00138000017a7983 */ /* 0x000ea20000300a00 */
[----:B------:R-:W-:Y:S01]  /*38fb0*/  IADD3 R101, R103, -0x22b, RZ ;  /* 0xfffffdd567657810 */ /* 0x000fe20007ffe0ff */
[----:B------:R-:W3:Y:S02]  /*38fc0*/  LDC R106, c[0x0][0x230] ;  /* 0x00008c00ff6a7b82 */ /* 0x000ee40000000800 */
[----:B------:R1:W-:Y:S04]  /*38fd0*/  STL.64 [R1+0xf8], R10 ;  /* 0x0000f80a01007387 */ /* 0x0003e80000100a00 */
[----:B------:R1:W-:Y:S02]  /*38fe0*/  STL.64 [R1+0xf0], R8 ;  /* 0x0000f00801007387 */ /* 0x0003e40000100a00 */
[----:B------:R-:W3:Y:S02]  /*38ff0*/  LDC R103, c[0x0][0x230] ;  /* 0x00008c00ff677b82 */ /* 0x000ee40000000800 */
[----:B------:R-:W2:Y:S04]  /*39000*/  LDL.LU.64 R116, [R1+0x1378] ;  /* 0x0013780001747983 */ /* 0x000ea80000300a00 */
[----:B------:R-:W2:Y:S04]  /*39010*/  LDL.LU.64 R112, [R1+0x1260] ;  /* 0x0012600001707983 */ /* 0x000ea80000300a00 */
[----:B------:R-:W2:Y:S01]  /*39020*/  LDL.LU.64 R110, [R1+0x1258] ;  /* 0x00125800016e7983 */ /* 0x000ea20000300a00 */
[----:B------:R-:W-:-:S02]  /*39030*/  ISETP.GE.U32.AND P1, PT, R101, 0x7ffffd56, PT ;  /* 0x7ffffd566500780c */ /* 0x000fc40003f26070 */
[----:B------:R-:W-:-:S05]  /*39040*/  IADD3 R101, R5, 0x100000, RZ ;  /* 0x0010000005657810 */ /* 0x000fca0007ffe0ff */
[----:B------:R1:W-:Y:S04]  /*39050*/  LDGSTS.E [R101+0x18004], desc[UR8][R18.64], !P2 ;  /* 0x1800400012657fae */ /* 0x0003e8000d121848 */
[----:B------:R4:W-:Y:S04]  /*39060*/  LDGSTS.E [R100+0x1c004], desc[UR8][R16.64], !P2 ;  /* 0x1c00400010647fae */ /* 0x0009e8000d121848 */
[----:B------:R3:W-:Y:S01]  /*39070*/  LDGSTS.E [R99+0x10008], desc[UR8][R10.64], !P1 ;  /* 0x100080000a637fae */ /* 0x0007e2000c921848 */
[----:B-1----:R-:W-:-:S03]  /*39080*/  VIADD R101, R102, 0xfffffdd4 ;  /* 0xfffffdd466657836 */ /* 0x002fc60000000000 */
[----:B------:R1:W-:Y:S02]  /*39090*/  LDGSTS.E [R98+0x14008], desc[UR8][R8.64], !P1 ;  /* 0x1400800008627fae */ /* 0x0003e4000c921848 */
[----:B------:R-:W-:Y:S02]  /*390a0*/  ISETP.GE.U32.AND P2, PT, R101, 0x7ffffd55, PT ;  /* 0x7ffffd556500780c */ /* 0x000fe40003f46070 */
[----:B------:R-:W-:Y:S01]  /*390b0*/  IADD3 R101, R5, 0x100000, RZ ;  /* 0x0010000005657810 */ /* 0x000fe20007ffe0ff */
[----:B----4-:R-:W-:-:S05]  /*390c0*/  IMAD.WIDE R18, R229, 0x4, R118 ;  /* 0x00000004e5127825 */ /* 0x010fca00078e0276 */
[----:B------:R-:W-:Y:S04]  /*390d0*/  STL.64 [R1+0xe8], R18 ;  /* 0x0000e81201007387 */ /* 0x000fe80000100a00 */
[----:B------:R4:W-:Y:S01]  /*390e0*/  LDGSTS.E [R101+0x18008], desc[UR8][R18.64], !P1 ;  /* 0x1800800012657fae */ /* 0x0009e2000c921848 */
[C---:B------:R-:W-:Y:S02]  /*390f0*/  IMAD.WIDE R16, R229.reuse, 0x4, R114 ;  /* 0x00000004e5107825 */ /* 0x040fe400078e0272 */
[----:B------:R-:W2:Y:S02]  /*39100*/  LDC R114, c[0x0][0x230] ;  /* 0x00008c00ff727b82 */ /* 0x000ea40000000800 */
[C---:B---3--:R-:W-:Y:S01]  /*39110*/  IMAD.WIDE R10, R229.reuse, 0x4, R108 ;  /* 0x00000004e50a7825 */ /* 0x048fe200078e026c */
[----:B------:R-:W-:Y:S03]  /*39120*/  STL.64 [R1+0xe0], R16 ;  /* 0x0000e01001007387 */ /* 0x000fe60000100a00 */
[----:B-1----:R-:W-:Y:S01]  /*39130*/  IMAD.WIDE R8, R229, 0x4, R104 ;  /* 0x00000004e5087825 */ /* 0x002fe200078e0268 */
[----:B------:R2:W-:Y:S04]  /*39140*/  STL.64 [R1+0xd8], R10 ;  /* 0x0000d80a01007387 */ /* 0x0005e80000100a00 */
[----:B------:R1:W-:Y:S04]  /*39150*/  STL.64 [R1+0xd0], R8 ;  /* 0x0000d00801007387 */ /* 0x0003e80000100a00 */
[----:B------:R-:W3:Y:S04]  /*39160*/  LDL.LU.64 R124, [R1+0x1250] ;  /* 0x00125000017c7983 */ /* 0x000ee80000300a00 */
[----:B------:R-:W3:Y:S04]  /*39170*/  LDL.LU.64 R120, [R1+0x1248] ;  /* 0x0012480001787983 */ /* 0x000ee80000300a00 */
[----:B------:R-:W-:Y:S04]  /*39180*/  LDGSTS.E [R100+0x1c008], desc[UR8][R16.64], !P1 ;  /* 0x1c00800010647fae */ /* 0x000fe8000c921848 */
[----:B------:R-:W3:Y:S04]  /*39190*/  LDL.LU.64 R118, [R1+0x1240] ;  /* 0x0012400001767983 */ /* 0x000ee80000300a00 */
[----:B------:R2:W-:Y:S04]  /*391a0*/  LDGSTS.E [R99+0x1000c], desc[UR8][R10.64], !P2 ;  /* 0x1000c0000a637fae */ /* 0x0005e8000d121848 */
[----:B------:R-:W3:Y:S04]  /*391b0*/  LDL.LU.64 R108, [R1+0x1238] ;  /* 0x00123800016c7983 */ /* 0x000ee80000300a00 */
[----:B------:R1:W-:Y:S01]  /*391c0*/  LDGSTS.E [R98+0x1400c], desc[UR8][R8.64], !P2 ;  /* 0x1400c00008627fae */ /* 0x0003e2000d121848 */
[----:B----4-:R-:W-:-:S04]  /*391d0*/  IADD3 R101, R103, -0x249, RZ ;  /* 0xfffffdb767657810 */ /* 0x010fc80007ffe0ff */
[----:B------:R-:W-:Y:S01]  /*391e0*/  ISETP.GE.U32.AND P1, PT, R101, 0x7ffffd38, PT ;  /* 0x7ffffd386500780c */ /* 0x000fe20003f26070 */
[----:B--2---:R-:W-:-:S04]  /*391f0*/  IMAD.WIDE R10, R229, 0x4, R122 ;  /* 0x00000004e50a7825 */ /* 0x004fc800078e027a */
[C---:B-1----:R-:W-:Y:S01]  /*39200*/  IMAD.WIDE R8, R229.reuse, 0x4, R116 ;  /* 0x00000004e5087825 */ /* 0x042fe200078e0274 */
[----:B------:R-:W-:Y:S03]  /*39210*/  STL.64 [R1+0xc8], R10 ;  /* 0x0000c80a01007387 */ /* 0x000fe60000100a00 */
[----:B------:R-:W-:Y:S01]  /*39220*/  IMAD.WIDE R98, R229, 0x4, R112 ;  /* 0x00000004e5627825 */ /* 0x000fe200078e0270 */
[----:B------:R1:W-:Y:S01]  /*39230*/  STL.64 [R1+0xc0], R8 ;  /* 0x0000c00801007387 */ /* 0x0003e20000100a00 */
[----:B------:R-:W-:Y:S01]  /*39240*/  IADD3 R104, R5, 0x100000, RZ ;  /* 0x0010000005687810 */ /* 0x000fe20007ffe0ff */
[----:B------:R-:W2:Y:S02]  /*39250*/  LDC R122, c[0x0][0x230] ;  /* 0x00008c00ff7a7b82 */ /* 0x000ea40000000800 */
[----:B------:R-:W4:Y:S04]  /*39260*/  LDL.LU.64 R132, [R1+0x1230] ;  /* 0x0012300001847983 */ /* 0x000f280000300a00 */
[----:B------:R-:W2:Y:S01]  /*39270*/  LDL.LU.64 R128, [R1+0x1228] ;  /* 0x0012280001807983 */ /* 0x000ea20000300a00 */
[----:B------:R-:W-:-:S03]  /*39280*/  IMAD.WIDE R100, R229, 0x4, R110 ;  /* 0x00000004e5647825 */ /* 0x000fc600078e026e */
[----:B------:R-:W2:Y:S04]  /*39290*/  LDL.LU.64 R126, [R1+0x1220] ;  /* 0x00122000017e7983 */ /* 0x000ea80000300a00 */
[----:B------:R-:W2:Y:S04]  /*392a0*/  LDL.LU.64 R116, [R1+0x1218] ;  /* 0x0012180001747983 */ /* 0x000ea80000300a00 */
[----:B------:R-:W-:Y:S04]  /*392b0*/  STL.64 [R1+0x2200], R98 ;  /* 0x0022006201007387 */ /* 0x000fe80000100a00 */
[----:B------:R-:W-:Y:S04]  /*392c0*/  STL.64 [R1+0x2208], R100 ;  /* 0x0022086401007387 */ /* 0x000fe80000100a00 */
[----:B------:R-:W2:Y:S01]  /*392d0*/  LDL.LU.64 R140, [R1+0x1210] ;  /* 0x00121000018c7983 */ /* 0x000ea20000300a00 */
[C---:B------:R-:W-:Y:S01]  /*392e0*/  VIADD R105, R5.reuse, 0x100000 ;  /* 0x0010000005697836 */ /* 0x040fe20000000000 */
[C---:B------:R-:W-:Y:S01]  /*392f0*/  IADD3 R103, R5.reuse, 0x100000, RZ ;  /* 0x0010000005677810 */ /* 0x040fe20007ffe0ff */
[C---:B------:R-:W-:Y:S01]  /*39300*/  VIADD R102, R5.reuse, 0x100000 ;  /* 0x0010000005667836 */ /* 0x040fe20000000000 */
[----:B------:R-:W-:Y:S01]  /*39310*/  IADD3 R113, R5, 0x100000, RZ ;  /* 0x0010000005717810 */ /* 0x000fe20007ffe0ff */
[----:B------:R-:W2:Y:S04]  /*39320*/  LDL.LU.64 R136, [R1+0x1208] ;  /* 0x0012080001887983 */ /* 0x000ea80000300a00 */
[----:B------:R1:W-:Y:S04]  /*39330*/  LDGSTS.E [R105+0x1800c], desc[UR8][R10.64], !P2 ;  /* 0x1800c0000a697fae */ /* 0x0003e8000d121848 */
[----:B------:R-:W-:Y:S04]  /*39340*/  LDGSTS.E [R104+0x1c00c], desc[UR8][R8.64], !P2 ;  /* 0x1c00c00008687fae */ /* 0x000fe8000d121848 */
[----:B------:R-:W-:Y:S01]  /*39350*/  LDGSTS.E [R103+0x20000], desc[UR8][R98.64], !P1 ;  /* 0x2000000062677fae */ /* 0x000fe2000c921848 */
[----:B-1----:R-:W-:-:S03]  /*39360*/  IADD3 R105, R106, -0x24a, RZ ;  /* 0xfffffdb66a697810 */ /* 0x002fc60007ffe0ff */
[----:B------:R3:W-:Y:S01]  /*39370*/  LDGSTS.E [R102+0x24000], desc[UR8][R100.64], !P1 ;  /* 0x2400000064667fae */ /* 0x0007e2000c921848 */
[----:B------:R-:W-:Y:S01]  /*39380*/  ISETP.GE.U32.AND P2, PT, R105, 0x7ffffd37, PT ;  /* 0x7ffffd376900780c */ /* 0x000fe20003f46070 */
[C---:B------:R-:W-:Y:S02]  /*39390*/  VIADD R112, R5.reuse, 0x100000 ;  /* 0x0010000005707836 */ /* 0x040fe40000000000 */
[----:B------:R-:W2:Y:S01]  /*393a0*/  LDL.LU.64 R134, [R1+0x1200] ;  /* 0x0012000001867983 */ /* 0x000ea20000300a00 */
[C---:B------:R-:W-:Y:S02]  /*393b0*/  IADD3 R111, R5.reuse, 0x100000, RZ ;  /* 0x00100000056f7810 */ /* 0x040fe40007ffe0ff */
[----:B------:R-:W-:Y:S01]  /*393c0*/  IADD3 R110, R5, 0x100000, RZ ;  /* 0x00100000056e7810 */ /* 0x000fe20007ffe0ff */
[C---:B---3--:R-:W-:Y:S02]  /*393d0*/  IMAD.WIDE R102, R229.reuse, 0x4, R124 ;  /* 0x00000004e5667825 */ /* 0x048fe400078e027c */
[----:B------:R-:W3:Y:S02]  /*393e0*/  LDL.LU.64 R124, [R1+0x11f8] ;  /* 0x0011f800017c7983 */ /* 0x000ee40000300a00 */
[----:B------:R-:W-:-:S02]  /*393f0*/  IMAD.WIDE R104, R229, 0x4, R120 ;  /* 0x00000004e5687825 */ /* 0x000fc400078e0278 */
[----:B------:R1:W-:Y:S02]  /*39400*/  LDGSTS.E [R113+0x28000], desc[UR8][R102.64], !P1 ;  /* 0x2800000066717fae */ /* 0x0003e4000c921848 */
[C---:B------:R-:W-:Y:S02]  /*39410*/  IMAD.WIDE R106, R229.reuse, 0x4, R118 ;  /* 0x00000004e56a7825 */ /* 0x040fe400078e0276 */
[----:B------:R-:W-:Y:S04]  /*39420*/  STL.64 [R1+0x2210], R102 ;  /* 0x0022106601007387 */ /* 0x000fe80000100a00 */
[----:B------:R-:W-:Y:S01]  /*39430*/  LDGSTS.E [R112+0x2c000], desc[UR8][R104.64], !P1 ;  /* 0x2c00000068707fae */ /* 0x000fe2000c921848 */
[----:B-1----:R-:W-:Y:S02]  /*39440*/  VIADD R113, R114, 0xfffffdb5 ;  /* 0xfffffdb572717836 */ /* 0x002fe40000000000 */
[----:B------:R-:W-:Y:S01]  /*39450*/  IMAD.WIDE R108, R229, 0x4, R108 ;  /* 0x00000004e56c7825 */ /* 0x000fe200078e026c */
[----:B------:R-:W-:Y:S02]  /*39460*/  STL.64 [R1+0x2218], R104 ;  /* 0x0022186801007387 */ /* 0x000fe40000100a00 */
[----:B------:R-:W-:-:S02]  /*39470*/  ISETP.GE.U32.AND P1, PT, R113, 0x7ffffd36, PT ;  /* 0x7ffffd367100780c */ /* 0x000fc40003f26070 */
[----:B------:R-:W-:Y:S04]  /*39480*/  STL.64 [R1+0x2220], R106 ;  /* 0x0022206a01007387 */ /* 0x000fe80000100a00 */
[----:B------:R-:W-:Y:S04]  /*39490*/  STL.64 [R1+0x2228], R108 ;  /* 0x0022286c01007387 */ /* 0x000fe80000100a00 */
[----:B------:R-:W-:Y:S04]  /*394a0*/  LDGSTS.E [R111+0x20004], desc[UR8][R106.64], !P2 ;  /* 0x200040006a6f7fae */ /* 0x000fe8000d121848 */
[----:B------:R-:W3:Y:S01]  /*394b0*/  LDL.LU.64 R148, [R1+0x11f0] ;  /* 0x0011f00001947983 */ /* 0x000ee20000300a00 */
[----:B------:R-:W-:-:S03]  /*394c0*/  IADD3 R121, R5, 0x100000, RZ ;  /* 0x0010000005797810 */ /* 0x000fc60007ffe0ff */
[----:B------:R4:W-:Y:S01]  /*394d0*/  LDGSTS.E [R110+0x24004], desc[UR8][R108.64], !P2 ;  /* 0x240040006c6e7fae */ /* 0x0009e2000d121848 */
[----:B------:R-:W-:-:S03]  /*394e0*/  IADD3 R120, R5, 0x100000, RZ ;  /* 0x0010000005787810 */ /* 0x000fc60007ffe0ff */
[----:B------:R-:W3:Y:S01]  /*394f0*/  LDL.LU.64 R144, [R1+0x11e8] ;  /* 0x0011e80001907983 */ /* 0x000ee20000300a00 */
[----:B------:R-:W-:-:S03]  /*39500*/  VIADD R119, R5, 0x100000 ;  /* 0x0010000005777836 */ /* 0x000fc60000000000 */
[----:B------:R-:W3:Y:S01]  /*39510*/  LDL.LU.64 R142, [R1+0xa78] ;  /* 0x000a7800018e7983 */ /* 0x000ee20000300a00 */
[----:B------:R-:W-:Y:S01]  /*39520*/  IADD3 R118, R5, 0x100000, RZ ;  /* 0x0010000005767810 */ /* 0x000fe20007ffe0ff */
[C---:B----4-:R-:W-:Y:S02]  /*39530*/  IMAD.WIDE R110, R229.reuse, 0x4, R132 ;  /* 0x00000004e56e7825 */ /* 0x050fe400078e0284 */
[----:B------:R-:W4:Y:S02]  /*39540*/  LDL.LU.64 R132, [R1+0xa80] ;  /* 0x000a800001847983 */ /* 0x000f240000300a00 */
[----:B--2---:R-:W-:-:S04]  /*39550*/  IMAD.WIDE R112, R229, 0x4, R128 ;  /* 0x00000004e5707825 */ /* 0x004fc800078e0280 */
[C---:B------:R-:W-:Y:S01]  /*39560*/  IMAD.WIDE R114, R229.reuse, 0x4, R126 ;  /* 0x00000004e5727825 */ /* 0x040fe200078e027e */
[----:B------:R-:W-:Y:S03]  /*39570*/  STL.64 [R1+0x2230], R110 ;  /* 0x0022306e01007387 */ /* 0x000fe60000100a00 */
[C---:B------:R-:W-:Y:S01]  /*39580*/  IMAD.WIDE R116, R229.reuse, 0x4, R116 ;  /* 0x00000004e5747825 */ /* 0x040fe200078e0274 */
[----:B------:R-:W-:Y:S04]  /*39590*/  STL.64 [R1+0x2238], R112 ;  /* 0x0022387001007387 */ /* 0x000fe80000100a00 */
        /* <DEDUP_REMOVED lines=11> */
[----:B------:R-:W-:Y:S01]  /*39650*/  IADD3 R121, R122, -0x24c, RZ ;  /* 0xfffffdb47a797810 */ /* 0x000fe20007ffe0ff */
[----:B------:R-:W-:-:S03]  /*39660*/  VIADD R129, R5, 0x100000 ;  /* 0x0010000005817836 */ /* 0x000fc60000000000 */
[----:B------:R-:W-:Y:S01]  /*39670*/  ISETP.GE.U32.AND P2, PT, R121, 0x7ffffd35, PT ;  /* 0x7ffffd357900780c */ /* 0x000fe20003f46070 */
[----:B------:R-:W-:Y:S01]  /*39680*/  IMAD.WIDE R120, R229, 0x4, R136 ;  /* 0x00000004e5787825 */ /* 0x000fe200078e0288 */
[C---:B------:R-:W-:Y:S01]  /*39690*/  IADD3 R128, R5.reuse, 0x100000, RZ ;  /* 0x0010000005807810 */ /* 0x040fe20007ffe0ff */
[----:B------:R1:W-:Y:S01]  /*396a0*/  LDGSTS.E [R129+0x28008], desc[UR8][R118.64], !P1 ;  /* 0x2800800076817fae */ /* 0x0003e2000c921848 */
[----:B------:R-:W-:Y:S01]  /*396b0*/  IADD3 R127, R5, 0x100000, RZ ;  /* 0x00100000057f7810 */ /* 0x000fe20007ffe0ff */
[----:B------:R-:W-:Y:S02]  /*396c0*/  IMAD.WIDE R122, R229, 0x4, R134 ;  /* 0x00000004e57a7825 */ /* 0x000fe400078e0286 */
[----:B------:R-:W-:Y:S02]  /*396d0*/  STL.64 [R1+0x2258], R118 ;  /* 0x0022587601007387 */ /* 0x000fe40000100a00 */
[----:B------:R-:W-:Y:S02]  /*396e0*/  VIADD R126, R5, 0x100000 ;  /* 0x00100000057e7836 */ /* 0x000fe40000000000 */
[----:B------:R-:W-:Y:S01]  /*396f0*/  LDGSTS.E [R128+0x2c008], desc[UR8][R120.64], !P1 ;  /* 0x2c00800078807fae */ /* 0x000fe2000c921848 */
[----:B-1----:R-:W-:Y:S01]  /*39700*/  IADD3 R129, R130, -0x269, RZ ;  /* 0xfffffd9782817810 */ /* 0x002fe20007ffe0ff */
[----:B---3--:R-:W-:-:S02]  /*39710*/  IMAD.WIDE R124, R229, 0x4, R124 ;  /* 0x00000004e57c7825 */ /* 0x008fc400078e027c */
        /* <DEDUP_REMOVED lines=11> */
[----:B------:R-:W-:-:S03]  /*397d0*/  IADD3 R134, R5, 0x100000, RZ ;  /* 0x0010000005867810 */ /* 0x000fc60007ffe0ff */
[----:B------:R-:W3:Y:S01]  /*397e0*/  LDL.LU.64 R158, [R1+0xab8] ;  /* 0x000ab800019e7983 */ /* 0x000ee20000300a00 */
[----:B-1----:R-:W-:-:S03]  /*397f0*/  IMAD.WIDE R126, R229, 0x4, R148 ;  /* 0x00000004e57e7825 */ /* 0x002fc600078e0294 */
[----:B------:R-:W3:Y:S04]  /*39800*/  LDL.LU.64 R148, [R1+0xac0] ;  /* 0x000ac00001947983 */ /* 0x000ee80000300a00 */
[----:B------:R1:W-:Y:S01]  /*39810*/  LDGSTS.E [R137+0x2800c], desc[UR8][R126.64], !P2 ;  /* 0x2800c0007e897fae */ /* 0x0003e2000d121848 */
[----:B------:R-:W-:-:S04]  /*39820*/  IMAD.WIDE R128, R229, 0x4, R144 ;  /* 0x00000004e5807825 */ /* 0x000fc800078e0290 */
[----:B------:R-:W-:Y:S01]  /*39830*/  IMAD.WIDE R130, R229, 0x4, R142 ;  /* 0x00000004e5827825 */ /* 0x000fe200078e028e */
[----:B------:R-:W-:Y:S04]  /*39840*/  STL.64 [R1+0x2278], R126 ;  /* 0x0022787e01007387 */ /* 0x000fe80000100a00 */
[----:B------:R-:W-:Y:S01]  /*39850*/  LDGSTS.E [R136+0x2c00c], desc[UR8][R128.64], !P2 ;  /* 0x2c00c00080887fae */ /* 0x000fe2000d121848 */
[----:B-1----:R-:W-:-:S03]  /*39860*/  VIADD R137, R138, 0xfffffd96 ;  /* 0xfffffd968a897836 */ /* 0x002fc60000000000 */
[----:B------:R-:W-:Y:S02]  /*39870*/  STL.64 [R1+0x2280], R128 ;  /* 0x0022808001007387 */ /* 0x000fe40000100a00 */
[----:B------:R-:W-:Y:S02]  /*39880*/  ISETP.GE.U32.AND P2, PT, R137, 0x7ffffd17, PT ;  /* 0x7ffffd178900780c */ /* 0x000fe40003f46070 */
[----:B------:R-:W-:Y:S04]  /*39890*/  LDGSTS.E [R135+0x30000], desc[UR8][R130.64], !P1 ;  /* 0x3000000082877fae */ /* 0x000fe8000c921848 */
[----:B------:R-:W-:Y:S01]  /*398a0*/  STL.64 [R1+0x2288], R130 ;  /* 0x0022888201007387 */ /* 0x000fe20000100a00 */
[----:B----4-:R-:W-:-:S05]  /*398b0*/  IMAD.WIDE R132, R229, 0x4, R132 ;  /* 0x00000004e5847825 */ /* 0x010fca00078e0284 */
        /* <DEDUP_REMOVED lines=28> */
[----:B------:R-:W-:Y:S02]  /*39a80*/  ISETP.GE.U32.AND P1, PT, R145, 0x7ffffd16, PT ;  /* 0x7ffffd169100780c */ /* 0x000fe40003f26070 */
[----:B------:R-:W-:Y:S01]  /*39a90*/  IADD3 R152, R5, 0x100000, RZ ;  /* 0x0010000005987810 */ /* 0x000fe20007ffe0ff */
[----:B---3--:R-:W-:-:S04]  /*39aa0*/  IMAD.WIDE R144, R229, 0x4, R160 ;  /* 0x00000004e5907825 */ /* 0x008fc800078e02a0 */
[----:B-1----:R-:W-:Y:S01]  /*39ab0*/  IMAD.WIDE R142, R229, 0x4, R166 ;  /* 0x00000004e58e7825 */ /* 0x002fe200078e02a6 */
[----:B------:R-:W-:Y:S01]  /*39ac0*/  IADD3 R151, R5, 0x100000, RZ ;  /* 0x0010000005977810 */ /* 0x000fe20007ffe0ff */
[----:B------:R-:W1:Y:S03]  /*39ad0*/  LDC R166, c[0x0][0x230] ;  /* 0x00008c00ffa67b82 */ /* 0x000e660000000800 */
[----:B------:R3:W-:Y:S01]  /*39ae0*/  LDGSTS.E [R153+0x38004], desc[UR8][R142.64], !P2 ;  /* 0x380040008e997fae */ /* 0x0007e2000d121848 */
[----:B------:R-:W-:-:S03]  /*39af0*/  IMAD.WIDE R146, R229, 0x4, R158 ;  /* 0x00000004e5927825 */ /* 0x000fc600078e029e */
[----:B------:R-:W-:Y:S01]  /*39b00*/  LDGSTS.E [R152+0x3c004], desc[UR8][R144.64], !P2 ;  /* 0x3c00400090987fae */ /* 0x000fe2000d121848 */
[----:B------:R-:W-:Y:S02]  /*39b10*/  VIADD R150, R5, 0x100000 ;  /* 0x0010000005967836 */ /* 0x000fe40000000000 */
[----:B------:R-:W-:Y:S01]  /*39b20*/  IMAD.WIDE R148, R229, 0x4, R148 ;  /* 0x00000004e5947825 */ /* 0x000fe200078e0294 */
[----:B------:R-:W-:Y:S01]  /*39b30*/  STL.64 [R1+0x22b8], R142 ;  /* 0x0022b88e01007387 */ /* 0x000fe20000100a00 */
[----:B------:R-:W-:Y:S01]  /*39b40*/  IADD3 R161, R5, 0x100000, RZ ;  /* 0x0010000005a17810 */ /* 0x000fe20007ffe0ff */
[----:B------:R-:W1:Y:S01]  /*39b50*/  LDC R167, c[0x0][0x230] ;  /* 0x00008c00ffa77b82 */ /* 0x000e620000000800 */
[----:B---3--:R-:W-:Y:S01]  /*39b60*/  IADD3 R153, R154, -0x26c, RZ ;  /* 0xfffffd949a997810 */ /* 0x008fe20007ffe0ff */
[----:B------:R-:W-:Y:S03]  /*39b70*/  STL.64 [R1+0x22c0], R144 ;  /* 0x0022c09001007387 */ /* 0x000fe60000100a00 */
[----:B------:R-:W-:Y:S01]  /*39b80*/  ISETP.GE.U32.AND P2, PT, R153, 0x7ffffd15, PT ;  /* 0x7ffffd159900780c */ /* 0x000fe20003f46070 */
[----:B------:R-:W-:Y:S04]  /*39b90*/  LDGSTS.E [R151+0x30008], desc[UR8][R146.64], !P1 ;  /* 0x3000800092977fae */ /* 0x000fe8000c921848 */
[----:B------:R-:W-:Y:S04]  /*39ba0*/  STL.64 [R1+0x22c8], R146 ;  /* 0x0022c89201007387 */ /* 0x000fe80000100a00 */
[----:B------:R4:W-:Y:S01]  /*39bb0*/  LDGSTS.E [R150+0x34008], desc[UR8][R148.64], !P1 ;  /* 0x3400800094967fae */ /* 0x0009e2000c921848 */
[----:B------:R-:W-:-:S03]  /*39bc0*/  VIADD R160, R5, 0x100000 ;  /* 0x0010000005a07836 */ /* 0x000fc60000000000 */
[----:B------:R-:W-:Y:S01]  /*39bd0*/  STL.64 [R1+0x22d0], R148 ;  /* 0x0022d09401007387 */ /* 0x000fe20000100a00 */
[----:B------:R-:W-:-:S03]  /*39be0*/  IADD3 R159, R5, 0x100000, RZ ;  /* 0x00100000059f7810 */ /* 0x000fc60007ffe0ff */
[----:B------:R-:W3:Y:S01]  /*39bf0*/  LDL.LU.64 R18, [R1+0x1660] ;  /* 0x0016600001127983 */ /* 0x000ee20000300a00 */
[----:B------:R-:W-:-:S03]  /*39c00*/  IADD3 R158, R5, 0x100000, RZ ;  /* 0x00100000059e7810 */ /* 0x000fc60007ffe0ff */
[----:B------:R-:W3:Y:S01]  /*39c10*/  LDL.LU.64 R20, [R1+0x1658] ;  /* 0x0016580001147983 */ /* 0x000ee20000300a00 */
[----:B----4-:R-:W-:-:S03]  /*39c20*/  IMAD.WIDE R150, R229, 0x4, R172 ;  /* 0x00000004e5967825 */ /* 0x010fc600078e02ac */
[----:B------:R-:W4:Y:S01]  /*39c30*/  LDL.LU.64 R172, [R1+0x1650] ;  /* 0x0016500001ac7983 */ /* 0x000f220000300a00 */
[----:B------:R-:W-:-:S03]  /*39c40*/  IMAD.WIDE R152, R229, 0x4, R168 ;  /* 0x00000004e5987825 */ /* 0x000fc600078e02a8 */
[----:B------:R-:W4:Y:S01]  /*39c50*/  LDL.LU.64 R168, [R1+0x1648] ;  /* 0x0016480001a87983 */ /* 0x000f220000300a00 */
[----:B------:R-:W-:-:S03]  /*39c60*/  IMAD.WIDE R154, R229, 0x4, R164 ;  /* 0x00000004e59a7825 */ /* 0x000fc600078e02a4 */
[----:B------:R1:W-:Y:S04]  /*39c70*/  LDGSTS.E [R161+0x38008], desc[UR8][R150.64], !P1 ;  /* 0x3800800096a17fae */ /* 0x0003e8000c921848 */
[----:B------:R-:W-:Y:S01]  /*39c80*/  STL.64 [R1+0x22d8], R150 ;  /* 0x0022d89601007387 */ /* 0x000fe20000100a00 */
[----:B------:R-:W-:-:S03]  /*39c90*/  IADD3 R165, R5, 0x100000, RZ ;  /* 0x0010000005a57810 */ /* 0x000fc60007ffe0ff */
[----:B------:R-:W-:Y:S01]  /*39ca0*/  STL.64 [R1+0x22e0], R152 ;  /* 0x0022e09801007387 */ /* 0x000fe20000100a00 */
[----:B-1----:R-:W-:-:S03]  /*39cb0*/  VIADD R161, R162, 0xfffffdf3 ;  /* 0xfffffdf3a2a17836 */ /* 0x002fc60000000000 */
[----:B------:R-:W-:Y:S01]  /*39cc0*/  LDGSTS.E [R160+0x3c008], desc[UR8][R152.64], !P1 ;  /* 0x3c00800098a07fae */ /* 0x000fe2000c921848 */
[----:B--2---:R-:W-:Y:S01]  /*39cd0*/  IMAD.WIDE R156, R229, 0x4, R156 ;  /* 0x00000004e59c7825 */ /* 0x004fe200078e029c */
[----:B------:R-:W-:Y:S02]  /*39ce0*/  IADD3 R164, R5, 0x100000, RZ ;  /* 0x0010000005a47810 */ /* 0x000fe40007ffe0ff */
[----:B------:R-:W-:Y:S01]  /*39cf0*/  STL.64 [R1+0x22e8], R154 ;  /* 0x0022e89a01007387 */ /* 0x000fe20000100a00 */
[----:B------:R-:W-:-:S03]  /*39d00*/  ISETP.GE.U32.AND P1, PT, R161, 0x7ffffd74, PT ;  /* 0x7ffffd74a100780c */ /* 0x000fc60003f26070 */
[----:B------:R-:W-:Y:S04]  /*39d10*/  LDGSTS.E [R159+0x3000c], desc[UR8][R154.64], !P2 ;  /* 0x3000c0009a9f7fae */ /* 0x000fe8000d121848 */
[----:B------:R-:W-:Y:S04]  /*39d20*/  STL.64 [R1+0x22f0], R156 ;  /* 0x0022f09c01007387 */ /* 0x000fe80000100a00 */
[----:B------:R1:W-:Y:S04]  /*39d30*/  LDGSTS.E [R158+0x3400c], desc[UR8][R156.64], !P2 ;  /* 0x3400c0009c9e7fae */ /* 0x0003e8000d121848 */
[----:B------:R2:W-:Y:S01]  /*39d40*/  STL.64 [R1+0x22f8], R4 ;  /* 0x0022f80401007387 */ /* 0x0005e20000100a00 */
[----:B-1----:R-:W-:-:S03]  /*39d50*/  IMAD.WIDE R158, R229, 0x4, R16 ;  /* 0x00000004e59e7825 */ /* 0x002fc600078e0210 */
[----:B------:R-:W4:Y:S01]  /*39d60*/  LDL.LU.64 R16, [R1+0x1640] ;  /* 0x0016400001107983 */ /* 0x000f220000300a00 */
[----:B------:R-:W-:-:S03]  /*39d70*/  IMAD.WIDE R8, R229, 0x4, R174 ;  /* 0x00000004e5087825 */ /* 0x000fc600078e02ae */
[----:B------:R1:W-:Y:S01]  /*39d80*/  LDGSTS.E [R165+0x3800c], desc[UR8][R158.64], !P2 ;  /* 0x3800c0009ea57fae */ /* 0x0003e2000d121848 */
[----:B--2---:R-:W-:-:S04]  /*39d90*/  IMAD.WIDE R4, R229, 0x4, R170 ;  /* 0x00000004e5047825 */ /* 0x004fc800078e02aa */
[----:B------:R-:W-:Y:S02]  /*39da0*/  IMAD.WIDE R160, R229, 0x4, R176 ;  /* 0x00000004e5a07825 */ /* 0x000fe400078e02b0 */
[----:B------:R-:W2:Y:S04]  /*39db0*/  LDL.LU.64 R176, [R1+0x1638] ;  /* 0x0016380001b07983 */ /* 0x000ea80000300a00 */
[----:B------:R-:W-:Y:S04]  /*39dc0*/  STL.64 [R1+0x298], R8 ;  /* 0x0002980801007387 */ /* 0x000fe80000100a00 */
[----:B------:R-:W2:Y:S04]  /*39dd0*/  LDL.LU.64 R174, [R1+0x1630] ;  /* 0x0016300001ae7983 */ /* 0x000ea80000300a00 */
[----:B------:R-:W-:Y:S04]  /*39de0*/  STL.64 [R1+0x290], R4 ;  /* 0x0002900401007387 */ /* 0x000fe80000100a00 */
[----:B------:R-:W-:Y:S04]  /*39df0*/  STL.64 [R1+0x2300], R158 ;  /* 0x0023009e01007387 */ /* 0x000fe80000100a00 */
[----:B------:R-:W-:Y:S04]  /*39e00*/  STL.64 [R1+0x2308], R160 ;  /* 0x002308a001007387 */ /* 0x000fe80000100a00 */
[----:B------:R-:W2:Y:S01]  /*39e10*/  LDL.LU.64 R170, [R1+0x1628] ;  /* 0x0016280001aa7983 */ /* 0x000ea20000300a00 */
[----:B-1----:R-:W-:-:S02]  /*39e20*/  IADD3 R165, R166, -0x20e, RZ ;  /* 0xfffffdf2a6a57810 */ /* 0x002fc40007ffe0ff */
[C---:B------:R-:W-:Y:S01]  /*39e30*/  IADD3 R162, R6.reuse, 0x100000, RZ ;  /* 0x0010000006a27810 */ /* 0x040fe20007ffe0ff */
[----:B------:R1:W-:Y:S01]  /*39e40*/  LDGSTS.E [R164+0x3c00c], desc[UR8][R160.64], !P2 ;  /* 0x3c00c000a0a47fae */ /* 0x0003e2000d121848 */
[----:B------:R-:W-:Y:S01]  /*39e50*/  ISETP.GE.U32.AND P2, PT, R165, 0x7ffffd73, PT ;  /* 0x7ffffd73a500780c */ /* 0x000fe20003f46070 */
[C---:B------:R-:W-:Y:S01]  /*39e60*/  VIADD R165, R6.reuse, 0x100000 ;  /* 0x0010000006a57836 */ /* 0x040fe20000000000 */
[----:B------:R-:W2:Y:S01]  /*39e70*/  LDC R166, c[0x0][0x230] ;  /* 0x00008c00ffa67b82 */ /* 0x000ea20000000800 */
[----:B------:R-:W-:Y:S04]  /*39e80*/  LDGSTS.E [R163], desc[UR8][R8.64], !P1 ;  /* 0x0000000008a37fae */ /* 0x000fe8000c921848 */
[----:B------:R-:W-:Y:S01]  /*39e90*/  LDGSTS.E [R162+0x4000], desc[UR8][R4.64], !P1 ;  /* 0x0400000004a27fae */ /* 0x000fe2000c921848 */
[----:B-1----:R-:W-:Y:S01]  /*39ea0*/  IADD3 R164, R6, 0x100000, RZ ;  /* 0x0010000006a47810 */ /* 0x002fe20007ffe0ff */
[----:B---3--:R-:W-:-:S04]  /*39eb0*/  IMAD.WIDE R18, R229, 0x4, R18 ;  /* 0x00000004e5127825 */ /* 0x008fc800078e0212 */
[----:B------:R-:W-:Y:S01]  /*39ec0*/  IMAD.WIDE R10, R229, 0x4, R20 ;  /* 0x00000004e50a7825 */ /* 0x000fe200078e0214 */
[----:B------:R1:W-:Y:S04]  /*39ed0*/  STL.64 [R1+0x288], R18 ;  /* 0x0002881201007387 */ /* 0x0003e80000100a00 */
[----:B------:R3:W-:Y:S04]  /*39ee0*/  LDGSTS.E [R165+0x8000], desc[UR8][R18.64], !P1 ;  /* 0x0800000012a57fae */ /* 0x0007e8000c921848 */
[----:B------:R2:W-:Y:S04]  /*39ef0*/  STL.64 [R1+0x280], R10 ;  /* 0x0002800a01007387 */ /* 0x0005e80000100a00 */
[----:B------:R2:W-:Y:S04]  /*39f00*/  LDGSTS.E [R164+0xc000], desc[UR8][R10.64], !P1 ;  /* 0x0c0000000aa47fae */ /* 0x0005e8000c921848 */
[----:B-1----:R-:W2:Y:S01]  /*39f10*/  LDL.LU.64 R18, [R1+0x1620] ;  /* 0x0016200001127983 */ /* 0x002ea20000300a00 */
[----:B---3--:R-:W-:-:S02]  /*39f20*/  IADD3 R165, R167, -0x20f, RZ ;  /* 0xfffffdf1a7a57810 */ /* 0x008fc40007ffe0ff */
[----:B------:R-:W1:Y:S02]  /*39f30*/  LDC R167, c[0x0][0x230] ;  /* 0x00008c00ffa77b82 */ /* 0x000e640000000800 */
[----:B------:R-:W-:Y:S01]  /*39f40*/  ISETP.GE.U32.AND P1, PT, R165, 0x7ffffd72, PT ;  /* 0x7ffffd72a500780c */ /* 0x000fe20003f26070 */
[----:B------:R-:W-:Y:S02]  /*39f50*/  VIADD R165, R6, 0x100000 ;  /* 0x0010000006a57836 */ /* 0x000fe40000000000 */
[----:B----4-:R-:W-:-:S04]  /*39f60*/  IMAD.WIDE R8, R229, 0x4, R172 ;  /* 0x00000004e5087825 */ /* 0x010fc800078e02ac */
[C---:B------:R-:W-:Y:S01]  /*39f70*/  IMAD.WIDE R4, R229.reuse, 0x4, R168 ;  /* 0x00000004e5047825 */ /* 0x040fe200078e02a8 */
[----:B------:R3:W-:Y:S04]  /*39f80*/  STL.64 [R1+0x278], R8 ;  /* 0x0002780801007387 */ /* 0x0007e80000100a00 */
[----:B------:R-:W-:Y:S04]  /*39f90*/  STL.64 [R1+0x270], R4 ;  /* 0x0002700401007387 */ /* 0x000fe80000100a00 */
[----:B------:R-:W4:Y:S04]  /*39fa0*/  LDL.LU.64 R20, [R1+0x1618] ;  /* 0x0016180001147983 */ /* 0x000f280000300a00 */
[----:B------:R-:W4:Y:S04]  /*39fb0*/  LDL.LU.64 R172, [R1+0x1610] ;  /* 0x0016100001ac7983 */ /* 0x000f280000300a00 */
[----:B------:R-:W4:Y:S04]  /*39fc0*/  LDL.LU.64 R168, [R1+0x1608] ;  /* 0x0016080001a87983 */ /* 0x000f280000300a00 */
[----:B------:R3:W-:Y:S04]  /*39fd0*/  LDGSTS.E [R163+0x4], desc[UR8][R8.64], !P2 ;  /* 0x0000400008a37fae */ /* 0x0007e8000d121848 */
[----:B------:R1:W-:Y:S01]  /*39fe0*/  LDGSTS.E [R162+0x4004], desc[UR8][R4.64], !P2 ;  /* 0x0400400004a27fae */ /* 0x0003e2000d121848 */
[----:B------:R-:W-:-:S05]  /*39ff0*/  IMAD.WIDE R16, R229, 0x4, R16 ;  /* 0x00000004e5107825 */ /* 0x000fca00078e0210 */
[----:B------:R1:W-:Y:S04]  /*3a000*/  STL.64 [R1+0x268], R16 ;  /* 0x0002681001007387 */ /* 0x0003e80000100a00 */
[----:B------:R1:W-:Y:S01]  /*3a010*/  LDGSTS.E [R165+0x8004], desc[UR8][R16.64], !P2 ;  /* 0x0800400010a57fae */ /* 0x0003e2000d121848 */
[----:B--2---:R-:W-:-:S05]  /*3a020*/  IMAD.WIDE R10, R229, 0x4, R176 ;  /* 0x00000004e50a7825 */ /* 0x004fca00078e02b0 */
[----:B------:R4:W-:Y:S01]  /*3a030*/  STL.64 [R1+0x260], R10 ;  /* 0x0002600a01007387 */ /* 0x0009e20000100a00 */
[----:B---3--:R-:W-:-:S03]  /*3a040*/  IMAD.WIDE R8, R229, 0x4, R174 ;  /* 0x00000004e5087825 */ /* 0x008fc600078e02ae */
[----:B-1----:R-:W2:Y:S04]  /*3a050*/  LDL.LU.64 R16, [R1+0x1600] ;  /* 0x0016000001107983 */ /* 0x002ea80000300a00 */
[----:B------:R1:W-:Y:S01]  /*3a060*/  STL.64 [R1+0x258], R8 ;  /* 0x0002580801007387 */ /* 0x0003e20000100a00 */
[----:B------:R-:W-:Y:S01]  /*3a070*/  IMAD.WIDE R4, R229, 0x4, R170 ;  /* 0x00000004e5047825 */ /* 0x000fe200078e02aa */
[----:B------:R-:W-:Y:S02]  /*3a080*/  IADD3 R165, R166, -0x210, RZ ;  /* 0xfffffdf0a6a57810 */ /* 0x000fe40007ffe0ff */
[----:B------:R-:W-:Y:S01]  /*3a090*/  LDGSTS.E [R164+0xc004], desc[UR8][R10.64], !P2 ;  /* 0x0c0040000aa47fae */ /* 0x000fe2000d121848 */
[----:B------:R-:W3:Y:S03]  /*3a0a0*/  LDC R166, c[0x0][0x230] ;  /* 0x00008c00ffa67b82 */ /* 0x000ee60000000800 */
[----:B------:R1:W-:Y:S04]  /*3a0b0*/  STL.64 [R1+0x250], R4 ;  /* 0x0002500401007387 */ /* 0x0003e80000100a00 */
[----:B------:R-:W3:Y:S04]  /*3a0c0*/  LDL.LU.64 R176, [R1+0x15f8] ;  /* 0x0015f80001b07983 */ /* 0x000ee80000300a00 */
[----:B------:R-:W3:Y:S04]  /*3a0d0*/  LDL.LU.64 R174, [R1+0x1370] ;  /* 0x0013700001ae7983 */ /* 0x000ee80000300a00 */
[----:B------:R-:W3:Y:S01]  /*3a0e0*/  LDL.LU.64 R170, [R1+0x1368] ;  /* 0x0013680001aa7983 */ /* 0x000ee20000300a00 */
[----:B------:R-:W-:-:S02]  /*3a0f0*/  ISETP.GE.U32.AND P2, PT, R165, 0x7ffffd71, PT ;  /* 0x7ffffd71a500780c */ /* 0x000fc40003f46070 */
[----:B------:R-:W-:Y:S01]  /*3a100*/  IADD3 R165, R6, 0x100000, RZ ;  /* 0x0010000006a57810 */ /* 0x000fe20007ffe0ff */
[----:B------:R-:W-:Y:S04]  /*3a110*/  LDGSTS.E [R163+0x8], desc[UR8][R8.64], !P1 ;  /* 0x0000800008a37fae */ /* 0x000fe8000c921848 */
[----:B------:R-:W-:Y:S01]  /*3a120*/  LDGSTS.E [R162+0x4008], desc[UR8][R4.64], !P1 ;  /* 0x0400800004a27fae */ /* 0x000fe2000c921848 */
[----:B------:R-:W-:-:S05]  /*3a130*/  IMAD.WIDE R18, R229, 0x4, R18 ;  /* 0x00000004e5127825 */ /* 0x000fca00078e0212 */
[----:B------:R1:W-:Y:S04]  /*3a140*/  STL.64 [R1+0x248], R18 ;  /* 0x0002481201007387 */ /* 0x0003e80000100a00 */
[----:B------:R1:W-:Y:S02]  /*3a150*/  LDGSTS.E [R165+0x8008], desc[UR8][R18.64], !P1 ;  /* 0x0800800012a57fae */ /* 0x0003e4000c921848 */
[----:B-1----:R-:W-:Y:S02]  /*3a160*/  VIADD R165, R167, 0xfffffdd3 ;  /* 0xfffffdd3a7a57836 */ /* 0x002fe40000000000 */
[----:B------:R-:W1:Y:S01]  /*3a170*/  LDC R167, c[0x0][0x230] ;  /* 0x00008c00ffa77b82 */ /* 0x000e620000000800 */
[----:B----4-:R-:W-:-:S04]  /*3a180*/  IMAD.WIDE R10, R229, 0x4, R20 ;  /* 0x00000004e50a7825 */ /* 0x010fc800078e0214 */
[C---:B------:R-:W-:Y:S01]  /*3a190*/  IMAD.WIDE R8, R229.reuse, 0x4, R172 ;  /* 0x00000004e5087825 */ /* 0x040fe200078e02ac */
[----:B------:R3:W-:Y:S03]  /*3a1a0*/  STL.64 [R1+0x240], R10 ;  /* 0x0002400a01007387 */ /* 0x0007e60000100a00 */
[----:B------:R-:W-:Y:S01]  /*3a1b0*/  IMAD.WIDE R4, R229, 0x4, R168 ;  /* 0x00000004e5047825 */ /* 0x000fe200078e02a8 */
[----:B------:R-:W4:Y:S04]  /*3a1c0*/  LDL.LU.64 R18, [R1+0x1360] ;  /* 0x0013600001127983 */ /* 0x000f280000300a00 */
[----:B------:R1:W-:Y:S04]  /*3a1d0*/  STL.64 [R1+0x238], R8 ;  /* 0x0002380801007387 */ /* 0x0003e80000100a00 */
[----:B------:R1:W-:Y:S04]  /*3a1e0*/  STL.64 [R1+0x230], R4 ;  /* 0x0002300401007387 */ /* 0x0003e80000100a00 */
[----:B------:R-:W4:Y:S04]  /*3a1f0*/  LDL.LU.64 R20, [R1+0x1358] ;  /* 0x0013580001147983 */ /* 0x000f280000300a00 */
[----:B------:R-:W4:Y:S04]  /*3a200*/  LDL.LU.64 R172, [R1+0x1350] ;  /* 0x0013500001ac7983 */ /* 0x000f280000300a00 */
[----:B------:R3:W-:Y:S01]  /*3a210*/  LDGSTS.E [R164+0xc008], desc[UR8][R10.64], !P1 ;  /* 0x0c0080000aa47fae */ /* 0x0007e2000c921848 */
[----:B------:R-:W-:-:S03]  /*3a220*/  ISETP.GE.U32.AND P1, PT, R165, 0x7ffffd54, PT ;  /* 0x7ffffd54a500780c */ /* 0x000fc60003f26070 */
[----:B------:R-:W4:Y:S01]  /*3a230*/  LDL.LU.64 R168, [R1+0x1348] ;  /* 0x0013480001a87983 */ /* 0x000f220000300a00 */
[----:B------:R-:W-:-:S03]  /*3a240*/  IADD3 R165, R6, 0x100000, RZ ;  /* 0x0010000006a57810 */ /* 0x000fc60007ffe0ff */
[----:B------:R1:W-:Y:S04]  /*3a250*/  LDGSTS.E [R163+0xc], desc[UR8][R8.64], !P2 ;  /* 0x0000c00008a37fae */ /* 0x0003e8000d121848 */
[----:B------:R1:W-:Y:S01]  /*3a260*/  LDGSTS.E [R162+0x400c], desc[UR8][R4.64], !P2 ;  /* 0x0400c00004a27fae */ /* 0x0003e2000d121848 */
[----:B--2---:R-:W-:-:S05]  /*3a270*/  IMAD.WIDE R16, R229, 0x4, R16 ;  /* 0x00000004e5107825 */ /* 0x004fca00078e0210 */
[----:B------:R2:W-:Y:S04]  /*3a280*/  STL.64 [R1+0x228], R16 ;  /* 0x0002281001007387 */ /* 0x0005e80000100a00 */
[----:B------:R2:W-:Y:S01]  /*3a290*/  LDGSTS.E [R165+0x800c], desc[UR8][R16.64], !P2 ;  /* 0x0800c00010a57fae */ /* 0x0005e2000d121848 */
[----:B---3--:R-:W-:-:S04]  /*3a2a0*/  IMAD.WIDE R10, R229, 0x4, R176 ;  /* 0x00000004e50a7825 */ /* 0x008fc800078e02b0 */
[C---:B-1----:R-:W-:Y:S01]  /*3a2b0*/  IMAD.WIDE R8, R229.reuse, 0x4, R174 ;  /* 0x00000004e5087825 */ /* 0x042fe200078e02ae */
[----:B------:R1:W-:Y:S03]  /*3a2c0*/  STL.64 [R1+0x220], R10 ;  /* 0x0002200a01007387 */ /* 0x0003e60000100a00 */
[----:B------:R-:W-:Y:S01]  /*3a2d0*/  IMAD.WIDE R4, R229, 0x4, R170 ;  /* 0x00000004e5047825 */ /* 0x000fe200078e02aa */
[----:B--2---:R-:W2:Y:S04]  /*3a2e0*/  LDL.LU.64 R16, [R1+0x1340] ;  /* 0x0013400001107983 */ /* 0x004ea80000300a00 */
[----:B------:R3:W-:Y:S04]  /*3a2f0*/  STL.64 [R1+0xb8], R8 ;  /* 0x0000b80801007387 */ /* 0x0007e80000100a00 */
[----:B------:R3:W-:Y:S04]  /*3a300*/  STL.64 [R1+0xb0], R4 ;  /* 0x0000b00401007387 */ /* 0x0007e80000100a00 */
[----:B------:R-:W2:Y:S04]  /*3a310*/  LDL.LU.64 R176, [R1+0x1338] ;  /* 0x0013380001b07983 */ /* 0x000ea80000300a00 */
[----:B------:R-:W2:Y:S04]  /*3a320*/  LDL.LU.64 R174, [R1+0x1330] ;  /* 0x0013300001ae7983 */ /* 0x000ea80000300a00 */
[----:B------:R-:W2:Y:S01]  /*3a330*/  LDL.LU.64 R170, [R1+0x1328] ;  /* 0x0013280001aa7983 */ /* 0x000ea20000300a00 */
[----:B------:R-:W-:-:S02]  /*3a340*/  IADD3 R165, R166, -0x22e, RZ ;  /* 0xfffffdd2a6a57810 */ /* 0x000fc40007ffe0ff */
[----:B------:R-:W2:Y:S01]  /*3a350*/  LDC R166, c[0x0][0x230] ;  /* 0x00008c00ffa67b82 */ /* 0x000ea20000000800 */
[----:B------:R1:W-:Y:S01]  /*3a360*/  LDGSTS.E [R164+0xc00c], desc[UR8][R10.64], !P2 ;  /* 0x0c00c0000aa47fae */ /* 0x0003e2000d121848 */
[----:B------:R-:W-:Y:S01]  /*3a370*/  ISETP.GE.U32.AND P2, PT, R165, 0x7ffffd53, PT ;  /* 0x7ffffd53a500780c */ /* 0x000fe20003f46070 */
[----:B------:R-:W-:Y:S02]  /*3a380*/  VIADD R165, R6, 0x100000 ;  /* 0x0010000006a57836 */ /* 0x000fe40000000000 */
[----:B------:R3:W-:Y:S04]  /*3a390*/  LDGSTS.E [R163+0x10000], desc[UR8][R8.64], !P1 ;  /* 0x1000000008a37fae */ /* 0x0007e8000c921848 */
[----:B------:R3:W-:Y:S01]  /*3a3a0*/  LDGSTS.E [R162+0x14000], desc[UR8][R4.64], !P1 ;  /* 0x1400000004a27fae */ /* 0x0007e2000c921848 */
[----:B----4-:R-:W-:-:S05]  /*3a3b0*/  IMAD.WIDE R18, R229, 0x4, R18 ;  /* 0x00000004e5127825 */ /* 0x010fca00078e0212 */
[----:B------:R4:W-:Y:S04]  /*3a3c0*/  STL.64 [R1+0xa8], R18 ;  /* 0x0000a81201007387 */ /* 0x0009e80000100a00 */
[----:B------:R4:W-:Y:S01]  /*3a3d0*/  LDGSTS.E [R165+0x18000], desc[UR8][R18.64], !P1 ;  /* 0x1800000012a57fae */ /* 0x0009e2000c921848 */
[----:B-1----:R-:W-:-:S04]  /*3a3e0*/  IMAD.WIDE R10, R229, 0x4, R20 ;  /* 0x00000004e50a7825 */ /* 0x002fc800078e0214 */
[C---:B---3--:R-:W-:Y:S01]  /*3a3f0*/  IMAD.WIDE R8, R229.reuse, 0x4, R172 ;  /* 0x00000004e5087825 */ /* 0x048fe200078e02ac */
[----:B------:R-:W-:Y:S04]  /*3a400*/  STL.64 [R1+0xa0], R10 ;  /* 0x0000a00a01007387 */ /* 0x000fe80000100a00 */
[----:B------:R-:W3:Y:S01]  /*3a410*/  LDL.LU.64 R20, [R1+0x1320] ;  /* 0x0013200001147983 */ /* 0x000ee20000300a00 */
[----:B------:R-:W-:-:S03]  /*3a420*/  IMAD.WIDE R4, R229, 0x4, R168 ;  /* 0x00000004e5047825 */ /* 0x000fc600078e02a8 */
[----:B------:R2:W-:Y:S01]  /*3a430*/  STL.64 [R1+0x98], R8 ;  /* 0x0000980801007387 */ /* 0x0005e20000100a00 */
[----:B----4-:R-:W-:Y:S02]  /*3a440*/  IADD3 R165, R167, -0x22f, RZ ;  /* 0xfffffdd1a7a57810 */ /* 0x010fe40007ffe0ff */
[----:B------:R-:W1:Y:S01]  /*3a450*/  LDC R167, c[0x0][0x230] ;  /* 0x00008c00ffa77b82 */ /* 0x000e620000000800 */
[----:B------:R4:W-:Y:S04]  /*3a460*/  STL.64 [R1+0x90], R4 ;  /* 0x0000900401007387 */ /* 0x0009e80000100a00 */
[----:B------:R-:W3:Y:S04]  /*3a470*/  LDL.LU.64 R18, [R1+0x1318] ;  /* 0x0013180001127983 */ /* 0x000ee80000300a00 */
[----:B------:R-:W3:Y:S04]  /*3a480*/  LDL.LU.64 R172, [R1+0x1310] ;  /* 0x0013100001ac7983 */ /* 0x000ee80000300a00 */
[----:B------:R-:W-:Y:S01]  /*3a490*/  LDGSTS.E [R164+0x1c000], desc[UR8][R10.64], !P1 ;  /* 0x1c0000000aa47fae */ /* 0x000fe2000c921848 */
[----:B------:R-:W-:-:S03]  /*3a4a0*/  ISETP.GE.U32.AND P1, PT, R165, 0x7ffffd52, PT ;  /* 0x7ffffd52a500780c */ /* 0x000fc60003f26070 */
[----:B------:R-:W3:Y:S01]  /*3a4b0*/  LDL.LU.64 R168, [R1+0x1308] ;  /* 0x0013080001a87983 */ /* 0x000ee20000300a00 */
[----:B------:R-:W-:-:S03]  /*3a4c0*/  IADD3 R165, R6, 0x100000, RZ ;  /* 0x0010000006a57810 */ /* 0x000fc60007ffe0ff */
[----:B------:R2:W-:Y:S04]  /*3a4d0*/  LDGSTS.E [R163+0x10004], desc[UR8][R8.64], !P2 ;  /* 0x1000400008a37fae */ /* 0x0005e8000d121848 */
[----:B------:R4:W-:Y:S01]  /*3a4e0*/  LDGSTS.E [R162+0x14004], desc[UR8][R4.64], !P2 ;  /* 0x1400400004a27fae */ /* 0x0009e2000d121848 */
[----:B--2---:R-:W-:-:S05]  /*3a4f0*/  IMAD.WIDE R8, R229, 0x4, R16 ;  /* 0x00000004e5087825 */ /* 0x004fca00078e0210 */
[----:B------:R2:W-:Y:S04]  /*3a500*/  STL.64 [R1+0x88], R8 ;  /* 0x0000880801007387 */ /* 0x0005e80000100a00 */
[----:B------:R1:W-:Y:S01]  /*3a510*/  LDGSTS.E [R165+0x18004], desc[UR8][R8.64], !P2 ;  /* 0x1800400008a57fae */ /* 0x0003e2000d121848 */
[----:B------:R-:W-:-:S04]  /*3a520*/  IMAD.WIDE R16, R229, 0x4, R176 ;  /* 0x00000004e5107825 */ /* 0x000fc800078e02b0 */
[C---:B------:R-:W-:Y:S01]  /*3a530*/  IMAD.WIDE R10, R229.reuse, 0x4, R174 ;  /* 0x00000004e50a7825 */ /* 0x040fe200078e02ae */
[----:B------:R1:W-:Y:S03]  /*3a540*/  STL.64 [R1+0x80], R16 ;  /* 0x0000801001007387 */ /* 0x0003e60000100a00 */
[----:B----4-:R-:W-:Y:S01]  /*3a550*/  IMAD.WIDE R4, R229, 0x4, R170 ;  /* 0x00000004e5047825 */ /* 0x010fe200078e02aa */
[----:B--2---:R-:W2:Y:S01]  /*3a560*/  LDL.LU.64 R8, [R1+0x1300] ;  /* 0x0013000001087983 */ /* 0x004ea20000300a00 */
[----:B------:R-:W4:Y:S03]  /*3a570*/  LDC R170, c[0x0][0x230] ;  /* 0x00008c00ffaa7b82 */ /* 0x000f260000000800 */
[----:B------:R3:W-:Y:S04]  /*3a580*/  STL.64 [R1+0x78], R10 ;  /* 0x0000780a01007387 */ /* 0x0007e80000100a00 */
[----:B------:R3:W-:Y:S04]  /*3a590*/  STL.64 [R1+0x70], R4 ;  /* 0x0000700401007387 */ /* 0x0007e80000100a00 */
[----:B------:R-:W-:Y:S01]  /*3a5a0*/  LDGSTS.E [R164+0x1c004], desc[UR8][R16.64], !P2 ;  /* 0x1c00400010a47fae */ /* 0x000fe2000d121848 */
[----:B-1----:R-:W-:-:S03]  /*3a5b0*/  VIADD R165, R166, 0xfffffdd0 ;  /* 0xfffffdd0a6a57836 */ /* 0x002fc60000000000 */
[----:B------:R1:W-:Y:S04]  /*3a5c0*/  LDGSTS.E [R163+0x10008], desc[UR8][R10.64], !P1 ;  /* 0x100080000aa37fae */ /* 0x0003e8000c921848 */
[----:B------:R-:W4:Y:S01]  /*3a5d0*/  LDL.LU.64 R16, [R1+0x12f8] ;  /* 0x0012f80001107983 */ /* 0x000f220000300a00 */
[----:B------:R-:W-:Y:S02]  /*3a5e0*/  ISETP.GE.U32.AND P2, PT, R165, 0x7ffffd51, PT ;  /* 0x7ffffd51a500780c */ /* 0x000fe40003f46070 */
[----:B------:R-:W-:Y:S01]  /*3a5f0*/  IADD3 R165, R6, 0x100000, RZ ;  /* 0x0010000006a57810 */ /* 0x000fe20007ffe0ff */
[----:B------:R-:W4:Y:S04]  /*3a600*/  LDL.LU.64 R176, [R1+0x10f0] ;  /* 0x0010f00001b07983 */ /* 0x000f280000300a00 */
[----:B------:R1:W-:Y:S04]  /*3a610*/  LDGSTS.E [R162+0x14008], desc[UR8][R4.64], !P1 ;  /* 0x1400800004a27fae */ /* 0x0003e8000c921848 */
[----:B------:R-:W4:Y:S01]  /*3a620*/  LDL.LU.64 R174, [R1+0x10e8] ;  /* 0x0010e80001ae7983 */ /* 0x000f220000300a00 */
[----:B---3--:R-:W-:-:S05]  /*3a630*/  IMAD.WIDE R20, R229, 0x4, R20 ;  /* 0x00000004e5147825 */ /* 0x008fca00078e0214 */
[----:B------:R-:W-:Y:S04]  /*3a640*/  STL.64 [R1+0x68], R20 ;  /* 0x0000681401007387 */ /* 0x000fe80000100a00 */
[----:B------:R-:W-:Y:S01]  /*3a650*/  LDGSTS.E [R165+0x18008], desc[UR8][R20.64], !P1 ;  /* 0x1800800014a57fae */ /* 0x000fe2000c921848 */
[----:B------:R-:W-:-:S04]  /*3a660*/  IMAD.WIDE R18, R229, 0x4, R18 ;  /* 0x00000004e5127825 */ /* 0x000fc800078e0212 */
[C---:B-1----:R-:W-:Y:S01]  /*3a670*/  IMAD.WIDE R10, R229.reuse, 0x4, R172 ;  /* 0x00000004e50a7825 */ /* 0x042fe200078e02ac */
[----:B------:R-:W-:Y:S03]  /*3a680*/  STL.64 [R1+0x60], R18 ;  /* 0x0000601201007387 */ /* 0x000fe60000100a00 */
[----:B------:R-:W-:Y:S01]  /*3a690*/  IMAD.WIDE R4, R229, 0x4, R168 ;  /* 0x00000004e5047825 */ /* 0x000fe200078e02a8 */
[----:B------:R1:W-:Y:S04]  /*3a6a0*/  STL.64 [R1+0x58], R10 ;  /* 0x0000580a01007387 */ /* 0x0003e80000100a00 */
[----:B------:R-:W-:Y:S04]  /*3a6b0*/  LDGSTS.E [R164+0x1c008], desc[UR8][R18.64], !P1 ;  /* 0x1c00800012a47fae */ /* 0x000fe8000c921848 */
[----:B------:R4:W-:Y:S04]  /*3a6c0*/  STL.64 [R1+0x50], R4 ;  /* 0x0000500401007387 */ /* 0x0009e80000100a00 */
[----:B------:R-:W-:Y:S01]  /*3a6d0*/  LDGSTS.E [R163+0x1000c], desc[UR8][R10.64], !P2 ;  /* 0x1000c0000aa37fae */ /* 0x000fe2000d121848 */
[----:B------:R-:W-:-:S03]  /*3a6e0*/  VIADD R169, R6, 0x100000 ;  /* 0x0010000006a97836 */ /* 0x000fc60000000000 */
[----:B------:R4:W-:Y:S04]  /*3a6f0*/  LDGSTS.E [R162+0x1400c], desc[UR8][R4.64], !P2 ;  /* 0x1400c00004a27fae */ /* 0x0009e8000d121848 */
[----:B-1----:R-:W3:Y:S04]  /*3a700*/  LDL.LU.64 R10, [R1+0x10e0] ;  /* 0x0010e000010a7983 */ /* 0x002ee80000300a00 */
[----:B------:R-:W3:Y:S04]  /*3a710*/  LDL.LU.64 R20, [R1+0x10d8] ;  /* 0x0010d80001147983 */ /* 0x000ee80000300a00 */
[----:B------:R-:W3:Y:S04]  /*3a720*/  LDL.LU.64 R18, [R1+0x10d0] ;  /* 0x0010d00001127983 */ /* 0x000ee80000300a00 */
[----:B------:R-:W3:Y:S01]  /*3a730*/  LDL.LU.64 R172, [R1+0x10c8] ;  /* 0x0010c80001ac7983 */ /* 0x000ee20000300a00 */
[----:B--2---:R-:W-:-:S05]  /*3a740*/  IMAD.WIDE R8, R229, 0x4, R8 ;  /* 0x00000004e5087825 */ /* 0x004fca00078e0208 */
[----:B------:R1:W-:Y:S04]  /*3a750*/  STL.64 [R1+0x48], R8 ;  /* 0x0000480801007387 */ /* 0x0003e80000100a00 */
[----:B------:R2:W-:Y:S01]  /*3a760*/  LDGSTS.E [R169+0x1800c], desc[UR8][R8.64], !P2 ;  /* 0x1800c00008a97fae */ /* 0x0005e2000d121848 */
[----:B----4-:R-:W-:-:S05]  /*3a770*/  IMAD.WIDE R4, R229, 0x4, R16 ;  /* 0x00000004e5047825 */ /* 0x010fca00078e0210 */
[----:B------:R4:W-:Y:S04]  /*3a780*/  STL.64 [R1+0x40], R4 ;  /* 0x0000400401007387 */ /* 0x0009e80000100a00 */
[----:B------:R-:W4:Y:S04]  /*3a790*/  LDL.LU.64 R190, [R1+0x10c0] ;  /* 0x0010c00001be7983 */ /* 0x000f280000300a00 */
[----:B------:R-:W4:Y:S04]  /*3a7a0*/  LDL.LU.64 R180, [R1+0x10b8] ;  /* 0x0010b80001b47983 */ /* 0x000f280000300a00 */
[----:B-1----:R-:W4:Y:S04]  /*3a7b0*/  LDL.LU.64 R8, [R1+0x10b0] ;  /* 0x0010b00001087983 */ /* 0x002f280000300a00 */
[----:B------:R-:W4:Y:S01]  /*3a7c0*/  LDL.LU.64 R16, [R1+0x10a8] ;  /* 0x0010a80001107983 */ /* 0x000f220000300a00 */
[----:B------:R-:W-:-:S04]  /*3a7d0*/  IADD3 R165, R167, -0x24d, RZ ;  /* 0xfffffdb3a7a57810 */ /* 0x000fc80007ffe0ff */
[----:B------:R-:W-:Y:S01]  /*3a7e0*/  ISETP.GE.U32.AND P1, PT, R165, 0x7ffffd34, PT ;  /* 0x7ffffd34a500780c */ /* 0x000fe20003f26070 */
[C---:B------:R-:W-:Y:S01]  /*3a7f0*/  IMAD.WIDE R162, R229.reuse, 0x4, R176 ;  /* 0x00000004e5a27825 */ /* 0x040fe200078e02b0 */
[C---:B------:R-:W-:Y:S02]  /*3a800*/  IADD3 R168, R6.reuse, 0x100000, RZ ;  /* 0x0010000006a87810 */ /* 0x040fe40007ffe0ff */
[C---:B------:R-:W-:Y:S01]  /*3a810*/  IADD3 R167, R6.reuse, 0x100000, RZ ;  /* 0x0010000006a77810 */ /* 0x040fe20007ffe0ff */
[----:B------:R-:W-:Y:S02]  /*3a820*/  VIADD R166, R6, 0x100000 ;  /* 0x0010000006a67836 */ /* 0x000fe40000000000 */
[----:B------:R-:W-:Y:S01]  /*3a830*/  IMAD.WIDE R164, R229, 0x4, R174 ;  /* 0x00000004e5a47825 */ /* 0x000fe200078e02ae */
[----:B--2---:R-:W-:Y:S01]  /*3a840*/  IADD3 R169, R170, -0x24e, RZ ;  /* 0xfffffdb2aaa97810 */ /* 0x004fe20007ffe0ff */
[----:B------:R4:W-:Y:S04]  /*3a850*/  LDGSTS.E [R168+0x1c00c], desc[UR8][R4.64], !P2 ;  /* 0x1c00c00004a87fae */ /* 0x0009e8000d121848 */
[----:B------:R-:W-:Y:S01]  /*3a860*/  LDGSTS.E [R167+0x20000], desc[UR8][R162.64], !P1 ;  /* 0x20000000a2a77fae */ /* 0x000fe2000c921848 */
[----:B------:R-:W-:-:S03]  /*3a870*/  ISETP.GE.U32.AND P2, PT, R169, 0x7ffffd33, PT ;  /* 0x7ffffd33a900780c */ /* 0x000fc60003f46070 */
[----:B------:R-:W-:Y:S01]  /*3a880*/  STL.64 [R1+0x2310], R162 ;  /* 0x002310a201007387 */ /* 0x000fe20000100a00 */
[----:B------:R-:W-:-:S03]  /*3a890*/  IADD3 R177, R6, 0x100000, RZ ;  /* 0x0010000006b17810 */ /* 0x000fc60007ffe0ff */
[----:B------:R1:W-:Y:S01]  /*3a8a0*/  LDGSTS.E [R166+0x24000], desc[UR8][R164.64], !P1 ;  /* 0x24000000a4a67fae */ /* 0x0003e2000c921848 */
[C---:B------:R-:W-:Y:S02]  /*3a8b0*/  VIADD R176, R6.reuse, 0x100000 ;  /* 0x0010000006b07836 */ /* 0x040fe40000000000 */
[C---:B---3--:R-:W-:Y:S01]  /*3a8c0*/  IMAD.WIDE R170, R229.reuse, 0x4, R18 ;  /* 0x00000004e5aa7825 */ /* 0x048fe200078e0212 */
[----:B------:R-:W-:Y:S03]  /*3a8d0*/  STL.64 [R1+0x2318], R164 ;  /* 0x002318a401007387 */ /* 0x000fe60000100a00 */
[C---:B------:R-:W-:Y:S01]  /*3a8e0*/  IMAD.WIDE R172, R229.reuse, 0x4, R172 ;  /* 0x00000004e5ac7825 */ /* 0x040fe200078e02ac */
[----:B------:R-:W2:Y:S01]  /*3a8f0*/  LDL.LU.64 R188, [R1+0x10a0] ;  /* 0x0010a00001bc7983 */ /* 0x000ea20000300a00 */
[----:B------:R-:W-:Y:S01]  /*3a900*/  IADD3 R175, R6, 0x100000, RZ ;  /* 0x0010000006af7810 */ /* 0x000fe20007ffe0ff */
[----:B----4-:R-:W3:Y:S01]  /*3a910*/  LDC R4, c[0x0][0x230] ;  /* 0x00008c00ff047b82 */ /* 0x010ee20000000800 */
[----:B-1----:R-:W-:-:S02]  /*3a920*/  IMAD.WIDE R166, R229, 0x4, R10 ;  /* 0x00000004e5a67825 */ /* 0x002fc400078e020a */
[----:B------:R-:W4:Y:S02]  /*3a930*/  LDL.LU.64 R10, [R1+0x1098] ;  /* 0x00109800010a7983 */ /* 0x000f240000300a00 */
[----:B------:R-:W-:Y:S02]  /*3a940*/  IMAD.WIDE R168, R229, 0x4, R20 ;  /* 0x00000004e5a87825 */ /* 0x000fe400078e0214 */
[----:B------:R-:W3:Y:S04]  /*3a950*/  LDL.LU.64 R20, [R1+0x1090] ;  /* 0x0010900001147983 */ /* 0x000ee80000300a00 */
[----:B------:R-:W3:Y:S04]  /*3a960*/  LDL.LU.64 R18, [R1+0x1088] ;  /* 0x0010880001127983 */ /* 0x000ee80000300a00 */
[----:B------:R1:W-:Y:S04]  /*3a970*/  LDGSTS.E [R177+0x28000], desc[UR8][R166.64], !P1 ;  /* 0x28000000a6b17fae */ /* 0x0003e8000c921848 */
[----:B------:R-:W-:Y:S04]  /*3a980*/  STL.64 [R1+0x2320], R166 ;  /* 0x002320a601007387 */ /* 0x000fe80000100a00 */
[----:B------:R-:W-:Y:S01]  /*3a990*/  STL.64 [R1+0x2328], R168 ;  /* 0x002328a801007387 */ /* 0x000fe20000100a00 */
[----:B-1----:R-:W-:-:S03]  /*3a9a0*/  VIADD R177, R178, 0xfffffdb1 ;  /* 0xfffffdb1b2b17836 */ /* 0x002fc60000000000 */
[----:B------:R-:W-:Y:S04]  /*3a9b0*/  STL.64 [R1+0x2330], R170 ;  /* 0x002330aa01007387 */ /* 0x000fe80000100a00 */
[----:B------:R1:W-:Y:S01]  /*3a9c0*/  LDGSTS.E [R176+0x2c000], desc[UR8][R168.64], !P1 ;  /* 0x2c000000a8b07fae */ /* 0x0003e2000c921848 */
[----:B------:R-:W-:-:S03]  /*3a9d0*/  ISETP.GE.U32.AND P1, PT, R177, 0x7ffffd32, PT ;  /* 0x7ffffd32b100780c */ /* 0x000fc60003f26070 */
[----:B------:R-:W-:Y:S04]  /*3a9e0*/  STL.64 [R1+0x2340], R172 ;  /* 0x002340ac01007387 */ /* 0x000fe80000100a00 */
[----:B------:R-:W3:Y:S04]  /*3a9f0*/  LDL.LU.64 R206, [R1+0x1080] ;  /* 0x0010800001ce7983 */ /* 0x000ee80000300a00 */
[----:B------:R-:W3:Y:S01]  /*3aa00*/  LDL.LU.64 R196, [R1+0x1078] ;  /* 0x0010780001c47983 */ /* 0x000ee20000300a00 */
[----:B------:R-:W-:-:S03]  /*3aa10*/  IADD3 R174, R6, 0x100000, RZ ;  /* 0x0010000006ae7810 */ /* 0x000fc60007ffe0ff */
[----:B------:R-:W-:Y:S04]  /*3aa20*/  LDGSTS.E [R175+0x20004], desc[UR8][R170.64], !P2 ;  /* 0x20004000aaaf7fae */ /* 0x000fe8000d121848 */
[----:B------:R1:W-:Y:S02]  /*3aa30*/  LDGSTS.E [R174+0x24004], desc[UR8][R172.64], !P2 ;  /* 0x24004000acae7fae */ /* 0x0003e4000d121848 */
[----:B-1----:R-:W-:-:S04]  /*3aa40*/  IMAD.WIDE R176, R229, 0x4, R180 ;  /* 0x00000004e5b07825 */ /* 0x002fc800078e02b4 */
[C---:B------:R-:W-:Y:S02]  /*3aa50*/  IMAD.WIDE R178, R229.reuse, 0x4, R8 ;  /* 0x00000004e5b27825 */ /* 0x040fe400078e0208 */
[----:B------:R-:W3:Y:S02]  /*3aa60*/  LDL.LU.64 R8, [R1+0x1018] ;  /* 0x0010180001087983 */ /* 0x000ee40000300a00 */
[C---:B------:R-:W-:Y:S02]  /*3aa70*/  IMAD.WIDE R180, R229.reuse, 0x4, R16 ;  /* 0x00000004e5b47825 */ /* 0x040fe400078e0210 */
[----:B------:R-:W3:Y:S02]  /*3aa80*/  LDL.LU.64 R16, [R1+0x1008] ;  /* 0x0010080001107983 */ /* 0x000ee40000300a00 */
[----:B------:R-:W-:-:S05]  /*3aa90*/  IMAD.WIDE R174, R229, 0x4, R190 ;  /* 0x00000004e5ae7825 */ /* 0x000fca00078e02be */
[----:B------:R1:W-:Y:S04]  /*3aaa0*/  LDGSTS.E [R185+0x28004], desc[UR8][R174.64], !P2 ;  /* 0x28004000aeb97fae */ /* 0x0003e8000d121848 */
[----:B------:R-:W-:Y:S04]  /*3aab0*/  STL.64 [R1+0x2348], R174 ;  /* 0x002348ae01007387 */ /* 0x000fe80000100a00 */
[----:B------:R-:W-:Y:S01]  /*3aac0*/  STL.64 [R1+0x2350], R176 ;  /* 0x002350b001007387 */ /* 0x000fe20000100a00 */
[----:B-1----:R-:W-:-:S03]  /*3aad0*/  IADD3 R185, R186, -0x250, RZ ;  /* 0xfffffdb0bab97810 */ /* 0x002fc60007ffe0ff */
[----:B------:R-:W-:Y:S01]  /*3aae0*/  LDGSTS.E [R184+0x2c004], desc[UR8][R176.64], !P2 ;  /* 0x2c004000b0b87fae */ /* 0x000fe2000d121848 */
[----:B------:R-:W-:-:S03]  /*3aaf0*/  ISETP.GE.U32.AND P2, PT, R185, 0x7ffffd31, PT ;  /* 0x7ffffd31b900780c */ /* 0x000fc60003f46070 */
[----:B------:R-:W-:Y:S04]  /*3ab00*/  STL.64 [R1+0x2358], R178 ;  /* 0x002358b201007387 */ /* 0x000fe80000100a00 */
[----:B------:R-:W-:Y:S04]  /*3ab10*/  LDGSTS.E [R183+0x20008], desc[UR8][R178.64], !P1 ;  /* 0x20008000b2b77fae */ /* 0x000fe8000c921848 */
[----:B------:R-:W-:Y:S04]  /*3ab20*/  STL.64 [R1+0x2360], R180 ;  /* 0x002360b401007387 */ /* 0x000fe80000100a00 */
[----:B------:R2:W-:Y:S04]  /*3ab30*/  LDGSTS.E [R182+0x24008], desc[UR8][R180.64], !P1 ;  /* 0x24008000b4b67fae */ /* 0x0005e8000c921848 */
[----:B------:R-:W3:Y:S01]  /*3ab40*/  LDL.LU.64 R204, [R1+0xff8] ;  /* 0x000ff80001cc7983 */ /* 0x000ee20000300a00 */
[----:B--2---:R-:W-:-:S04]  /*3ab50*/  IMAD.WIDE R182, R229, 0x4, R188 ;  /* 0x00000004e5b67825 */ /* 0x004fc800078e02bc */
[C---:B----4-:R-:W-:Y:S01]  /*3ab60*/  IMAD.WIDE R184, R229.reuse, 0x4, R10 ;  /* 0x00000004e5b87825 */ /* 0x050fe200078e020a */
[----:B------:R1:W-:Y:S03]  /*3ab70*/  LDGSTS.E [R193+0x28008], desc[UR8][R182.64], !P1 ;  /* 0x28008000b6c17fae */ /* 0x0003e6000c921848 */
[C---:B---3--:R-:W-:Y:S01]  /*3ab80*/  IMAD.WIDE R186, R229.reuse, 0x4, R20 ;  /* 0x00000004e5ba7825 */ /* 0x048fe200078e0214 */
[----:B------:R-:W2:Y:S03]  /*3ab90*/  LDL.LU.64 R10, [R1+0xfe8] ;  /* 0x000fe800010a7983 */ /* 0x000ea60000300a00 */
[----:B------:R-:W-:Y:S01]  /*3aba0*/  IMAD.WIDE R188, R229, 0x4, R18 ;  /* 0x00000004e5bc7825 */ /* 0x000fe200078e0212 */
[----:B------:R-:W3:Y:S04]  /*3abb0*/  LDL.LU.64 R20, [R1+0xfd8] ;  /* 0x000fd80001147983 */ /* 0x000ee80000300a00 */
[----:B------:R-:W4:Y:S01]  /*3abc0*/  LDL.LU.64 R18, [R1+0xfc8] ;  /* 0x000fc80001127983 */ /* 0x000f220000300a00 */
[----:B-1----:R-:W-:-:S03]  /*3abd0*/  IADD3 R193, R194, -0x26d, RZ ;  /* 0xfffffd93c2c17810 */ /* 0x002fc60007ffe0ff */
[----:B------:R-:W-:Y:S04]  /*3abe0*/  STL.64 [R1+0x2368], R182 ;  /* 0x002368b601007387 */ /* 0x000fe80000100a00 */
[----:B------:R-:W-:Y:S04]  /*3abf0*/  STL.64 [R1+0x2370], R184 ;  /* 0x002370b801007387 */ /* 0x000fe80000100a00 */
[----:B------:R-:W-:Y:S04]  /*3ac00*/  STL.64 [R1+0x2378], R186 ;  /* 0x002378ba01007387 */ /* 0x000fe80000100a00 */
[----:B------:R1:W-:Y:S01]  /*3ac10*/  LDGSTS.E [R192+0x2c008], desc[UR8][R184.64], !P1 ;  /* 0x2c008000b8c07fae */ /* 0x0003e2000c921848 */
[----:B------:R-:W-:-:S03]  /*3ac20*/  ISETP.GE.U32.AND P1, PT, R193, 0x7ffffd14, PT ;  /* 0x7ffffd14c100780c */ /* 0x000fc60003f26070 */
[----:B------:R-:W-:Y:S04]  /*3ac30*/  STL.64 [R1+0x2380], R188 ;  /* 0x002380bc01007387 */ /* 0x000fe80000100a00 */
[----:B------:R-:W4:Y:S01]  /*3ac40*/  LDL.LU.64 R222, [R1+0xfb8] ;  /* 0x000fb80001de7983 */ /* 0x000f220000300a00 */
[----:B-1----:R-:W-:-:S03]  /*3ac50*/  IMAD.WIDE R192, R229, 0x4, R196 ;  /* 0x00000004e5c07825 */ /* 0x002fc600078e02c4 */
[----:B------:R-:W4:Y:S01]  /*3ac60*/  LDL.LU.64 R212, [R1+0xfa8] ;  /* 0x000fa80001d47983 */ /* 0x000f220000300a00 */
[----:B------:R-:W-:-:S03]  /*3ac70*/  IMAD.WIDE R194, R229, 0x4, R8 ;  /* 0x00000004e5c27825 */ /* 0x000fc600078e0208 */
[----:B------:R-:W4:Y:S01]  /*3ac80*/  LDL.LU.64 R8, [R1+0xd70] ;  /* 0x000d700001087983 */ /* 0x000f220000300a00 */
[----:B------:R-:W-:-:S03]  /*3ac90*/  IMAD.WIDE R196, R229, 0x4, R16 ;  /* 0x00000004e5c47825 */ /* 0x000fc600078e0210 */
[----:B------:R-:W4:Y:S01]  /*3aca0*/  LDL.LU.64 R16, [R1+0xd48] ;  /* 0x000d480001107983 */ /* 0x000f220000300a00 */
[C---:B------:R-:W-:Y:S01]  /*3acb0*/  IADD3 R191, R6.reuse, 0x100000, RZ ;  /* 0x0010000006bf7810 */ /* 0x040fe20007ffe0ff */
[----:B------:R-:W-:-:S04]  /*3acc0*/  VIADD R190, R6, 0x100000 ;  /* 0x0010000006be7836 */ /* 0x000fc80000000000 */
[----:B------:R-:W-:Y:S04]  /*3acd0*/  LDGSTS.E [R191+0x2000c], desc[UR8][R186.64], !P2 ;  /* 0x2000c000babf7fae */ /* 0x000fe8000d121848 */
[----:B------:R1:W-:Y:S02]  /*3ace0*/  LDGSTS.E [R190+0x2400c], desc[UR8][R188.64], !P2 ;  /* 0x2400c000bcbe7fae */ /* 0x0003e4000d121848 */
[----:B-1----:R-:W-:-:S05]  /*3acf0*/  IMAD.WIDE R190, R229, 0x4, R206 ;  /* 0x00000004e5be7825 */ /* 0x002fca00078e02ce */
[----:B------:R1:W-:Y:S04]  /*3ad00*/  LDGSTS.E [R201+0x2800c], desc[UR8][R190.64], !P2 ;  /* 0x2800c000bec97fae */ /* 0x0003e8000d121848 */
[----:B------:R-:W-:Y:S04]  /*3ad10*/  STL.64 [R1+0x2388], R190 ;  /* 0x002388be01007387 */ /* 0x000fe80000100a00 */
[----:B------:R-:W-:Y:S01]  /*3ad20*/  STL.64 [R1+0x2390], R192 ;  /* 0x002390c001007387 */ /* 0x000fe20000100a00 */
[----:B-1----:R-:W-:-:S03]  /*3ad30*/  VIADD R201, R202, 0xfffffd92 ;  /* 0xfffffd92cac97836 */ /* 0x002fc60000000000 */
[----:B------:R-:W-:Y:S04]  /*3ad40*/  LDGSTS.E [R200+0x2c00c], desc[UR8][R192.64], !P2 ;  /* 0x2c00c000c0c87fae */ /* 0x000fe8000d121848 */
[----:B------:R-:W-:Y:S01]  /*3ad50*/  STL.64 [R1+0x2398], R194 ;  /* 0x002398c201007387 */ /* 0x000fe20000100a00 */
[----:B------:R-:W-:-:S03]  /*3ad60*/  ISETP.GE.U32.AND P2, PT, R201, 0x7ffffd13, PT ;  /* 0x7ffffd13c900780c */ /* 0x000fc60003f46070 */
[----:B------:R-:W-:Y:S04]  /*3ad70*/  LDGSTS.E [R199+0x30000], desc[UR8][R194.64], !P1 ;  /* 0x30000000c2c77fae */ /* 0x000fe8000c921848 */
[----:B------:R-:W-:Y:S04]  /*3ad80*/  STL.64 [R1+0x23a0], R196 ;  /* 0x0023a0c401007387 */ /* 0x000fe80000100a00 */
[----:B------:R1:W-:Y:S04]  /*3ad90*/  LDGSTS.E [R198+0x34000], desc[UR8][R196.64], !P1 ;  /* 0x34000000c4c67fae */ /* 0x0003e8000c921848 */
[----:B------:R-:W4:Y:S01]  /*3ada0*/  LDL.LU.64 R220, [R1+0xd40] ;  /* 0x000d400001dc7983 */ /* 0x000f220000300a00 */
[----:B-1----:R-:W-:-:S05]  /*3adb0*/  IMAD.WIDE R198, R229, 0x4, R204 ;  /* 0x00000004e5c67825 */ /* 0x002fca00078e02cc */
[----:B------:R1:W-:Y:S02]  /*3adc0*/  LDGSTS.E [R209+0x38000], desc[UR8][R198.64], !P1 ;  /* 0x38000000c6d17fae */ /* 0x0003e4000c921848 */
[----:B-1----:R-:W-:Y:S01]  /*3add0*/  IADD3 R209, R210, -0x26f, RZ ;  /* 0xfffffd91d2d17810 */ /* 0x002fe20007ffe0ff */
[C---:B--2---:R-:W-:Y:S02]  /*3ade0*/  IMAD.WIDE R200, R229.reuse, 0x4, R10 ;  /* 0x00000004e5c87825 */ /* 0x044fe400078e020a */
[----:B------:R-:W2:Y:S02]  /*3adf0*/  LDL.LU.64 R10, [R1+0xd30] ;  /* 0x000d3000010a7983 */ /* 0x000ea40000300a00 */
[C---:B---3--:R-:W-:Y:S02]  /*3ae00*/  IMAD.WIDE R202, R229.reuse, 0x4, R20 ;  /* 0x00000004e5ca7825 */ /* 0x048fe400078e0214 */
[----:B------:R-:W3:Y:S02]  /*3ae10*/  LDL.LU.64 R20, [R1+0xd28] ;  /* 0x000d280001147983 */ /* 0x000ee40000300a00 */
[----:B----4-:R-:W-:-:S02]  /*3ae20*/  IMAD.WIDE R204, R229, 0x4, R18 ;  /* 0x00000004e5cc7825 */ /* 0x010fc400078e0212 */
[----:B------:R-:W4:Y:S04]  /*3ae30*/  LDL.LU.64 R18, [R1+0xd18] ;  /* 0x000d180001127983 */ /* 0x000f280000300a00 */
        /* <DEDUP_REMOVED lines=14> */
[----:B------:R-:W-:-:S05]  /*3af20*/  VIADD R207, R6, 0x100000 ;  /* 0x0010000006cf7836 */ /* 0x000fca0000000000 */
[----:B------:R-:W-:Y:S04]  /*3af30*/  LDGSTS.E [R207+0x30004], desc[UR8][R202.64], !P2 ;  /* 0x30004000cacf7fae */ /* 0x000fe8000d121848 */
[----:B------:R1:W-:Y:S02]  /*3af40*/  LDGSTS.E [R206+0x34004], desc[UR8][R204.64], !P2 ;  /* 0x34004000ccce7fae */ /* 0x0003e4000d121848 */
[----:B-1----:R-:W-:-:S05]  /*3af50*/  IMAD.WIDE R206, R229, 0x4, R222 ;  /* 0x00000004e5ce7825 */ /* 0x002fca00078e02de */
[----:B------:R1:W-:Y:S04]  /*3af60*/  LDGSTS.E [R217+0x38004], desc[UR8][R206.64], !P2 ;  /* 0x38004000ced97fae */ /* 0x0003e8000d121848 */
[----:B------:R-:W-:Y:S04]  /*3af70*/  LDGSTS.E [R216+0x3c004], desc[UR8][R208.64], !P2 ;  /* 0x3c004000d0d87fae */ /* 0x000fe8000d121848 */
[----:B------:R-:W-:Y:S01]  /*3af80*/  LDGSTS.E [R215+0x30008], desc[UR8][R210.64], !P1 ;  /* 0x30008000d2d77fae */ /* 0x000fe2000c921848 */
[----:B-1----:R-:W-:-:S03]  /*3af90*/  IADD3 R217, R218, -0x270, RZ ;  /* 0xfffffd90dad97810 */ /* 0x002fc60007ffe0ff */
[----:B------:R-:W-:Y:S01]  /*3afa0*/  STL.64 [R1+0x23c8], R206 ;  /* 0x0023c8ce01007387 */ /* 0x000fe20000100a00 */
[----:B------:R-:W-:-:S03]  /*3afb0*/  ISETP.GE.U32.AND P2, PT, R217, 0x7ffffd11, PT ;  /* 0x7ffffd11d900780c */ /* 0x000fc60003f46070 */
[----:B------:R1:W-:Y:S04]  /*3afc0*/  LDGSTS.E [R214+0x34008], desc[UR8][R212.64], !P1 ;  /* 0x34008000d4d67fae */ /* 0x0003e8000c921848 */
[----:B------:R-:W-:Y:S04]  /*3afd0*/  STL.64 [R1+0x23d0], R208 ;  /* 0x0023d0d001007387 */ /* 0x000fe80000100a00 */
[----:B------:R-:W-:Y:S01]  /*3afe0*/  STL.64 [R1+0x23d8], R210 ;  /* 0x0023d8d201007387 */ /* 0x000fe20000100a00 */
[----:B-1----:R-:W-:-:S03]  /*3aff0*/  IMAD.WIDE R214, R229, 0x4, R220 ;  /* 0x00000004e5d67825 */ /* 0x002fc600078e02dc */
[----:B------:R-:W-:Y:S01]  /*3b000*/  STL.64 [R1+0x23e0], R212 ;  /* 0x0023e0d401007387 */ /* 0x000fe20000100a00 */
[----:B------:R-:W-:-:S03]  /*3b010*/  IADD3 R223, R6, 0x100000, RZ ;  /* 0x0010000006df7810 */ /* 0x000fc60007ffe0ff */
[----:B------:R1:W-:Y:S01]  /*3b020*/  LDGSTS.E [R225+0x38008], desc[UR8][R214.64], !P1 ;  /* 0x38008000d6e17fae */ /* 0x0003e2000c921848 */
[----:B------:R-:W-:Y:S01]  /*3b030*/  IADD3 R222, R6, 0x100000, RZ ;  /* 0x0010000006de7810 */ /* 0x000fe20007ffe0ff */
[----:B-1----:R-:W-:Y:S01]  /*3b040*/  VIADD R225, R228, 0xfffffdef ;  /* 0xfffffdefe4e17836 */ /* 0x002fe20000000000 */
[----:B------:R-:W-:Y:S01]  /*3b050*/  IADD3 R5, R6, 0x100000, RZ ;  /* 0x0010000006057810 */ /* 0x000fe20007ffe0ff */
[----:B--2---:R-:W-:-:S04]  /*3b060*/  IMAD.WIDE R216, R229, 0x4, R10 ;  /* 0x00000004e5d87825 */ /* 0x004fc800078e020a */
[C---:B---3--:R-:W-:Y:S01]  /*3b070*/  IMAD.WIDE R218, R229.reuse, 0x4, R20 ;  /* 0x00000004e5da7825 */ /* 0x048fe200078e0214 */
[----:B------:R-:W-:Y:S03]  /*3b080*/  LDGSTS.E [R224+0x3c008], desc[UR8][R216.64], !P1 ;  /* 0x3c008000d8e07fae */ /* 0x000fe6000c921848 */
[----:B----4-:R-:W-:Y:S01]  /*3b090*/  IMAD.WIDE R220, R229, 0x4, R18 ;  /* 0x00000004e5dc7825 */ /* 0x010fe200078e0212 */
[----:B------:R-:W-:Y:S04]  /*3b0a0*/  LDGSTS.E [R223+0x3000c], desc[UR8][R218.64], !P2 ;  /* 0x3000c000dadf7fae */ /* 0x000fe8000d121848 */
[----:B------:R-:W2:Y:S04]  /*3b0b0*/  LDL.LU.64 R18, [R1+0x15e0] ;  /* 0x0015e00001127983 */ /* 0x000ea80000300a00 */
[----:B------:R-:W3:Y:S04]  /*3b0c0*/  LDL.LU.64 R10, [R1+0x15d8] ;  /* 0x0015d800010a7983 */ /* 0x000ee80000300a00 */
[----:B------:R-:W4:Y:S04]  /*3b0d0*/  LDL.LU.64 R20, [R1+0x15d0] ;  /* 0x0015d00001147983 */ /* 0x000f280000300a00 */
[----:B------:R-:W4:Y:S01]  /*3b0e0*/  LDL.LU.64 R250, [R1+0x15c8] ;  /* 0x0015c80001fa7983 */ /* 0x000f220000300a00 */
[----:B------:R-:W-:-:S03]  /*3b0f0*/  ISETP.GE.U32.AND P1, PT, R225, 0x7ffffd70, PT ;  /* 0x7ffffd70e100780c */ /* 0x000fc60003f26070 */
[----:B------:R1:W-:Y:S04]  /*3b100*/  LDGSTS.E [R222+0x3400c], desc[UR8][R220.64], !P2 ;  /* 0x3400c000dcde7fae */ /* 0x0003e8000d121848 */
[----:B------:R-:W-:Y:S04]  /*3b110*/  STL.64 [R1+0x23e8], R214 ;  /* 0x0023e8d601007387 */ /* 0x000fe80000100a00 */
[----:B------:R-:W-:Y:S01]  /*3b120*/  STL.64 [R1+0x23f0], R216 ;  /* 0x0023f0d801007387 */ /* 0x000fe20000100a00 */
[----:B-1----:R-:W-:-:S03]  /*3b130*/  IMAD.WIDE R222, R229, 0x4, R28 ;  /* 0x00000004e5de7825 */ /* 0x002fc600078e021c */
[----:B------:R-:W-:Y:S01]  /*3b140*/  STL.64 [R1+0x23f8], R218 ;  /* 0x0023f8da01007387 */ /* 0x000fe20000100a00 */
[----:B------:R-:W-:-:S03]  /*3b150*/  IMAD.WIDE R224, R229, 0x4, R26 ;  /* 0x00000004e5e07825 */ /* 0x000fc600078e021a */
[----:B------:R-:W-:Y:S04]  /*3b160*/  STL.64 [R1+0x2400], R220 ;  /* 0x002400dc01007387 */ /* 0x000fe80000100a00 */
[----:B------:R-:W-:Y:S04]  /*3b170*/  STL.64 [R1+0x2408], R222 ;  /* 0x002408de01007387 */ /* 0x000fe80000100a00 */
[----:B------:R1:W-:Y:S04]  /*3b180*/  LDGSTS.E [R7+0x3800c], desc[UR8][R222.64], !P2 ;  /* 0x3800c000de077fae */ /* 0x0003e8000d121848 */
[----:B------:R1:W-:Y:S01]  /*3b190*/  LDGSTS.E [R5+0x3c00c], desc[UR8][R224.64], !P2 ;  /* 0x3c00c000e0057fae */ /* 0x0003e2000d121848 */
[----:B------:R-:W-:-:S04]  /*3b1a0*/  IMAD.WIDE R28, R229, 0x4, R8 ;  /* 0x00000004e51c7825 */ /* 0x000fc800078e0208 */
[----:B------:R-:W-:Y:S01]  /*3b1b0*/  IMAD.WIDE R24, R229, 0x4, R16 ;  /* 0x00000004e5187825 */ /* 0x000fe200078e0210 */
[----:B------:R1:W-:Y:S04]  /*3b1c0*/  STL.64 [R1+0x218], R28 ;  /* 0x0002181c01007387 */ /* 0x0003e80000100a00 */
[----:B------:R4:W-:Y:S04]  /*3b1d0*/  STL.64 [R1+0x210], R24 ;  /* 0x0002101801007387 */ /* 0x0009e80000100a00 */
[----:B------:R-:W4:Y:S04]  /*3b1e0*/  LDL.LU.64 R16, [R1+0x15c0] ;  /* 0x0015c00001107983 */ /* 0x000f280000300a00 */
[----:B------:R-:W4:Y:S04]  /*3b1f0*/  LDL.LU.64 R8, [R1+0x15b8] ;  /* 0x0015b80001087983 */ /* 0x000f280000300a00 */
[----:B------:R-:W4:Y:S04]  /*3b200*/  LDL.LU.64 R26, [R1+0x15b0] ;  /* 0x0015b000011a7983 */ /* 0x000f280000300a00 */
[----:B------:R-:W-:Y:S04]  /*3b210*/  STL.64 [R1+0x2418], R224 ;  /* 0x002418e001007387 */ /* 0x000fe80000100a00 */
[----:B------:R-:W-:Y:S04]  /*3b220*/  LDGSTS.E [R252], desc[UR8][R28.64], !P1 ;  /* 0x000000001cfc7fae */ /* 0x000fe8000c921848 */
[----:B-1----:R-:W4:Y:S01]  /*3b230*/  LDL.LU.64 R28, [R1+0x15a8] ;  /* 0x0015a800011c7983 */ /* 0x002f220000300a00 */
[----:B------:R-:W-:-:S02]  /*3b240*/  IADD3 R228, R12, 0x100000, RZ ;  /* 0x001000000ce47810 */ /* 0x000fc40007ffe0ff */
[----:B------:R-:W-:Y:S01]  /*3b250*/  ISETP.GE.U32.AND P2, PT, R3, 0x7ffffd6f, PT ;  /* 0x7ffffd6f0300780c */ /* 0x000fe20003f46070 */
[C---:B------:R-:W-:Y:S01]  /*3b260*/  VIADD R7, R12.reuse, 0x100000 ;  /* 0x001000000c077836 */ /* 0x040fe20000000000 */
[----:B------:R-:W-:Y:S01]  /*3b270*/  IADD3 R5, R12, 0x100000, RZ ;  /* 0x001000000c057810 */ /* 0x000fe20007ffe0ff */
[----:B------:R1:W-:Y:S01]  /*3b280*/  LDGSTS.E [R228+0x4000], desc[UR8][R24.64], !P1 ;  /* 0x0400000018e47fae */ /* 0x0003e2000c921848 */
[----:B------:R-:W-:Y:S01]  /*3b290*/  IADD3 R4, R4, -0x213, RZ ;  /* 0xfffffded04047810 */ /* 0x000fe20007ffe0ff */
[----:B------:R-:W1:Y:S01]  /*3b2a0*/  LDC R3, c[0x0][0x230] ;  /* 0x00008c00ff037b82 */ /* 0x000e620000000800 */
[----:B--2---:R-:W-:-:S04]  /*3b2b0*/  IMAD.WIDE R18, R229, 0x4, R18 ;  /* 0x00000004e5127825 */ /* 0x004fc800078e0212 */
[C---:B---3--:R-:W-:Y:S01]  /*3b2c0*/  IMAD.WIDE R10, R229.reuse, 0x4, R10 ;  /* 0x00000004e50a7825 */ /* 0x048fe200078e020a */
[----:B------:R2:W-:Y:S03]  /*3b2d0*/  STL.64 [R1+0x208], R18 ;  /* 0x0002081201007387 */ /* 0x0005e60000100a00 */
[C---:B----4-:R-:W-:Y:S01]  /*3b2e0*/  IMAD.WIDE R20, R229.reuse, 0x4, R20 ;  /* 0x00000004e5147825 */ /* 0x050fe200078e0214 */
[----:B------:R3:W-:Y:S03]  /*3b2f0*/  STL.64 [R1+0x200], R10 ;  /* 0x0002000a01007387 */ /* 0x0007e60000100a00 */
[----:B-1----:R-:W-:Y:S01]  /*3b300*/  IMAD.WIDE R24, R229, 0x4, R250 ;  /* 0x00000004e5187825 */ /* 0x002fe200078e02fa */
[----:B------:R-:W-:Y:S04]  /*3b310*/  LDGSTS.E [R7+0x8000], desc[UR8][R18.64], !P1 ;  /* 0x0800000012077fae */ /* 0x000fe8000c921848 */
[----:B------:R1:W-:Y:S04]  /*3b320*/  STL.64 [R1+0x1f8], R20 ;  /* 0x0001f81401007387 */ /* 0x0003e80000100a00 */
[----:B------:R-:W-:Y:S04]  /*3b330*/  LDGSTS.E [R5+0xc000], desc[UR8][R10.64], !P1 ;  /* 0x0c0000000a057fae */ /* 0x000fe8000c921848 */
[----:B--2---:R-:W2:Y:S04]  /*3b340*/  LDL.LU.64 R18, [R1+0x15a0] ;  /* 0x0015a00001127983 */ /* 0x004ea80000300a00 */
[----:B------:R-:W-:Y:S04]  /*3b350*/  STL.64 [R1+0x1f0], R24 ;  /* 0x0001f01801007387 */ /* 0x000fe80000100a00 */
[----:B---3--:R-:W3:Y:S04]  /*3b360*/  LDL.LU.64 R10, [R1+0x1598] ;  /* 0x00159800010a7983 */ /* 0x008ee80000300a00 */
[----:B------:R-:W4:Y:S04]  /*3b370*/  LDL.LU.64 R250, [R1+0x1590] ;  /* 0x0015900001fa7983 */ /* 0x000f280000300a00 */
[----:B------:R-:W-:Y:S01]  /*3b380*/  LDGSTS.E [R252+0x4], desc[UR8][R20.64], !P2 ;  /* 0x0000400014fc7fae */ /* 0x000fe2000d121848 */
[----:B------:R-:W-:-:S02]  /*3b390*/  ISETP.GE.U32.AND P1, PT, R4, 0x7ffffd6e, PT ;  /* 0x7ffffd6e0400780c */ /* 0x000fc40003f26070 */
[----:B------:R-:W1:Y:S01]  /*3b3a0*/  LDC R4, c[0x0][0x230] ;  /* 0x00008c00ff047b82 */ /* 0x000e620000000800 */
[----:B------:R1:W-:Y:S04]  /*3b3b0*/  LDGSTS.E [R228+0x4004], desc[UR8][R24.64], !P2 ;  /* 0x0400400018e47fae */ /* 0x0003e8000d121848 */
[----:B-1----:R-:W4:Y:S01]  /*3b3c0*/  LDL.LU.64 R20, [R1+0x1588] ;  /* 0x0015880001147983 */ /* 0x002f220000300a00 */
[----:B------:R-:W-:-:S04]  /*3b3d0*/  IMAD.WIDE R16, R229, 0x4, R16 ;  /* 0x00000004e5107825 */ /* 0x000fc800078e0210 */
[C---:B------:R-:W-:Y:S01]  /*3b3e0*/  IMAD.WIDE R8, R229.reuse, 0x4, R8 ;  /* 0x00000004e5087825 */ /* 0x040fe200078e0208 */
[----:B------:R1:W-:Y:S03]  /*3b3f0*/  STL.64 [R1+0x1e8], R16 ;  /* 0x0001e81001007387 */ /* 0x0003e60000100a00 */
[C---:B------:R-:W-:Y:S01]  /*3b400*/  IMAD.WIDE R26, R229.reuse, 0x4, R26 ;  /* 0x00000004e51a7825 */ /* 0x040fe200078e021a */
[----:B------:R1:W-:Y:S04]  /*3b410*/  STL.64 [R1+0x1e0], R8 ;  /* 0x0001e00801007387 */ /* 0x0003e80000100a00 */
[----:B------:R-:W-:Y:S04]  /*3b420*/  LDGSTS.E [R7+0x8004], desc[UR8][R16.64], !P2 ;  /* 0x0800400010077fae */ /* 0x000fe8000d121848 */
[----:B------:R1:W-:Y:S04]  /*3b430*/  STL.64 [R1+0x1d8], R26 ;  /* 0x0001d81a01007387 */ /* 0x0003e80000100a00 */
[----:B------:R-:W-:Y:S04]  /*3b440*/  LDGSTS.E [R5+0xc004], desc[UR8][R8.64], !P2 ;  /* 0x0c00400008057fae */ /* 0x000fe8000d121848 */
[----:B-1----:R-:W4:Y:S01]  /*3b450*/  LDL.LU.64 R16, [R1+0x1580] ;  /* 0x0015800001107983 */ /* 0x002f220000300a00 */
[----:B------:R-:W-:-:S03]  /*3b460*/  IMAD.WIDE R24, R229, 0x4, R28 ;  /* 0x00000004e5187825 */ /* 0x000fc600078e021c */
[----:B------:R-:W-:Y:S04]  /*3b470*/  LDGSTS.E [R252+0x8], desc[UR8][R26.64], !P1 ;  /* 0x000080001afc7fae */ /* 0x000fe8000c921848 */
[----:B------:R1:W-:Y:S04]  /*3b480*/  STL.64 [R1+0x1d0], R24 ;  /* 0x0001d01801007387 */ /* 0x0003e80000100a00 */
[----:B------:R-:W4:Y:S04]  /*3b490*/  LDL.LU.64 R8, [R1+0x1578] ;  /* 0x0015780001087983 */ /* 0x000f280000300a00 */
[----:B------:R-:W4:Y:S04]  /*3b4a0*/  LDL.LU.64 R28, [R1+0x12f0] ;  /* 0x0012f000011c7983 */ /* 0x000f280000300a00 */
[----:B------:R-:W4:Y:S01]  /*3b4b0*/  LDL.LU.64 R26, [R1+0x12e8] ;  /* 0x0012e800011a7983 */ /* 0x000f220000300a00 */
[----:B------:R-:W-:-:S03]  /*3b4c0*/  VIADD R3, R3, 0xfffffdec ;  /* 0xfffffdec03037836 */ /* 0x000fc60000000000 */
[----:B------:R1:W-:Y:S02]  /*3b4d0*/  LDGSTS.E [R228+0x4008], desc[UR8][R24.64], !P1 ;  /* 0x0400800018e47fae */ /* 0x0003e4000c921848 */
[----:B------:R-:W-:Y:S02]  /*3b4e0*/  ISETP.GE.U32.AND P2, PT, R3, 0x7ffffd6d, PT ;  /* 0x7ffffd6d0300780c */ /* 0x000fe40003f46070 */
[----:B------:R-:W-:Y:S01]  /*3b4f0*/  IADD3 R4, R4, -0x231, RZ ;  /* 0xfffffdcf04047810 */ /* 0x000fe20007ffe0ff */
[----:B------:R-:W1:Y:S01]  /*3b500*/  LDC R3, c[0x0][0x230] ;  /* 0x00008c00ff037b82 */ /* 0x000e620000000800 */
[----:B--2---:R-:W-:-:S04]  /*3b510*/  IMAD.WIDE R18, R229, 0x4, R18 ;  /* 0x00000004e5127825 */ /* 0x004fc800078e0212 */
[C---:B---3--:R-:W-:Y:S01]  /*3b520*/  IMAD.WIDE R10, R229.reuse, 0x4, R10 ;  /* 0x00000004e50a7825 */ /* 0x048fe200078e020a */
[----:B------:R2:W-:Y:S03]  /*3b530*/  STL.64 [R1+0x1c8], R18 ;  /* 0x0001c81201007387 */ /* 0x0005e60000100a00 */
[C---:B----4-:R-:W-:Y:S01]  /*3b540*/  IMAD.WIDE R30, R229.reuse, 0x4, R250 ;  /* 0x00000004e51e7825 */ /* 0x050fe200078e02fa */
[----:B------:R3:W-:Y:S04]  /*3b550*/  STL.64 [R1+0x1c0], R10 ;  /* 0x0001c00a01007387 */ /* 0x0007e80000100a00 */
[----:B------:R-:W-:Y:S04]  /*3b560*/  LDGSTS.E [R7+0x8008], desc[UR8][R18.64], !P1 ;  /* 0x0800800012077fae */ /* 0x000fe8000c921848 */
[----:B------:R-:W-:Y:S04]  /*3b570*/  STL.64 [R1+0x7a8], R30 ;  /* 0x0007a81e01007387 */ /* 0x000fe80000100a00 */
[----:B------:R-:W-:Y:S01]  /*3b580*/  LDGSTS.E [R5+0xc008], desc[UR8][R10.64], !P1 ;  /* 0x0c0080000a057fae */ /* 0x000fe2000c921848 */
[----:B-1----:R-:W-:-:S03]  /*3b590*/  IMAD.WIDE R24, R229, 0x4, R20 ;  /* 0x00000004e5187825 */ /* 0x002fc600078e0214 */
[----:B--2---:R-:W2:Y:S04]  /*3b5a0*/  LDL.LU.64 R18, [R1+0x12e0] ;  /* 0x0012e00001127983 */ /* 0x004ea80000300a00 */
[----:B------:R1:W-:Y:S04]  /*3b5b0*/  STL.64 [R1+0x7c8], R24 ;  /* 0x0007c81801007387 */ /* 0x0003e80000100a00 */
[----:B---3--:R-:W3:Y:S04]  /*3b5c0*/  LDL.LU.64 R10, [R1+0x12d8] ;  /* 0x0012d800010a7983 */ /* 0x008ee80000300a00 */
[----:B------:R-:W4:Y:S04]  /*3b5d0*/  LDL.LU.64 R20, [R1+0x12d0] ;  /* 0x0012d00001147983 */ /* 0x000f280000300a00 */
[----:B------:R-:W4:Y:S01]  /*3b5e0*/  LDL.LU.64 R250, [R1+0x12c8] ;  /* 0x0012c80001fa7983 */ /* 0x000f220000300a00 */
[----:B------:R-:W-:-:S02]  /*3b5f0*/  ISETP.GE.U32.AND P1, PT, R4, 0x7ffffd50, PT ;  /* 0x7ffffd500400780c */ /* 0x000fc40003f26070 */
[----:B------:R-:W1:Y:S01]  /*3b600*/  LDC R4, c[0x0][0x230] ;  /* 0x00008c00ff047b82 */ /* 0x000e620000000800 */
[----:B------:R-:W-:Y:S04]  /*3b610*/  LDGSTS.E [R252+0xc], desc[UR8][R30.64], !P2 ;  /* 0x0000c0001efc7fae */ /* 0x000fe8000d121848 */
[----:B------:R1:W-:Y:S01]  /*3b620*/  LDGSTS.E [R228+0x400c], desc[UR8][R24.64], !P2 ;  /* 0x0400c00018e47fae */ /* 0x0003e2000d121848 */
[----:B------:R-:W-:-:S05]  /*3b630*/  IMAD.WIDE R16, R229, 0x4, R16 ;  /* 0x00000004e5107825 */ /* 0x000fca00078e0210 */
[----:B------:R1:W-:Y:S04]  /*3b640*/  STL.64 [R1+0x7e8], R16 ;  /* 0x0007e81001007387 */ /* 0x0003e80000100a00 */
[----:B------:R-:W-:Y:S01]  /*3b650*/  LDGSTS.E [R7+0x800c], desc[UR8][R16.64], !P2 ;  /* 0x0800c00010077fae */ /* 0x000fe2000d121848 */
[----:B------:R-:W-:-:S04]  /*3b660*/  IMAD.WIDE R8, R229, 0x4, R8 ;  /* 0x00000004e5087825 */ /* 0x000fc800078e0208 */
[C---:B------:R-:W-:Y:S01]  /*3b670*/  IMAD.WIDE R28, R229.reuse, 0x4, R28 ;  /* 0x00000004e51c7825 */ /* 0x040fe200078e021c */
[----:B------:R1:W-:Y:S03]  /*3b680*/  STL.64 [R1+0x808], R8 ;  /* 0x0008080801007387 */ /* 0x0003e60000100a00 */
[----:B-1----:R-:W-:Y:S01]  /*3b690*/  IMAD.WIDE R24, R229, 0x4, R26 ;  /* 0x00000004e5187825 */ /* 0x002fe200078e021a */
[----:B------:R1:W-:Y:S04]  /*3b6a0*/  STL.64 [R1+0x828], R28 ;  /* 0x0008281c01007387 */ /* 0x0003e80000100a00 */
[----:B------:R-:W4:Y:S04]  /*3b6b0*/  LDL.LU.64 R16, [R1+0x12c0] ;  /* 0x0012c00001107983 */ /* 0x000f280000300a00 */
[----:B------:R4:W-:Y:S04]  /*3b6c0*/  STL.64 [R1+0x840], R24 ;  /* 0x0008401801007387 */ /* 0x0009e80000100a00 */
[----:B------:R-:W-:Y:S04]  /*3b6d0*/  LDGSTS.E [R5+0xc00c], desc[UR8][R8.64], !P2 ;  /* 0x0c00c00008057fae */ /* 0x000fe8000d121848 */
[----:B------:R-:W-:Y:S01]  /*3b6e0*/  LDGSTS.E [R252+0x10000], desc[UR8][R28.64], !P1 ;  /* 0x100000001cfc7fae */ /* 0x000fe2000c921848 */
[----:B------:R-:W-:-:S03]  /*3b6f0*/  IADD3 R3, R3, -0x232, RZ ;  /* 0xfffffdce03037810 */ /* 0x000fc60007ffe0ff */
[----:B------:R4:W-:Y:S04]  /*3b700*/  LDGSTS.E [R228+0x14000], desc[UR8][R24.64], !P1 ;  /* 0x1400000018e47fae */ /* 0x0009e8000c921848 */
[----:B------:R-:W4:Y:S04]  /*3b710*/  LDL.LU.64 R8, [R1+0x12b8] ;  /* 0x0012b80001087983 */ /* 0x000f280000300a00 */
[----:B------:R-:W4:Y:S04]  /*3b720*/  LDL.LU.64 R26, [R1+0x12b0] ;  /* 0x0012b000011a7983 */ /* 0x000f280000300a00 */
[----:B-1----:R-:W4:Y:S01]  /*3b730*/  LDL.LU.64 R28, [R1+0x12a8] ;  /* 0x0012a800011c7983 */ /* 0x002f220000300a00 */
[----:B------:R-:W-:Y:S01]  /*3b740*/  ISETP.GE.U32.AND P2, PT, R3, 0x7ffffd4f, PT ;  /* 0x7ffffd4f0300780c */ /* 0x000fe20003f46070 */
[----:B------:R-:W-:Y:S01]  /*3b750*/  VIADD R4, R4, 0xfffffdcd ;  /* 0xfffffdcd04047836 */ /* 0x000fe20000000000 */
[----:B------:R-:W1:Y:S01]  /*3b760*/  LDC R3, c[0x0][0x230] ;  /* 0x00008c00ff037b82 */ /* 0x000e620000000800 */
[----:B--2---:R-:W-:-:S04]  /*3b770*/  IMAD.WIDE R18, R229, 0x4, R18 ;  /* 0x00000004e5127825 */ /* 0x004fc800078e0212 */
[C---:B---3--:R-:W-:Y:S01]  /*3b780*/  IMAD.WIDE R10, R229.reuse, 0x4, R10 ;  /* 0x00000004e50a7825 */ /* 0x048fe200078e020a */
[----:B------:R2:W-:Y:S03]  /*3b790*/  STL.64 [R1+0x858], R18 ;  /* 0x0008581201007387 */ /* 0x0005e60000100a00 */
[C---:B----4-:R-:W-:Y:S01]  /*3b7a0*/  IMAD.WIDE R20, R229.reuse, 0x4, R20 ;  /* 0x00000004e5147825 */ /* 0x050fe200078e0214 */
[----:B------:R3:W-:Y:S03]  /*3b7b0*/  STL.64 [R1+0x870], R10 ;  /* 0x0008700a01007387 */ /* 0x0007e60000100a00 */
[----:B------:R-:W-:Y:S01]  /*3b7c0*/  IMAD.WIDE R24, R229, 0x4, R250 ;  /* 0x00000004e5187825 */ /* 0x000fe200078e02fa */
[----:B------:R-:W-:Y:S04]  /*3b7d0*/  LDGSTS.E [R7+0x18000], desc[UR8][R18.64], !P1 ;  /* 0x1800000012077fae */ /* 0x000fe8000c921848 */
[----:B------:R4:W-:Y:S04]  /*3b7e0*/  STL.64 [R1+0x888], R20 ;  /* 0x0008881401007387 */ /* 0x0009e80000100a00 */
[----:B------:R-:W-:Y:S04]  /*3b7f0*/  LDGSTS.E [R5+0x1c000], desc[UR8][R10.64], !P1 ;  /* 0x1c0000000a057fae */ /* 0x000fe8000c921848 */
[----:B--2---:R-:W2:Y:S04]  /*3b800*/  LDL.LU.64 R18, [R1+0x12a0] ;  /* 0x0012a00001127983 */ /* 0x004ea80000300a00 */
[----:B------:R1:W-:Y:S04]  /*3b810*/  STL.64 [R1+0x8a0], R24 ;  /* 0x0008a01801007387 */ /* 0x0003e80000100a00 */
[----:B---3--:R-:W3:Y:S04]  /*3b820*/  LDL.LU.64 R10, [R1+0x1298] ;  /* 0x00129800010a7983 */ /* 0x008ee80000300a00 */
[----:B------:R-:W3:Y:S04]  /*3b830*/  LDL.LU.64 R250, [R1+0x1290] ;  /* 0x0012900001fa7983 */ /* 0x000ee80000300a00 */
[----:B------:R-:W-:Y:S01]  /*3b840*/  LDGSTS.E [R252+0x10004], desc[UR8][R20.64], !P2 ;  /* 0x1000400014fc7fae */ /* 0x000fe2000d121848 */
[----:B------:R-:W-:-:S02]  /*3b850*/  ISETP.GE.U32.AND P1, PT, R4, 0x7ffffd4e, PT ;  /* 0x7ffffd4e0400780c */ /* 0x000fc40003f26070 */
[----:B------:R-:W1:Y:S01]  /*3b860*/  LDC R4, c[0x0][0x230] ;  /* 0x00008c00ff047b82 */ /* 0x000e620000000800 */
[----:B------:R1:W-:Y:S04]  /*3b870*/  LDGSTS.E [R228+0x14004], desc[UR8][R24.64], !P2 ;  /* 0x1400400018e47fae */ /* 0x0003e8000d121848 */
[----:B----4-:R-:W4:Y:S01]  /*3b880*/  LDL.LU.64 R20, [R1+0x1288] ;  /* 0x0012880001147983 */ /* 0x010f220000300a00 */
        /* <DEDUP_REMOVED lines=17> */
[----:B------:R-:W-:-:S02]  /*3b9a0*/  ISETP.GE.U32.AND P2, PT, R3, 0x7ffffd4d, PT ;  /* 0x7ffffd4d0300780c */ /* 0x000fc40003f46070 */
[----:B------:R-:W-:Y:S01]  /*3b9b0*/  IADD3 R4, R4, -0x251, RZ ;  /* 0xfffffdaf04047810 */ /* 0x000fe20007ffe0ff */
[----:B------:R-:W1:Y:S01]  /*3b9c0*/  LDC R3, c[0x0][0x230] ;  /* 0x00008c00ff037b82 */ /* 0x000e620000000800 */
[----:B--2---:R-:W-:-:S04]  /*3b9d0*/  IMAD.WIDE R18, R229, 0x4, R18 ;  /* 0x00000004e5127825 */ /* 0x004fc800078e0212 */
[C---:B---3--:R-:W-:Y:S01]  /*3b9e0*/  IMAD.WIDE R10, R229.reuse, 0x4, R10 ;  /* 0x00000004e50a7825 */ /* 0x048fe200078e020a */
[----:B------:R2:W-:Y:S03]  /*3b9f0*/  STL.64 [R1+0x8e8], R18 ;  /* 0x0008e81201007387 */ /* 0x0005e60000100a00 */
[C---:B------:R-:W-:Y:S01]  /*3ba00*/  IMAD.WIDE R30, R229.reuse, 0x4, R250 ;  /* 0x00000004e51e7825 */ /* 0x040fe200078e02fa */
[----:B------:R3:W-:Y:S04]  /*3ba10*/  STL.64 [R1+0x8f8], R10 ;  /* 0x0008f80a01007387 */ /* 0x0007e80000100a00 */
[----:B------:R-:W-:Y:S04]  /*3ba20*/  LDGSTS.E [R7+0x18008], desc[UR8][R18.64], !P1 ;  /* 0x1800800012077fae */ /* 0x000fe8000c921848 */
[----:B------:R-:W-:Y:S04]  /*3ba30*/  STL.64 [R1+0x908], R30 ;  /* 0x0009081e01007387 */ /* 0x000fe80000100a00 */
[----:B------:R-:W-:Y:S01]  /*3ba40*/  LDGSTS.E [R5+0x1c008], desc[UR8][R10.64], !P1 ;  /* 0x1c0080000a057fae */ /* 0x000fe2000c921848 */
[----:B----4-:R-:W-:-:S03]  /*3ba50*/  IMAD.WIDE R24, R229, 0x4, R20 ;  /* 0x00000004e5187825 */ /* 0x010fc600078e0214 */
[----:B--2---:R-:W2:Y:S04]  /*3ba60*/  LDL.LU.64 R18, [R1+0x1060] ;  /* 0x0010600001127983 */ /* 0x004ea80000300a00 */
[----:B------:R4:W-:Y:S04]  /*3ba70*/  STL.64 [R1+0x918], R24 ;  /* 0x0009181801007387 */ /* 0x0009e80000100a00 */
[----:B---3--:R-:W3:Y:S04]  /*3ba80*/  LDL.LU.64 R10, [R1+0x1058] ;  /* 0x00105800010a7983 */ /* 0x008ee80000300a00 */
[----:B------:R-:W3:Y:S04]  /*3ba90*/  LDL.LU.64 R20, [R1+0x1050] ;  /* 0x0010500001147983 */ /* 0x000ee80000300a00 */
[----:B------:R-:W3:Y:S01]  /*3baa0*/  LDL.LU.64 R250, [R1+0x1048] ;  /* 0x0010480001fa7983 */ /* 0x000ee20000300a00 */
        /* <DEDUP_REMOVED lines=10> */
[----:B----4-:R-:W-:Y:S01]  /*3bb50*/  IMAD.WIDE R24, R229, 0x4, R26 ;  /* 0x00000004e5187825 */ /* 0x010fe200078e021a */
[----:B------:R4:W-:Y:S04]  /*3bb60*/  STL.64 [R1+0x948], R28 ;  /* 0x0009481c01007387 */ /* 0x0009e80000100a00 */
[----:B------:R-:W3:Y:S04]  /*3bb70*/  LDL.LU.64 R16, [R1+0x1038] ;  /* 0x0010380001107983 */ /* 0x000ee80000300a00 */
[----:B------:R3:W-:Y:S04]  /*3bb80*/  STL.64 [R1+0x950], R24 ;  /* 0x0009501801007387 */ /* 0x0007e80000100a00 */
[----:B------:R-:W-:Y:S04]  /*3bb90*/  LDGSTS.E [R5+0x1c00c], desc[UR8][R8.64], !P2 ;  /* 0x1c00c00008057fae */ /* 0x000fe8000d121848 */
[----:B------:R-:W-:Y:S01]  /*3bba0*/  LDGSTS.E [R252+0x20000], desc[UR8][R28.64], !P1 ;  /* 0x200000001cfc7fae */ /* 0x000fe2000c921848 */
[----:B-1----:R-:W-:-:S03]  /*3bbb0*/  VIADD R3, R3, 0xfffffdae ;  /* 0xfffffdae03037836 */ /* 0x002fc60000000000 */
[----:B------:R1:W-:Y:S04]  /*3bbc0*/  LDGSTS.E [R228+0x24000], desc[UR8][R24.64], !P1 ;  /* 0x2400000018e47fae */ /* 0x0003e8000c921848 */
[----:B------:R-:W3:Y:S04]  /*3bbd0*/  LDL.LU.64 R8, [R1+0x1028] ;  /* 0x0010280001087983 */ /* 0x000ee80000300a00 */
[----:B------:R-:W3:Y:S04]  /*3bbe0*/  LDL.LU.64 R26, [R1+0xf98] ;  /* 0x000f9800011a7983 */ /* 0x000ee80000300a00 */
[----:B----4-:R-:W4:Y:S01]  /*3bbf0*/  LDL.LU.64 R28, [R1+0xf88] ;  /* 0x000f8800011c7983 */ /* 0x010f220000300a00 */
[----:B------:R-:W-:-:S02]  /*3bc00*/  ISETP.GE.U32.AND P2, PT, R3, 0x7ffffd2f, PT ;  /* 0x7ffffd2f0300780c */ /* 0x000fc40003f46070 */
[----:B------:R-:W-:Y:S01]  /*3bc10*/  IADD3 R4, R4, -0x253, RZ ;  /* 0xfffffdad04047810 */ /* 0x000fe20007ffe0ff */
[----:B------:R-:W4:Y:S01]  /*3bc20*/  LDC R3, c[0x0][0x230] ;  /* 0x00008c00ff037b82 */ /* 0x000f220000000800 */
[----:B--2---:R-:W-:-:S04]  /*3bc30*/  IMAD.WIDE R18, R229, 0x4, R18 ;  /* 0x00000004e5127825 */ /* 0x004fc800078e0212 */
[C---:B---3--:R-:W-:Y:S01]  /*3bc40*/  IMAD.WIDE R10, R229.reuse, 0x4, R10 ;  /* 0x00000004e50a7825 */ /* 0x048fe200078e020a */
[----:B------:R2:W-:Y:S03]  /*3bc50*/  STL.64 [R1+0x958], R18 ;  /* 0x0009581201007387 */ /* 0x0005e60000100a00 */
[C---:B------:R-:W-:Y:S01]  /*3bc60*/  IMAD.WIDE R20, R229.reuse, 0x4, R20 ;  /* 0x00000004e5147825 */ /* 0x040fe200078e0214 */
[----:B------:R3:W-:Y:S03]  /*3bc70*/  STL.64 [R1+0x960], R10 ;  /* 0x0009600a01007387 */ /* 0x0007e60000100a00 */
[----:B-1----:R-:W-:Y:S01]  /*3bc80*/  IMAD.WIDE R24, R229, 0x4, R250 ;  /* 0x00000004e5187825 */ /* 0x002fe200078e02fa */
        /* <DEDUP_REMOVED lines=9> */
[----:B------:R-:W4:Y:S01]  /*3bd20*/  LDC R4, c[0x0][0x230] ;  /* 0x00008c00ff047b82 */ /* 0x000f220000000800 */
[----:B------:R4:W-:Y:S04]  /*3bd30*/  LDGSTS.E [R228+0x24004], desc[UR8][R24.64], !P2 ;  /* 0x2400400018e47fae */ /* 0x0009e8000d121848 */
[----:B-1----:R-:W3:Y:S01]  /*3bd40*/  LDL.LU.64 R20, [R1+0xf48] ;  /* 0x000f480001147983 */ /* 0x002ee20000300a00 */
        /* <DEDUP_REMOVED lines=8> */
[----:B-1----:R-:W3:Y:S04]  /*3bdd0*/  LDL.LU.64 R16, [R1+0xf38] ;  /* 0x000f380001107983 */ /* 0x002ee80000300a00 */
[----:B------:R1:W-:Y:S04]  /*3bde0*/  STL.64 [R1+0x990], R24 ;  /* 0x0009901801007387 */ /* 0x0003e80000100a00 */
[----:B------:R-:W-:Y:S04]  /*3bdf0*/  LDGSTS.E [R5+0x2c004], desc[UR8][R8.64], !P2 ;  /* 0x2c00400008057fae */ /* 0x000fe8000d121848 */
[----:B------:R-:W-:Y:S01]  /*3be00*/  LDGSTS.E [R252+0x20008], desc[UR8][R26.64], !P1 ;  /* 0x200080001afc7fae */ /* 0x000fe2000c921848 */
[----:B------:R-:W-:-:S03]  /*3be10*/  IADD3 R3, R3, -0x254, RZ ;  /* 0xfffffdac03037810 */ /* 0x000fc60007ffe0ff */
[----:B------:R1:W-:Y:S04]  /*3be20*/  LDGSTS.E [R228+0x24008], desc[UR8][R24.64], !P1 ;  /* 0x2400800018e47fae */ /* 0x0003e8000c921848 */
[----:B------:R-:W3:Y:S04]  /*3be30*/  LDL.LU.64 R8, [R1+0xf28] ;  /* 0x000f280001087983 */ /* 0x000ee80000300a00 */
[----:B------:R-:W3:Y:S04]  /*3be40*/  LDL.LU.64 R28, [R1+0xcf8] ;  /* 0x000cf800011c7983 */ /* 0x000ee80000300a00 */
[----:B----4-:R-:W4:Y:S01]  /*3be50*/  LDL.LU.64 R26, [R1+0xce8] ;  /* 0x000ce800011a7983 */ /* 0x010f220000300a00 */
[----:B------:R-:W-:Y:S01]  /*3be60*/  ISETP.GE.U32.AND P2, PT, R3, 0x7ffffd2d, PT ;  /* 0x7ffffd2d0300780c */ /* 0x000fe20003f46070 */
[----:B------:R-:W-:Y:S01]  /*3be70*/  VIADD R4, R4, 0xfffffd8f ;  /* 0xfffffd8f04047836 */ /* 0x000fe20000000000 */
[----:B------:R-:W4:Y:S01]  /*3be80*/  LDC R3, c[0x0][0x230] ;  /* 0x00008c00ff037b82 */ /* 0x000f220000000800 */
        /* <DEDUP_REMOVED lines=30> */
[----:B------:R-:W-:-:S03]  /*3c070*/  IADD3 R3, R3, -0x272, RZ ;  /* 0xfffffd8e03037810 */ /* 0x000fc60007ffe0ff */
[----:B------:R3:W-:Y:S04]  /*3c080*/  LDGSTS.E [R228+0x34000], desc[UR8][R24.64], !P1 ;  /* 0x3400000018e47fae */ /* 0x0007e8000c921848 */
[----:B-1----:R-:W3:Y:S04]  /*3c090*/  LDL.LU.64 R8, [R1+0xc28] ;  /* 0x000c280001087983 */ /* 0x002ee80000300a00 */
[----:B------:R-:W3:Y:S04]  /*3c0a0*/  LDL.LU.64 R26, [R1+0xc18] ;  /* 0x000c1800011a7983 */ /* 0x000ee80000300a00 */
[----:B----4-:R-:W4:Y:S01]  /*3c0b0*/  LDL.LU.64 R28, [R1+0xc08] ;  /* 0x000c0800011c7983 */ /* 0x010f220000300a00 */
[----:B------:R-:W-:-:S02]  /*3c0c0*/  ISETP.GE.U32.AND P2, PT, R3, 0x7ffffd0f, PT ;  /* 0x7ffffd0f0300780c */ /* 0x000fc40003f46070 */
[----:B------:R-:W-:Y:S01]  /*3c0d0*/  IADD3 R4, R4, -0x273, RZ ;  /* 0xfffffd8d04047810 */ /* 0x000fe20007ffe0ff */
[----:B------:R-:W1:Y:S01]  /*3c0e0*/  LDC R3, c[0x0][0x230] ;  /* 0x00008c00ff037b82 */ /* 0x000e620000000800 */
[----:B--2---:R-:W-:-:S04]  /*3c0f0*/  IMAD.WIDE R18, R229, 0x4, R18 ;  /* 0x00000004e5127825 */ /* 0x004fc800078e0212 */
[C---:B---3--:R-:W-:Y:S01]  /*3c100*/  IMAD.WIDE R10, R229.reuse, 0x4, R10 ;  /* 0x00000004e50a7825 */ /* 0x048fe200078e020a */
[----:B------:R2:W-:Y:S03]  /*3c110*/  STL.64 [R1+0x9d8], R18 ;  /* 0x0009d81201007387 */ /* 0x0005e60000100a00 */
[C---:B------:R-:W-:Y:S01]  /*3c120*/  IMAD.WIDE R20, R229.reuse, 0x4, R20 ;  /* 0x00000004e5147825 */ /* 0x040fe200078e0214 */
        /* <DEDUP_REMOVED lines=26> */
[----:B------:R-:W-:-:S03]  /*3c2d0*/  VIADD R3, R3, 0xfffffd8c ;  /* 0xfffffd8c03037836 */ /* 0x000fc60000000000 */
        /* <DEDUP_REMOVED lines=23> */
[----:B------:R1:W-:Y:S04]  /*3c450*/  LDGSTS.E [R252+0x3000c], desc[UR8][R30.64], !P2 ;  /* 0x3000c0001efc7fae */ /* 0x0003e8000d121848 */
[----:B------:R4:W-:Y:S01]  /*3c460*/  LDGSTS.E [R228+0x3400c], desc[UR8][R24.64], !P2 ;  /* 0x3400c00018e47fae */ /* 0x0009e2000d121848 */
[----:B-1----:R-:W-:Y:S01]  /*3c470*/  IADD3 R252, R13, 0x100000, RZ ;  /* 0x001000000dfc7810 */ /* 0x002fe20007ffe0ff */
[----:B------:R-:W-:-:S05]  /*3c480*/  IMAD.WIDE R16, R229, 0x4, R16 ;  /* 0x00000004e5107825 */ /* 0x000fca00078e0210 */
[----:B------:R1:W-:Y:S04]  /*3c490*/  STL.64 [R1+0xa38], R16 ;  /* 0x000a381001007387 */ /* 0x0003e80000100a00 */
[----:B------:R1:W-:Y:S01]  /*3c4a0*/  LDGSTS.E [R7+0x3800c], desc[UR8][R16.64], !P2 ;  /* 0x3800c00010077fae */ /* 0x0003e2000d121848 */
[----:B------:R-:W-:-:S04]  /*3c4b0*/  IMAD.WIDE R8, R229, 0x4, R8 ;  /* 0x00000004e5087825 */ /* 0x000fc800078e0208 */
[C---:B------:R-:W-:Y:S01]  /*3c4c0*/  IMAD.WIDE R28, R229.reuse, 0x4, R28 ;  /* 0x00000004e51c7825 */ /* 0x040fe200078e021c */
[----:B------:R1:W-:Y:S03]  /*3c4d0*/  STL.64 [R1+0xa40], R8 ;  /* 0x000a400801007387 */ /* 0x0003e60000100a00 */
[----:B----4-:R-:W-:Y:S01]  /*3c4e0*/  IMAD.WIDE R24, R229, 0x4, R26 ;  /* 0x00000004e5187825 */ /* 0x010fe200078e021a */
[----:B------:R4:W-:Y:S04]  /*3c4f0*/  STL.64 [R1+0xa48], R28 ;  /* 0x000a481c01007387 */ /* 0x0009e80000100a00 */
[----:B-1----:R-:W3:Y:S04]  /*3c500*/  LDL.LU.64 R16, [R1+0x1540] ;  /* 0x0015400001107983 */ /* 0x002ee80000300a00 */
[----:B------:R1:W-:Y:S04]  /*3c510*/  STL.64 [R1+0xa50], R24 ;  /* 0x000a501801007387 */ /* 0x0003e80000100a00 */
[----:B------:R1:W-:Y:S04]  /*3c520*/  LDGSTS.E [R5+0x3c00c], desc[UR8][R8.64], !P2 ;  /* 0x3c00c00008057fae */ /* 0x0003e8000d121848 */
[----:B------:R-:W-:Y:S04]  /*3c530*/  LDGSTS.E [R252], desc[UR8][R28.64], !P1 ;  /* 0x000000001cfc7fae */ /* 0x000fe8000c921848 */
[----:B------:R-:W3:Y:S04]  /*3c540*/  LDL.LU.64 R8, [R1+0x1538] ;  /* 0x0015380001087983 */ /* 0x000ee80000300a00 */
[----:B------:R-:W3:Y:S04]  /*3c550*/  LDL.LU.64 R26, [R1+0x1530] ;  /* 0x00153000011a7983 */ /* 0x000ee80000300a00 */
[----:B----4-:R-:W4:Y:S01]  /*3c560*/  LDL.LU.64 R28, [R1+0x1528] ;  /* 0x00152800011c7983 */ /* 0x010f220000300a00 */
[----:B------:R-:W-:Y:S01]  /*3c570*/  IADD3 R3, R3, -0x216, RZ ;  /* 0xfffffdea03037810 */ /* 0x000fe20007ffe0ff */
[----:B------:R-:W-:-:S03]  /*3c580*/  VIADD R228, R13, 0x100000 ;  /* 0x001000000de47836 */ /* 0x000fc60000000000 */
[----:B------:R-:W-:Y:S02]  /*3c590*/  ISETP.GE.U32.AND P2, PT, R3, 0x7ffffd6b, PT ;  /* 0x7ffffd6b0300780c */ /* 0x000fe40003f46070 */
[C---:B------:R-:W-:Y:S01]  /*3c5a0*/  IADD3 R7, R13.reuse, 0x100000, RZ ;  /* 0x001000000d077810 */ /* 0x040fe20007ffe0ff */
[----:B------:R3:W-:Y:S01]  /*3c5b0*/  LDGSTS.E [R228+0x4000], desc[UR8][R24.64], !P1 ;  /* 0x0400000018e47fae */ /* 0x0007e2000c921848 */
[----:B-1----:R-:W-:Y:S01]  /*3c5c0*/  VIADD R5, R13, 0x100000 ;  /* 0x001000000d057836 */ /* 0x002fe20000000000 */
        /* <DEDUP_REMOVED lines=204> */
[----:B------:R-:W3:Y:S01]  /*3d290*/  LDL.LU.64 R20, [R1+0xda8] ;  /* 0x000da80001147983 */ /* 0x000ee20000300a00 */
[----:B------:R-:W-:-:S02]  /*3d2a0*/  ISETP.GE.U32.AND P1, PT, R4, 0x7ffffd0c, PT ;  /* 0x7ffffd0c0400780c */ /* 0x000fc40003f26070 */
[----:B------:R-:W1:Y:S01]  /*3d2b0*/  LDC R4, c[0x0][0x230] ;  /* 0x00008c00ff047b82 */ /* 0x000e620000000800 */
[----:B------:R-:W3:Y:S04]  /*3d2c0*/  LDL.LU.64 R250, [R1+0xdb8] ;  /* 0x000db80001fa7983 */ /* 0x000ee80000300a00 */
        /* <DEDUP_REMOVED lines=13> */
[----:B-1----:R-:W3:Y:S04]  /*3d3a0*/  LDL.LU.64 R16, [R1+0xdd0] ;  /* 0x000dd00001107983 */ /* 0x002ee80000300a00 */
[----:B------:R-:W-:Y:S04]  /*3d3b0*/  LDGSTS.E [R252+0x30000], desc[UR8][R28.64], !P1 ;  /* 0x300000001cfc7fae */ /* 0x000fe8000c921848 */
[----:B------:R-:W3:Y:S01]  /*3d3c0*/  LDL.LU.64 R8, [R1+0xdd8] ;  /* 0x000dd80001087983 */ /* 0x000ee20000300a00 */
[----:B------:R-:W-:-:S03]  /*3d3d0*/  VIADD R3, R3, 0xfffffd8a ;  /* 0xfffffd8a03037836 */ /* 0x000fc60000000000 */
[----:B------:R1:W-:Y:S04]  /*3d3e0*/  LDGSTS.E [R228+0x34000], desc[UR8][R24.64], !P1 ;  /* 0x3400000018e47fae */ /* 0x0003e8000c921848 */
[----:B----4-:R-:W4:Y:S01]  /*3d3f0*/  LDL.LU.64 R28, [R1+0xde8] ;  /* 0x000de800011c7983 */ /* 0x010f220000300a00 */
[----:B------:R-:W-:Y:S02]  /*3d400*/  ISETP.GE.U32.AND P2, PT, R3, 0x7ffffd0b, PT ;  /* 0x7ffffd0b0300780c */ /* 0x000fe40003f46070 */
[----:B------:R-:W-:Y:S01]  /*3d410*/  IADD3 R4, R4, -0x277, RZ ;  /* 0xfffffd8904047810 */ /* 0x000fe20007ffe0ff */
[----:B------:R-:W1:Y:S01]  /*3d420*/  LDC R3, c[0x0][0x230] ;  /* 0x00008c00ff037b82 */ /* 0x000e620000000800 */
[----:B--2---:R-:W-:-:S04]  /*3d430*/  IMAD.WIDE R18, R229, 0x4, R18 ;  /* 0x00000004e5127825 */ /* 0x004fc800078e0212 */
[C---:B---3--:R-:W-:Y:S01]  /*3d440*/  IMAD.WIDE R10, R229.reuse, 0x4, R10 ;  /* 0x00000004e50a7825 */ /* 0x048fe200078e020a */
[----:B------:R2:W-:Y:S03]  /*3d450*/  STL.64 [R1+0xd90], R18 ;  /* 0x000d901201007387 */ /* 0x0005e60000100a00 */
[C---:B------:R-:W-:Y:S01]  /*3d460*/  IMAD.WIDE R20, R229.reuse, 0x4, R20 ;  /* 0x00000004e5147825 */ /* 0x040fe200078e0214 */
[----:B------:R3:W-:Y:S03]  /*3d470*/  STL.64 [R1+0xda0], R10 ;  /* 0x000da00a01007387 */ /* 0x0007e60000100a00 */
[C---:B-1----:R-:W-:Y:S01]  /*3d480*/  IMAD.WIDE R24, R229.reuse, 0x4, R250 ;  /* 0x00000004e5187825 */ /* 0x042fe200078e02fa */
[----:B------:R1:W-:Y:S04]  /*3d490*/  STL.64 [R1+0xda8], R20 ;  /* 0x000da81401007387 */ /* 0x0003e80000100a00 */
[----:B------:R-:W4:Y:S04]  /*3d4a0*/  LDL.LU.64 R250, [R1+0xdf0] ;  /* 0x000df00001fa7983 */ /* 0x000f280000300a00 */
[----:B------:R-:W-:Y:S04]  /*3d4b0*/  LDGSTS.E [R7+0x38000], desc[UR8][R18.64], !P1 ;  /* 0x3800000012077fae */ /* 0x000fe8000c921848 */
[----:B------:R4:W-:Y:S04]  /*3d4c0*/  STL.64 [R1+0xdb8], R24 ;  /* 0x000db81801007387 */ /* 0x0009e80000100a00 */
[----:B------:R-:W-:Y:S04]  /*3d4d0*/  LDGSTS.E [R5+0x3c000], desc[UR8][R10.64], !P1 ;  /* 0x3c0000000a057fae */ /* 0x000fe8000c921848 */
[----:B--2---:R-:W2:Y:S01]  /*3d4e0*/  LDL.LU.64 R18, [R1+0xe00] ;  /* 0x000e000001127983 */ /* 0x004ea20000300a00 */
[----:B------:R-:W-:Y:S01]  /*3d4f0*/  ISETP.GE.U32.AND P1, PT, R4, 0x7ffffd0a, PT ;  /* 0x7ffffd0a0400780c */ /* 0x000fe20003f26070 */
[----:B------:R-:W-:-:S02]  /*3d500*/  IMAD.WIDE R26, R229, 0x4, R26 ;  /* 0x00000004e51a7825 */ /* 0x000fc400078e021a */
[----:B---3--:R-:W3:Y:S02]  /*3d510*/  LDL.LU.64 R10, [R1+0xe08] ;  /* 0x000e0800010a7983 */ /* 0x008ee40000300a00 */
[C---:B------:R-:W-:Y:S02]  /*3d520*/  IMAD.WIDE R16, R229.reuse, 0x4, R16 ;  /* 0x00000004e5107825 */ /* 0x040fe400078e0210 */
[----:B------:R-:W-:Y:S02]  /*3d530*/  LDGSTS.E [R252+0x30004], desc[UR8][R20.64], !P2 ;  /* 0x3000400014fc7fae */ /* 0x000fe4000d121848 */
[----:B------:R-:W-:Y:S02]  /*3d540*/  IMAD.WIDE R8, R229, 0x4, R8 ;  /* 0x00000004e5087825 */ /* 0x000fe400078e0208 */
[----:B------:R4:W-:Y:S01]  /*3d550*/  LDGSTS.E [R228+0x34004], desc[UR8][R24.64], !P2 ;  /* 0x3400400018e47fae */ /* 0x0009e2000d121848 */
[----:B------:R-:W-:Y:S01]  /*3d560*/  IADD3 R3, R3, -0x278, RZ ;  /* 0xfffffd8803037810 */ /* 0x000fe20007ffe0ff */
[----:B------:R-:W3:Y:S02]  /*3d570*/  LDC R4, c[0x0][0x230] ;  /* 0x00008c00ff047b82 */ /* 0x000ee40000000800 */
[----:B-1----:R-:W3:Y:S04]  /*3d580*/  LDL.LU.64 R20, [R1+0xe18] ;  /* 0x000e180001147983 */ /* 0x002ee80000300a00 */
[----:B------:R-:W-:Y:S01]  /*3d590*/  STL.64 [R1+0xdc0], R26 ;  /* 0x000dc01a01007387 */ /* 0x000fe20000100a00 */
[----:B----4-:R-:W-:-:S03]  /*3d5a0*/  IMAD.WIDE R24, R229, 0x4, R28 ;  /* 0x00000004e5187825 */ /* 0x010fc600078e021c */
[----:B------:R1:W-:Y:S04]  /*3d5b0*/  STL.64 [R1+0xdd0], R16 ;  /* 0x000dd01001007387 */ /* 0x0003e80000100a00 */
[----:B------:R-:W-:Y:S04]  /*3d5c0*/  LDGSTS.E [R7+0x38004], desc[UR8][R26.64], !P2 ;  /* 0x380040001a077fae */ /* 0x000fe8000d121848 */
[----:B------:R4:W-:Y:S04]  /*3d5d0*/  STL.64 [R1+0xdd8], R8 ;  /* 0x000dd80801007387 */ /* 0x0009e80000100a00 */
[----:B------:R-:W-:Y:S04]  /*3d5e0*/  LDGSTS.E [R5+0x3c004], desc[UR8][R16.64], !P2 ;  /* 0x3c00400010057fae */ /* 0x000fe8000d121848 */
[----:B------:R4:W-:Y:S04]  /*3d5f0*/  STL.64 [R1+0xde8], R24 ;  /* 0x000de81801007387 */ /* 0x0009e80000100a00 */
[----:B------:R-:W-:Y:S04]  /*3d600*/  LDGSTS.E [R252+0x30008], desc[UR8][R8.64], !P1 ;  /* 0x3000800008fc7fae */ /* 0x000fe8000c921848 */
[----:B-1----:R-:W3:Y:S01]  /*3d610*/  LDL.LU.64 R16, [R1+0xe28] ;  /* 0x000e280001107983 */ /* 0x002ee20000300a00 */
[----:B------:R-:W-:-:S02]  /*3d620*/  ISETP.GE.U32.AND P2, PT, R3, 0x7ffffd09, PT ;  /* 0x7ffffd090300780c */ /* 0x000fc40003f46070 */
[----:B------:R-:W1:Y:S01]  /*3d630*/  LDC R3, c[0x0][0x230] ;  /* 0x00008c00ff037b82 */ /* 0x000e620000000800 */
[----:B------:R1:W-:Y:S04]  /*3d640*/  LDGSTS.E [R228+0x34008], desc[UR8][R24.64], !P1 ;  /* 0x3400800018e47fae */ /* 0x0003e8000c921848 */
[----:B----4-:R-:W4:Y:S04]  /*3d650*/  LDL.LU.64 R8, [R1+0xe38] ;  /* 0x000e380001087983 */ /* 0x010f280000300a00 */
[----:B------:R-:W4:Y:S04]  /*3d660*/  LDL.LU.64 R28, [R1+0x14f0] ;  /* 0x0014f000011c7983 */ /* 0x000f280000300a00 */
[----:B------:R-:W4:Y:S01]  /*3d670*/  LDL.LU.64 R26, [R1+0x14e8] ;  /* 0x0014e800011a7983 */ /* 0x000f220000300a00 */
[----:B-1----:R-:W-:-:S05]  /*3d680*/  IMAD.WIDE R24, R229, 0x4, R250 ;  /* 0x00000004e5187825 */ /* 0x002fca00078e02fa */
[----:B------:R-:W-:Y:S04]  /*3d690*/  STL.64 [R1+0xdf0], R24 ;  /* 0x000df01801007387 */ /* 0x000fe80000100a00 */
[----:B------:R1:W-:Y:S01]  /*3d6a0*/  LDGSTS.E [R7+0x38008], desc[UR8][R24.64], !P1 ;  /* 0x3800800018077fae */ /* 0x0003e2000c921848 */
[----:B--2---:R-:W-:-:S05]  /*3d6b0*/  IMAD.WIDE R18, R229, 0x4, R18 ;  /* 0x00000004e5127825 */ /* 0x004fca00078e0212 */
[----:B------:R2:W-:Y:S04]  /*3d6c0*/  STL.64 [R1+0xe00], R18 ;  /* 0x000e001201007387 */ /* 0x0005e80000100a00 */
[----:B------:R-:W-:Y:S01]  /*3d6d0*/  LDGSTS.E [R5+0x3c008], desc[UR8][R18.64], !P1 ;  /* 0x3c00800012057fae */ /* 0x000fe2000c921848 */
[----:B---3--:R-:W-:-:S05]  /*3d6e0*/  IMAD.WIDE R10, R229, 0x4, R10 ;  /* 0x00000004e50a7825 */ /* 0x008fca00078e020a */
[----:B------:R3:W-:Y:S04]  /*3d6f0*/  STL.64 [R1+0xe08], R10 ;  /* 0x000e080a01007387 */ /* 0x0007e80000100a00 */
[----:B------:R1:W-:Y:S01]  /*3d700*/  LDGSTS.E [R252+0x3000c], desc[UR8][R10.64], !P2 ;  /* 0x3000c0000afc7fae */ /* 0x0003e2000d121848 */
[----:B------:R-:W-:-:S05]  /*3d710*/  IMAD.WIDE R20, R229, 0x4, R20 ;  /* 0x00000004e5147825 */ /* 0x000fca00078e0214 */
[----:B------:R1:W-:Y:S04]  /*3d720*/  STL.64 [R1+0xe18], R20 ;  /* 0x000e181401007387 */ /* 0x0003e80000100a00 */
[----:B--2---:R-:W2:Y:S04]  /*3d730*/  LDL.LU.64 R18, [R1+0x14e0] ;  /* 0x0014e00001127983 */ /* 0x004ea80000300a00 */
[----:B---3--:R-:W3:Y:S04]  /*3d740*/  LDL.LU.64 R10, [R1+0x14d8] ;  /* 0x0014d800010a7983 */ /* 0x008ee80000300a00 */
[----:B------:R-:W3:Y:S04]  /*3d750*/  LDL.LU.64 R250, [R1+0x14d0] ;  /* 0x0014d00001fa7983 */ /* 0x000ee80000300a00 */
[----:B------:R4:W-:Y:S04]  /*3d760*/  LDGSTS.E [R228+0x3400c], desc[UR8][R20.64], !P2 ;  /* 0x3400c00014e47fae */ /* 0x0009e8000d121848 */
[----:B-1----:R-:W3:Y:S01]  /*3d770*/  LDL.LU.64 R20, [R1+0x14c8] ;  /* 0x0014c80001147983 */ /* 0x002ee20000300a00 */
[----:B------:R-:W-:-:S03]  /*3d780*/  IMAD.WIDE R16, R229, 0x4, R16 ;  /* 0x00000004e5107825 */ /* 0x000fc600078e0210 */
[----:B------:R1:W-:Y:S01]  /*3d790*/  STL.64 [R1+0x2420], R12 ;  /* 0x0024200c01007387 */ /* 0x0003e20000100a00 */
[----:B----4-:R-:W-:-:S03]  /*3d7a0*/  IMAD.WIDE R8, R229, 0x4, R8 ;  /* 0x00000004e5087825 */ /* 0x010fc600078e0208 */
[----:B------:R4:W-:Y:S01]  /*3d7b0*/  STL.64 [R1+0xe28], R16 ;  /* 0x000e281001007387 */ /* 0x0009e20000100a00 */
[----:B------:R-:W-:-:S03]  /*3d7c0*/  IMAD.WIDE R24, R229, 0x4, R28 ;  /* 0x00000004e5187825 */ /* 0x000fc600078e021c */
[----:B------:R4:W-:Y:S01]  /*3d7d0*/  STL.64 [R1+0xe38], R8 ;  /* 0x000e380801007387 */ /* 0x0009e20000100a00 */
[----:B-1----:R-:W-:-:S03]  /*3d7e0*/  IMAD.WIDE R12, R229, 0x4, R26 ;  /* 0x00000004e50c7825 */ /* 0x002fc600078e021a */
[----:B------:R1:W-:Y:S04]  /*3d7f0*/  LDGSTS.E [R7+0x3800c], desc[UR8][R16.64], !P2 ;  /* 0x3800c00010077fae */ /* 0x0003e8000d121848 */
[----:B------:R3:W-:Y:S04]  /*3d800*/  STL.64 [R1+0xe48], R24 ;  /* 0x000e481801007387 */ /* 0x0007e80000100a00 */
[----:B------:R1:W-:Y:S04]  /*3d810*/  LDGSTS.E [R5+0x3c00c], desc[UR8][R8.64], !P2 ;  /* 0x3c00c00008057fae */ /* 0x0003e8000d121848 */
[----:B----4-:R-:W4:Y:S04]  /*3d820*/  LDL.LU.64 R16, [R1+0x14c0] ;  /* 0x0014c00001107983 */ /* 0x010f280000300a00 */
[----:B------:R3:W-:Y:S04]  /*3d830*/  STL.64 [R1+0xe50], R12 ;  /* 0x000e500c01007387 */ /* 0x0007e80000100a00 */
[----:B------:R-:W4:Y:S04]  /*3d840*/  LDL.LU.64 R8, [R1+0x14b8] ;  /* 0x0014b80001087983 */ /* 0x000f280000300a00 */
[----:B------:R-:W4:Y:S04]  /*3d850*/  LDL.LU.64 R28, [R1+0x14b0] ;  /* 0x0014b000011c7983 */ /* 0x000f280000300a00 */
[----:B------:R-:W4:Y:S01]  /*3d860*/  LDL.LU.64 R26, [R1+0x14a8] ;  /* 0x0014a800011a7983 */ /* 0x000f220000300a00 */
[----:B------:R-:W-:-:S05]  /*3d870*/  VIADD R4, R4, 0xfffffde7 ;  /* 0xfffffde704047836 */ /* 0x000fca0000000000 */
[----:B------:R-:W-:Y:S02]  /*3d880*/  ISETP.GE.U32.AND P1, PT, R4, 0x7ffffd68, PT ;  /* 0x7ffffd680400780c */ /* 0x000fe40003f26070 */
[C---:B------:R-:W-:Y:S01]  /*3d890*/  IADD3 R252, R14.reuse, 0x100000, RZ ;  /* 0x001000000efc7810 */ /* 0x040fe20007ffe0ff */
[----:B------:R-:W-:Y:S01]  /*3d8a0*/  VIADD R3, R3, 0xfffffde6 ;  /* 0xfffffde603037836 */ /* 0x000fe20000000000 */
[C---:B------:R-:W-:Y:S01]  /*3d8b0*/  IADD3 R228, R14.reuse, 0x100000, RZ ;  /* 0x001000000ee47810 */ /* 0x040fe20007ffe0ff */
[----:B------:R-:W4:Y:S01]  /*3d8c0*/  LDC R4, c[0x0][0x230] ;  /* 0x00008c00ff047b82 */ /* 0x000f220000000800 */
[C---:B-1----:R-:W-:Y:S02]  /*3d8d0*/  IADD3 R7, R14.reuse, 0x100000, RZ ;  /* 0x001000000e077810 */ /* 0x042fe40007ffe0ff */
[----:B------:R-:W-:-:S05]  /*3d8e0*/  IADD3 R5, R14, 0x100000, RZ ;  /* 0x001000000e057810 */ /* 0x000fca0007ffe0ff */
[----:B------:R1:W-:Y:S01]  /*3d8f0*/  LDGSTS.E [R252], desc[UR8][R24.64], !P1 ;  /* 0x0000000018fc7fae */ /* 0x0003e2000c921848 */
[----:B------:R-:W-:Y:S02]  /*3d900*/  ISETP.GE.U32.AND P2, PT, R3, 0x7ffffd67, PT ;  /* 0x7ffffd670300780c */ /* 0x000fe40003f46070 */
[----:B------:R-:W4:Y:S01]  /*3d910*/  LDC R3, c[0x0][0x230] ;  /* 0x00008c00ff037b82 */ /* 0x000f220000000800 */
[----:B------:R1:W-:Y:S01]  /*3d920*/  LDGSTS.E [R228+0x4000], desc[UR8][R12.64], !P1 ;  /* 0x040000000ce47fae */ /* 0x0003e2000c921848 */
[----:B--2---:R-:W-:-:S04]  /*3d930*/  IMAD.WIDE R18, R229, 0x4, R18 ;  /* 0x00000004e5127825 */ /* 0x004fc800078e0212 */
[C---:B---3--:R-:W-:Y:S01]  /*3d940*/  IMAD.WIDE R10, R229.reuse, 0x4, R10 ;  /* 0x00000004e50a7825 */ /* 0x048fe200078e020a */
[----:B------:R2:W-:Y:S03]  /*3d950*/  STL.64 [R1+0xe58], R18 ;  /* 0x000e581201007387 */ /* 0x0005e60000100a00 */
[C---:B-1----:R-:W-:Y:S01]  /*3d960*/  IMAD.WIDE R24, R229.reuse, 0x4, R250 ;  /* 0x00000004e5187825 */ /* 0x042fe200078e02fa */
[----:B------:R1:W-:Y:S04]  /*3d970*/  STL.64 [R1+0xe60], R10 ;  /* 0x000e600a01007387 */ /* 0x0003e80000100a00 */
[----:B------:R-:W-:Y:S04]  /*3d980*/  LDGSTS.E [R7+0x8000], desc[UR8][R18.64], !P1 ;  /* 0x0800000012077fae */ /* 0x000fe8000c921848 */
[----:B------:R3:W-:Y:S04]  /*3d990*/  STL.64 [R1+0xe68], R24 ;  /* 0x000e681801007387 */ /* 0x0007e80000100a00 */
[----:B------:R-:W-:Y:S01]  /*3d9a0*/  LDGSTS.E [R5+0xc000], desc[UR8][R10.64], !P1 ;  /* 0x0c0000000a057fae */ /* 0x000fe2000c921848 */
[----:B------:R-:W-:-:S03]  /*3d9b0*/  IMAD.WIDE R12, R229, 0x4, R20 ;  /* 0x00000004e50c7825 */ /* 0x000fc600078e0214 */
[----:B--2---:R-:W2:Y:S04]  /*3d9c0*/  LDL.LU.64 R18, [R1+0x14a0] ;  /* 0x0014a00001127983 */ /* 0x004ea80000300a00 */
[----:B------:R3:W-:Y:S04]  /*3d9d0*/  STL.64 [R1+0xe70], R12 ;  /* 0x000e700c01007387 */ /* 0x0007e80000100a00 */
[----:B-1----:R-:W2:Y:S04]  /*3d9e0*/  LDL.LU.64 R10, [R1+0x1498] ;  /* 0x00149800010a7983 */ /* 0x002ea80000300a00 */
[----:B------:R-:W2:Y:S04]  /*3d9f0*/  LDL.LU.64 R20, [R1+0x1490] ;  /* 0x0014900001147983 */ /* 0x000ea80000300a00 */
[----:B------:R-:W2:Y:S04]  /*3da00*/  LDL.LU.64 R250, [R1+0x1488] ;  /* 0x0014880001fa7983 */ /* 0x000ea80000300a00 */
[----:B------:R3:W-:Y:S04]  /*3da10*/  LDGSTS.E [R252+0x4], desc[UR8][R24.64], !P2 ;  /* 0x0000400018fc7fae */ /* 0x0007e8000d121848 */
[----:B------:R1:W-:Y:S01]  /*3da20*/  LDGSTS.E [R228+0x4004], desc[UR8][R12.64], !P2 ;  /* 0x040040000ce47fae */ /* 0x0003e2000d121848 */
[----:B----4-:R-:W-:-:S04]  /*3da30*/  IMAD.WIDE R16, R229, 0x4, R16 ;  /* 0x00000004e5107825 */ /* 0x010fc800078e0210 */
[C---:B------:R-:W-:Y:S01]  /*3da40*/  IMAD.WIDE R8, R229.reuse, 0x4, R8 ;  /* 0x00000004e5087825 */ /* 0x040fe200078e0208 */
[----:B------:R4:W-:Y:S03]  /*3da50*/  STL.64 [R1+0xe78], R16 ;  /* 0x000e781001007387 */ /* 0x0009e60000100a00 */
[C---:B---3--:R-:W-:Y:S01]  /*3da60*/  IMAD.WIDE R24, R229.reuse, 0x4, R28 ;  /* 0x00000004e5187825 */ /* 0x048fe200078e021c */
[----:B------:R3:W-:Y:S03]  /*3da70*/  STL.64 [R1+0xe80], R8 ;  /* 0x000e800801007387 */ /* 0x0007e60000100a00 */
[----:B-1----:R-:W-:Y:S01]  /*3da80*/  IMAD.WIDE R12, R229, 0x4, R26 ;  /* 0x00000004e50c7825 */ /* 0x002fe200078e021a */
[----:B------:R-:W-:Y:S04]  /*3da90*/  LDGSTS.E [R7+0x8004], desc[UR8][R16.64], !P2 ;  /* 0x0800400010077fae */ /* 0x000fe8000d121848 */
[----:B------:R-:W-:Y:S04]  /*3daa0*/  STL.64 [R1+0xed0], R24 ;  /* 0x000ed01801007387 */ /* 0x000fe80000100a00 */
[----:B------:R-:W-:Y:S04]  /*3dab0*/  LDGSTS.E [R5+0xc004], desc[UR8][R8.64], !P2 ;  /* 0x0c00400008057fae */ /* 0x000fe8000d121848 */
[----:B----4-:R-:W4:Y:S04]  /*3dac0*/  LDL.LU.64 R16, [R1+0x1480] ;  /* 0x0014800001107983 */ /* 0x010f280000300a00 */
[----:B------:R1:W-:Y:S04]  /*3dad0*/  STL.64 [R1+0xed8], R12 ;  /* 0x000ed80c01007387 */ /* 0x0003e80000100a00 */
[----:B---3--:R-:W3:Y:S04]  /*3dae0*/  LDL.LU.64 R8, [R1+0x1478] ;  /* 0x0014780001087983 */ /* 0x008ee80000300a00 */
[----:B------:R-:W3:Y:S04]  /*3daf0*/  LDL.LU.64 R28, [R1+0x1170] ;  /* 0x00117000011c7983 */ /* 0x000ee80000300a00 */
[----:B------:R-:W3:Y:S01]  /*3db00*/  LDL.LU.64 R26, [R1+0x1168] ;  /* 0x00116800011a7983 */ /* 0x000ee20000300a00 */
[----:B------:R-:W-:-:S05]  /*3db10*/  VIADD R4, R4, 0xfffffde5 ;  /* 0xfffffde504047836 */ /* 0x000fca0000000000 */
[----:B------:R-:W-:Y:S02]  /*3db20*/  ISETP.GE.U32.AND P1, PT, R4, 0x7ffffd66, PT ;  /* 0x7ffffd660400780c */ /* 0x000fe40003f26070 */
[----:B------:R-:W-:Y:S01]  /*3db30*/  IADD3 R3, R3, -0x21c, RZ ;  /* 0xfffffde403037810 */ /* 0x000fe20007ffe0ff */
[----:B------:R-:W3:Y:S03]  /*3db40*/  LDC R4, c[0x0][0x230] ;  /* 0x00008c00ff047b82 */ /* 0x000ee60000000800 */
[----:B------:R-:W-:-:S05]  /*3db50*/  ISETP.GE.U32.AND P2, PT, R3, 0x7ffffd65, PT ;  /* 0x7ffffd650300780c */ /* 0x000fca0003f46070 */
[----:B------:R-:W3:Y:S02]  /*3db60*/  LDC R3, c[0x0][0x230] ;  /* 0x00008c00ff037b82 */ /* 0x000ee40000000800 */
[----:B------:R-:W-:Y:S04]  /*3db70*/  LDGSTS.E [R252+0x8], desc[UR8][R24.64], !P1 ;  /* 0x0000800018fc7fae */ /* 0x000fe8000c921848 */
[----:B------:R1:W-:Y:S01]  /*3db80*/  LDGSTS.E [R228+0x4008], desc[UR8][R12.64], !P1 ;  /* 0x040080000ce47fae */ /* 0x0003e2000c921848 */
[----:B--2---:R-:W-:-:S04]  /*3db90*/  IMAD.WIDE R18, R229, 0x4, R18 ;  /* 0x00000004e5127825 */ /* 0x004fc800078e0212 */
[C---:B------:R-:W-:Y:S01]  /*3dba0*/  IMAD.WIDE R10, R229.reuse, 0x4, R10 ;  /* 0x00000004e50a7825 */ /* 0x040fe200078e020a */
[----:B------:R2:W-:Y:S03]  /*3dbb0*/  STL.64 [R1+0xee8], R18 ;  /* 0x000ee81201007387 */ /* 0x0005e60000100a00 */
[C---:B------:R-:W-:Y:S01]  /*3dbc0*/  IMAD.WIDE R20, R229.reuse, 0x4, R20 ;  /* 0x00000004e5147825 */ /* 0x040fe200078e0214 */
[----:B------:R2:W-:Y:S03]  /*3dbd0*/  STL.64 [R1+0xef8], R10 ;  /* 0x000ef80a01007387 */ /* 0x0005e60000100a00 */
[C---:B-1----:R-:W-:Y:S01]  /*3dbe0*/  IMAD.WIDE R12, R229.reuse, 0x4, R250 ;  /* 0x00000004e50c7825 */ /* 0x042fe200078e02fa */
[----:B------:R-:W-:Y:S04]  /*3dbf0*/  LDGSTS.E [R7+0x8008], desc[UR8][R18.64], !P1 ;  /* 0x0800800012077fae */ /* 0x000fe8000c921848 */
[----:B------:R1:W-:Y:S04]  /*3dc00*/  STL.64 [R1+0xf08], R20 ;  /* 0x000f081401007387 */ /* 0x0003e80000100a00 */
[----:B------:R-:W-:Y:S04]  /*3dc10*/  LDGSTS.E [R5+0xc008], desc[UR8][R10.64], !P1 ;  /* 0x0c0080000a057fae */ /* 0x000fe8000c921848 */
[----:B--2---:R-:W2:Y:S04]  /*3dc20*/  LDL.LU.64 R18, [R1+0x1160] ;  /* 0x0011600001127983 */ /* 0x004ea80000300a00 */
[----:B------:R3:W-:Y:S04]  /*3dc30*/  STL.64 [R1+0xf18], R12 ;  /* 0x000f180c01007387 */ /* 0x0007e80000100a00 */
[----:B------:R-:W2:Y:S04]  /*3dc40*/  LDL.LU.64 R10, [R1+0x1158] ;  /* 0x00115800010a7983 */ /* 0x000ea80000300a00 */
[----:B------:R-:W2:Y:S04]  /*3dc50*/  LDL.LU.64 R250, [R1+0x1150] ;  /* 0x0011500001fa7983 */ /* 0x000ea80000300a00 */
[----:B------:R-:W-:Y:S04]  /*3dc60*/  LDGSTS.E [R252+0xc], desc[UR8][R20.64], !P2 ;  /* 0x0000c00014fc7fae */ /* 0x000fe8000d121848 */
[----:B------:R3:W-:Y:S04]  /*3dc70*/  LDGSTS.E [R228+0x400c], desc[UR8][R12.64], !P2 ;  /* 0x0400c0000ce47fae */ /* 0x0007e8000d121848 */
[----:B-1----:R-:W2:Y:S01]  /*3dc80*/  LDL.LU.64 R20, [R1+0x1148] ;  /* 0x0011480001147983 */ /* 0x002ea20000300a00 */
[----:B----4-:R-:W-:-:S04]  /*3dc90*/  IMAD.WIDE R16, R229, 0x4, R16 ;  /* 0x00000004e5107825 */ /* 0x010fc800078e0210 */
[C---:B---3--:R-:W-:Y:S01]  /*3dca0*/  IMAD.WIDE R8, R229.reuse, 0x4, R8 ;  /* 0x00000004e5087825 */ /* 0x048fe200078e0208 */
[----:B------:R1:W-:Y:S03]  /*3dcb0*/  STL.64 [R1+0xf28], R16 ;  /* 0x000f281001007387 */ /* 0x0003e60000100a00 */
[C---:B------:R-:W-:Y:S01]  /*3dcc0*/  IMAD.WIDE R24, R229.reuse, 0x4, R28 ;  /* 0x00000004e5187825 */ /* 0x040fe200078e021c */
[----:B------:R3:W-:Y:S03]  /*3dcd0*/  STL.64 [R1+0xf38], R8 ;  /* 0x000f380801007387 */ /* 0x0007e60000100a00 */
[----:B------:R-:W-:Y:S01]  /*3dce0*/  IMAD.WIDE R12, R229, 0x4, R26 ;  /* 0x00000004e50c7825 */ /* 0x000fe200078e021a */
[----:B------:R4:W-:Y:S04]  /*3dcf0*/  STL.64 [R1+0xf48], R24 ;  /* 0x000f481801007387 */ /* 0x0009e80000100a00 */
[----:B------:R-:W4:Y:S04]  /*3dd00*/  LDL.LU.64 R28, [R1+0x1140] ;  /* 0x00114000011c7983 */ /* 0x000f280000300a00 */
[----:B------:R-:W-:Y:S04]  /*3dd10*/  LDGSTS.E [R7+0x800c], desc[UR8][R16.64], !P2 ;  /* 0x0800c00010077fae */ /* 0x000fe8000d121848 */
[----:B------:R4:W-:Y:S04]  /*3dd20*/  STL.64 [R1+0xf58], R12 ;  /* 0x000f580c01007387 */ /* 0x0009e80000100a00 */
[----:B------:R-:W-:Y:S04]  /*3dd30*/  LDGSTS.E [R5+0xc00c], desc[UR8][R8.64], !P2 ;  /* 0x0c00c00008057fae */ /* 0x000fe8000d121848 */
[----:B-1----:R-:W4:Y:S04]  /*3dd40*/  LDL.LU.64 R16, [R1+0x1138] ;  /* 0x0011380001107983 */ /* 0x002f280000300a00 */
[----:B---3--:R-:W3:Y:S04]  /*3dd50*/  LDL.LU.64 R8, [R1+0x1130] ;  /* 0x0011300001087983 */ /* 0x008ee80000300a00 */
[----:B------:R-:W3:Y:S01]  /*3dd60*/  LDL.LU.64 R26, [R1+0x1128] ;  /* 0x00112800011a7983 */ /* 0x000ee20000300a00 */
[----:B------:R-:W-:-:S04]  /*3dd70*/  IADD3 R4, R4, -0x239, RZ ;  /* 0xfffffdc704047810 */ /* 0x000fc80007ffe0ff */
[----:B------:R-:W-:Y:S02]  /*3dd80*/  ISETP.GE.U32.AND P1, PT, R4, 0x7ffffd48, PT ;  /* 0x7ffffd480400780c */ /* 0x000fe40003f26070 */
[----:B------:R-:W1:Y:S01]  /*3dd90*/  LDC R4, c[0x0][0x230] ;  /* 0x00008c00ff047b82 */ /* 0x000e620000000800 */
[----:B------:R-:W-:-:S05]  /*3dda0*/  VIADD R3, R3, 0xfffffdc6 ;  /* 0xfffffdc603037836 */ /* 0x000fca0000000000 */
[----:B------:R-:W-:Y:S02]  /*3ddb0*/  ISETP.GE.U32.AND P2, PT, R3, 0x7ffffd47, PT ;  /* 0x7ffffd470300780c */ /* 0x000fe40003f46070 */
[----:B------:R-:W3:Y:S03]  /*3ddc0*/  LDC R3, c[0x0][0x230] ;  /* 0x00008c00ff037b82 */ /* 0x000ee60000000800 */
[----:B------:R4:W-:Y:S04]  /*3ddd0*/  LDGSTS.E [R252+0x10000], desc[UR8][R24.64], !P1 ;  /* 0x1000000018fc7fae */ /* 0x0009e8000c921848 */
[----:B------:R4:W-:Y:S01]  /*3dde0*/  LDGSTS.E [R228+0x14000], desc[UR8][R12.64], !P1 ;  /* 0x140000000ce47fae */ /* 0x0009e2000c921848 */
[----:B-1----:R-:W-:Y:S01]  /*3ddf0*/  IADD3 R4, R4, -0x23b, RZ ;  /* 0xfffffdc504047810 */ /* 0x002fe20007ffe0ff */
[----:B--2---:R-:W-:-:S04]  /*3de00*/  IMAD.WIDE R18, R229, 0x4, R18 ;  /* 0x00000004e5127825 */ /* 0x004fc800078e0212 */
[C---:B------:R-:W-:Y:S01]  /*3de10*/  IMAD.WIDE R10, R229.reuse, 0x4, R10 ;  /* 0x00000004e50a7825 */ /* 0x040fe200078e020a */
[----:B------:R1:W-:Y:S03]  /*3de20*/  STL.64 [R1+0xf68], R18 ;  /* 0x000f681201007387 */ /* 0x0003e60000100a00 */
[C---:B----4-:R-:W-:Y:S01]  /*3de30*/  IMAD.WIDE R24, R229.reuse, 0x4, R250 ;  /* 0x00000004e5187825 */ /* 0x050fe200078e02fa */
[----:B------:R2:W-:Y:S04]  /*3de40*/  STL.64 [R1+0xf78], R10 ;  /* 0x000f780a01007387 */ /* 0x0005e80000100a00 */
[----:B------:R4:W-:Y:S04]  /*3de50*/  STL.64 [R1+0xf88], R24 ;  /* 0x000f881801007387 */ /* 0x0009e80000100a00 */
[----:B------:R-:W-:Y:S04]  /*3de60*/  LDGSTS.E [R7+0x18000], desc[UR8][R18.64], !P1 ;  /* 0x1800000012077fae */ /* 0x000fe8000c921848 */
[----:B------:R-:W-:Y:S01]  /*3de70*/  LDGSTS.E [R5+0x1c000], desc[UR8][R10.64], !P1 ;  /* 0x1c0000000a057fae */ /* 0x000fe2000c921848 */
[----:B------:R-:W-:Y:S01]  /*3de80*/  IMAD.WIDE R12, R229, 0x4, R20 ;  /* 0x00000004e50c7825 */ /* 0x000fe200078e0214 */
[----:B------:R-:W-:-:S02]  /*3de90*/  ISETP.GE.U32.AND P1, PT, R4, 0x7ffffd46, PT ;  /* 0x7ffffd460400780c */ /* 0x000fc40003f26070 */
[----:B------:R-:W3:Y:S01]  /*3dea0*/  LDL.LU.64 R20, [R1+0x1120] ;  /* 0x0011200001147983 */ /* 0x000ee20000300a00 */
[----:B------:R-:W3:Y:S03]  /*3deb0*/  LDC R4, c[0x0][0x230] ;  /* 0x00008c00ff047b82 */ /* 0x000ee60000000800 */
[----:B------:R3:W-:Y:S04]  /*3dec0*/  STL.64 [R1+0xf98], R12 ;  /* 0x000f980c01007387 */ /* 0x0007e80000100a00 */
[----:B-1----:R-:W3:Y:S04]  /*3ded0*/  LDL.LU.64 R18, [R1+0x1118] ;  /* 0x0011180001127983 */ /* 0x002ee80000300a00 */
[----:B--2---:R-:W2:Y:S04]  /*3dee0*/  LDL.LU.64 R10, [R1+0x1110] ;  /* 0x00111000010a7983 */ /* 0x004ea80000300a00 */
[----:B------:R-:W2:Y:S04]  /*3def0*/  LDL.LU.64 R250, [R1+0x1108] ;  /* 0x0011080001fa7983 */ /* 0x000ea80000300a00 */
[----:B------:R4:W-:Y:S04]  /*3df00*/  LDGSTS.E [R252+0x10004], desc[UR8][R24.64], !P2 ;  /* 0x1000400018fc7fae */ /* 0x0009e8000d121848 */
[----:B------:R1:W-:Y:S01]  /*3df10*/  LDGSTS.E [R228+0x14004], desc[UR8][R12.64], !P2 ;  /* 0x140040000ce47fae */ /* 0x0003e2000d121848 */
[----:B----4-:R-:W-:-:S04]  /*3df20*/  IMAD.WIDE R24, R229, 0x4, R28 ;  /* 0x00000004e5187825 */ /* 0x010fc800078e021c */
[C---:B------:R-:W-:Y:S01]  /*3df30*/  IMAD.WIDE R16, R229.reuse, 0x4, R16 ;  /* 0x00000004e5107825 */ /* 0x040fe200078e0210 */
[----:B------:R-:W-:Y:S03]  /*3df40*/  STL.64 [R1+0xfa8], R24 ;  /* 0x000fa81801007387 */ /* 0x000fe60000100a00 */
[C---:B---3--:R-:W-:Y:S01]  /*3df50*/  IMAD.WIDE R8, R229.reuse, 0x4, R8 ;  /* 0x00000004e5087825 */ /* 0x048fe200078e0208 */
[----:B------:R3:W-:Y:S03]  /*3df60*/  STL.64 [R1+0xfb8], R16 ;  /* 0x000fb81001007387 */ /* 0x0007e60000100a00 */
[----:B-1----:R-:W-:Y:S01]  /*3df70*/  IMAD.WIDE R12, R229, 0x4, R26 ;  /* 0x00000004e50c7825 */ /* 0x002fe200078e021a */
[----:B------:R1:W-:Y:S04]  /*3df80*/  STL.64 [R1+0xfc8], R8 ;  /* 0x000fc80801007387 */ /* 0x0003e80000100a00 */
[----:B------:R-:W-:Y:S04]  /*3df90*/  LDGSTS.E [R7+0x18004], desc[UR8][R24.64], !P2 ;  /* 0x1800400018077fae */ /* 0x000fe8000d121848 */
[----:B------:R-:W4:Y:S04]  /*3dfa0*/  LDL.LU.64 R28, [R1+0x1100] ;  /* 0x00110000011c7983 */ /* 0x000f280000300a00 */
[----:B------:R2:W-:Y:S04]  /*3dfb0*/  STL.64 [R1+0xfd8], R12 ;  /* 0x000fd80c01007387 */ /* 0x0005e80000100a00 */
[----:B------:R-:W-:Y:S04]  /*3dfc0*/  LDGSTS.E [R5+0x1c004], desc[UR8][R16.64], !P2 ;  /* 0x1c00400010057fae */ /* 0x000fe8000d121848 */
[----:B------:R-:W-:Y:S01]  /*3dfd0*/  LDGSTS.E [R252+0x10008], desc[UR8][R8.64], !P1 ;  /* 0x1000800008fc7fae */ /* 0x000fe2000c921848 */
[----:B------:R-:W-:-:S03]  /*3dfe0*/  IADD3 R3, R3, -0x23c, RZ ;  /* 0xfffffdc403037810 */ /* 0x000fc60007ffe0ff */
[----:B------:R2:W-:Y:S04]  /*3dff0*/  LDGSTS.E [R228+0x14008], desc[UR8][R12.64], !P1 ;  /* 0x140080000ce47fae */ /* 0x0005e8000c921848 */
[----:B---3--:R-:W3:Y:S04]  /*3e000*/  LDL.LU.64 R16, [R1+0x10f8] ;  /* 0x0010f80001107983 */ /* 0x008ee80000300a00 */
[----:B------:R-:W3:Y:S04]  /*3e010*/  LDL.LU.64 R26, [R1+0x1040] ;  /* 0x00104000011a7983 */ /* 0x000ee80000300a00 */
[----:B-1----:R-:W3:Y:S01]  /*3e020*/  LDL.LU.64 R8, [R1+0x1030] ;  /* 0x0010300001087983 */ /* 0x002ee20000300a00 */
[----:B------:R-:W-:Y:S01]  /*3e030*/  ISETP.GE.U32.AND P2, PT, R3, 0x7ffffd45, PT ;  /* 0x7ffffd450300780c */ /* 0x000fe20003f46070 */
[----:B------:R-:W-:Y:S01]  /*3e040*/  VIADD R4, R4, 0xfffffda7 ;  /* 0xfffffda704047836 */ /* 0x000fe20000000000 */
[----:B------:R-:W1:Y:S01]  /*3e050*/  LDC R3, c[0x0][0x230] ;  /* 0x00008c00ff037b82 */ /* 0x000e620000000800 */
[----:B------:R-:W-:-:S04]  /*3e060*/  IMAD.WIDE R20, R229, 0x4, R20 ;  /* 0x00000004e5147825 */ /* 0x000fc800078e0214 */
[C---:B------:R-:W-:Y:S01]  /*3e070*/  IMAD.WIDE R18, R229.reuse, 0x4, R18 ;  /* 0x00000004e5127825 */ /* 0x040fe200078e0212 */
[----:B------:R1:W-:Y:S03]  /*3e080*/  STL.64 [R1+0xfe8], R20 ;  /* 0x000fe81401007387 */ /* 0x0003e60000100a00 */
[C---:B--2---:R-:W-:Y:S01]  /*3e090*/  IMAD.WIDE R10, R229.reuse, 0x4, R10 ;  /* 0x00000004e50a7825 */ /* 0x044fe200078e020a */
[----:B------:R-:W-:Y:S03]  /*3e0a0*/  STL.64 [R1+0xff8], R18 ;  /* 0x000ff81201007387 */ /* 0x000fe60000100a00 */
[C---:B------:R-:W-:Y:S01]  /*3e0b0*/  IMAD.WIDE R12, R229.reuse, 0x4, R250 ;  /* 0x00000004e50c7825 */ /* 0x040fe200078e02fa */
[----:B------:R-:W-:Y:S04]  /*3e0c0*/  LDGSTS.E [R7+0x18008], desc[UR8][R20.64], !P1 ;  /* 0x1800800014077fae */ /* 0x000fe8000c921848 */
[----:B------:R2:W-:Y:S04]  /*3e0d0*/  STL.64 [R1+0x1008], R10 ;  /* 0x0010080a01007387 */ /* 0x0005e80000100a00 */
[----:B------:R-:W-:Y:S04]  /*3e0e0*/  LDGSTS.E [R5+0x1c008], desc[UR8][R18.64], !P1 ;  /* 0x1c00800012057fae */ /* 0x000fe8000c921848 */
[----:B------:R3:W-:Y:S04]  /*3e0f0*/  STL.64 [R1+0x1018], R12 ;  /* 0x0010180c01007387 */ /* 0x0007e80000100a00 */
[----:B-1----:R-:W3:Y:S04]  /*3e100*/  LDL.LU.64 R20, [R1+0x1020] ;  /* 0x0010200001147983 */ /* 0x002ee80000300a00 */
[----:B------:R-:W-:Y:S01]  /*3e110*/  LDGSTS.E [R252+0x1000c], desc[UR8][R10.64], !P2 ;  /* 0x1000c0000afc7fae */ /* 0x000fe2000d121848 */
[----:B------:R-:W-:Y:S01]  /*3e120*/  ISETP.GE.U32.AND P1, PT, R4, 0x7ffffd28, PT ;  /* 0x7ffffd280400780c */ /* 0x000fe20003f26070 */
[----:B----4-:R-:W-:-:S02]  /*3e130*/  IMAD.WIDE R24, R229, 0x4, R28 ;  /* 0x00000004e5187825 */ /* 0x010fc400078e021c */
[----:B--2---:R-:W2:Y:S02]  /*3e140*/  LDL.LU.64 R10, [R1+0x1010] ;  /* 0x00101000010a7983 */ /* 0x004ea40000300a00 */
[C---:B---3--:R-:W-:Y:S02]  /*3e150*/  IMAD.WIDE R16, R229.reuse, 0x4, R16 ;  /* 0x00000004e5107825 */ /* 0x048fe400078e0210 */
[----:B------:R-:W3:Y:S02]  /*3e160*/  LDL.LU.64 R18, [R1+0x1000] ;  /* 0x0010000001127983 */ /* 0x000ee40000300a00 */
[----:B------:R-:W-:Y:S02]  /*3e170*/  IMAD.WIDE R8, R229, 0x4, R8 ;  /* 0x00000004e5087825 */ /* 0x000fe400078e0208 */
[----:B------:R-:W4:Y:S01]  /*3e180*/  LDL.LU.64 R250, [R1+0xff0] ;  /* 0x000ff00001fa7983 */ /* 0x000f220000300a00 */
[----:B------:R-:W-:Y:S01]  /*3e190*/  IADD3 R3, R3, -0x25a, RZ ;  /* 0xfffffda603037810 */ /* 0x000fe20007ffe0ff */
[----:B------:R-:W1:Y:S02]  /*3e1a0*/  LDC R4, c[0x0][0x230] ;  /* 0x00008c00ff047b82 */ /* 0x000e640000000800 */
[----:B------:R1:W-:Y:S04]  /*3e1b0*/  LDGSTS.E [R228+0x1400c], desc[UR8][R12.64], !P2 ;  /* 0x1400c0000ce47fae */ /* 0x0003e8000d121848 */
[----:B------:R-:W-:Y:S04]  /*3e1c0*/  STL.64 [R1+0x1028], R24 ;  /* 0x0010281801007387 */ /* 0x000fe80000100a00 */
[----:B------:R-:W-:Y:S01]  /*3e1d0*/  STL.64 [R1+0x1038], R16 ;  /* 0x0010381001007387 */ /* 0x000fe20000100a00 */
[----:B-1----:R-:W-:-:S03]  /*3e1e0*/  IMAD.WIDE R12, R229, 0x4, R26 ;  /* 0x00000004e50c7825 */ /* 0x002fc600078e021a */
[----:B------:R-:W-:Y:S04]  /*3e1f0*/  LDGSTS.E [R7+0x1800c], desc[UR8][R24.64], !P2 ;  /* 0x1800c00018077fae */ /* 0x000fe8000d121848 */
[----:B------:R-:W-:Y:S04]  /*3e200*/  STL.64 [R1+0x10e0], R12 ;  /* 0x0010e00c01007387 */ /* 0x000fe80000100a00 */
[----:B------:R1:W-:Y:S04]  /*3e210*/  STL.64 [R1+0x10d8], R8 ;  /* 0x0010d80801007387 */ /* 0x0003e80000100a00 */
[----:B------:R-:W4:Y:S04]  /*3e220*/  LDL.LU.64 R26, [R1+0xfe0] ;  /* 0x000fe000011a7983 */ /* 0x000f280000300a00 */
[----:B------:R1:W-:Y:S04]  /*3e230*/  LDGSTS.E [R5+0x1c00c], desc[UR8][R16.64], !P2 ;  /* 0x1c00c00010057fae */ /* 0x0003e8000d121848 */
[----:B------:R-:W4:Y:S04]  /*3e240*/  LDL.LU.64 R30, [R1+0xfd0] ;  /* 0x000fd000011e7983 */ /* 0x000f280000300a00 */
[----:B------:R4:W-:Y:S04]  /*3e250*/  LDGSTS.E [R252+0x20000], desc[UR8][R12.64], !P1 ;  /* 0x200000000cfc7fae */ /* 0x0009e8000c921848 */
[----:B------:R-:W4:Y:S01]  /*3e260*/  LDL.LU.64 R28, [R1+0xfc0] ;  /* 0x000fc000011c7983 */ /* 0x000f220000300a00 */
[----:B------:R-:W-:-:S03]  /*3e270*/  IMAD.WIDE R20, R229, 0x4, R20 ;  /* 0x00000004e5147825 */ /* 0x000fc600078e0214 */
[----:B------:R-:W-:Y:S01]  /*3e280*/  LDGSTS.E [R228+0x24000], desc[UR8][R8.64], !P1 ;  /* 0x2400000008e47fae */ /* 0x000fe2000c921848 */
[----:B-1----:R-:W1:Y:S03]  /*3e290*/  LDC R5, c[0x0][0x230] ;  /* 0x00008c00ff057b82 */ /* 0x002e660000000800 */
[----:B------:R-:W4:Y:S01]  /*3e2a0*/  LDL.LU.64 R8, [R1+0xfb0] ;  /* 0x000fb00001087983 */ /* 0x000f220000300a00 */
[----:B------:R-:W-:Y:S02]  /*3e2b0*/  IADD3 R16, R14, 0x100000, RZ ;  /* 0x001000000e107810 */ /* 0x000fe40007ffe0ff */
[----:B------:R-:W-:Y:S01]  /*3e2c0*/  ISETP.GE.U32.AND P2, PT, R3, 0x7ffffd27, PT ;  /* 0x7ffffd270300780c */ /* 0x000fe20003f46070 */
[----:B------:R-:W-:Y:S01]  /*3e2d0*/  STL.64 [R1+0x10d0], R20 ;  /* 0x0010d01401007387 */ /* 0x000fe20000100a00 */
[----:B------:R-:W1:Y:S03]  /*3e2e0*/  LDC R3, c[0x0][0x230] ;  /* 0x00008c00ff037b82 */ /* 0x000e660000000800 */
[----:B------:R-:W-:Y:S01]  /*3e2f0*/  LDGSTS.E [R16+0x28000], desc[UR8][R20.64], !P1 ;  /* 0x2800000014107fae */ /* 0x000fe2000c921848 */
[----:B--2---:R-:W-:-:S05]  /*3e300*/  IMAD.WIDE R10, R229, 0x4, R10 ;  /* 0x00000004e50a7825 */ /* 0x004fca00078e020a */
[----:B------:R2:W-:Y:S04]  /*3e310*/  STL.64 [R1+0x10c8], R10 ;  /* 0x0010c80a01007387 */ /* 0x0005e80000100a00 */
[----:B------:R-:W-:Y:S01]  /*3e320*/  LDGSTS.E [R7+0x2c000], desc[UR8][R10.64], !P1 ;  /* 0x2c0000000a077fae */ /* 0x000fe2000c921848 */
[----:B---3--:R-:W-:-:S04]  /*3e330*/  IMAD.WIDE R18, R229, 0x4, R18 ;  /* 0x00000004e5127825 */ /* 0x008fc800078e0212 */
[C---:B----4-:R-:W-:Y:S01]  /*3e340*/  IMAD.WIDE R12, R229.reuse, 0x4, R250 ;  /* 0x00000004e50c7825 */ /* 0x050fe200078e02fa */
[----:B------:R3:W-:Y:S04]  /*3e350*/  STL.64 [R1+0x10c0], R18 ;  /* 0x0010c01201007387 */ /* 0x0007e80000100a00 */
[----:B------:R4:W-:Y:S04]  /*3e360*/  STL.64 [R1+0x10b8], R12 ;  /* 0x0010b80c01007387 */ /* 0x0009e80000100a00 */
[----:B------:R-:W4:Y:S04]  /*3e370*/  LDL.LU.64 R250, [R1+0xfa0] ;  /* 0x000fa00001fa7983 */ /* 0x000f280000300a00 */
[----:B--2---:R-:W2:Y:S04]  /*3e380*/  LDL.LU.64 R10, [R1+0xf90] ;  /* 0x000f9000010a7983 */ /* 0x004ea80000300a00 */
[----:B------:R-:W2:Y:S04]  /*3e390*/  LDL.LU.64 R16, [R1+0xf80] ;  /* 0x000f800001107983 */ /* 0x000ea80000300a00 */
[----:B------:R-:W2:Y:S04]  /*3e3a0*/  LDL.LU.64 R20, [R1+0xf70] ;  /* 0x000f700001147983 */ /* 0x000ea80000300a00 */
[----:B------:R3:W-:Y:S01]  /*3e3b0*/  LDGSTS.E [R252+0x20004], desc[UR8][R18.64], !P2 ;  /* 0x2000400012fc7fae */ /* 0x0007e2000d121848 */
[----:B------:R-:W-:-:S03]  /*3e3c0*/  IMAD.WIDE R26, R229, 0x4, R26 ;  /* 0x00000004e51a7825 */ /* 0x000fc600078e021a */
[----:B------:R4:W-:Y:S01]  /*3e3d0*/  LDGSTS.E [R228+0x24004], desc[UR8][R12.64], !P2 ;  /* 0x240040000ce47fae */ /* 0x0009e2000d121848 */
[C---:B------:R-:W-:Y:S01]  /*3e3e0*/  IMAD.WIDE R24, R229.reuse, 0x4, R30 ;  /* 0x00000004e5187825 */ /* 0x040fe200078e021e */
[----:B---3--:R-:W-:Y:S02]  /*3e3f0*/  IADD3 R18, R14, 0x100000, RZ ;  /* 0x001000000e127810 */ /* 0x008fe40007ffe0ff */
[----:B------:R3:W-:Y:S01]  /*3e400*/  STL.64 [R1+0x10b0], R26 ;  /* 0x0010b01a01007387 */ /* 0x0007e20000100a00 */
[----:B----4-:R-:W-:-:S03]  /*3e410*/  IMAD.WIDE R12, R229, 0x4, R28 ;  /* 0x00000004e50c7825 */ /* 0x010fc600078e021c */
[----:B------:R2:W-:Y:S04]  /*3e420*/  STL.64 [R1+0x10a8], R24 ;  /* 0x0010a81801007387 */ /* 0x0005e80000100a00 */
[----:B------:R-:W-:Y:S04]  /*3e430*/  STL.64 [R1+0x10a0], R12 ;  /* 0x0010a00c01007387 */ /* 0x000fe80000100a00 */
[----:B------:R-:W4:Y:S04]  /*3e440*/  LDL.LU.64 R30, [R1+0xf60] ;  /* 0x000f6000011e7983 */ /* 0x000f280000300a00 */
[----:B------:R-:W-:Y:S01]  /*3e450*/  LDGSTS.E [R18+0x28004], desc[UR8][R26.64], !P2 ;  /* 0x280040001a127fae */ /* 0x000fe2000d121848 */
[----:B------:R-:W-:-:S03]  /*3e460*/  IMAD.WIDE R8, R229, 0x4, R8 ;  /* 0x00000004e5087825 */ /* 0x000fc600078e0208 */
[----:B------:R2:W-:Y:S04]  /*3e470*/  LDGSTS.E [R7+0x2c004], desc[UR8][R24.64], !P2 ;  /* 0x2c00400018077fae */ /* 0x0005e8000d121848 */
[----:B------:R2:W-:Y:S04]  /*3e480*/  STL.64 [R1+0x1098], R8 ;  /* 0x0010980801007387 */ /* 0x0005e80000100a00 */
[----:B------:R-:W4:Y:S04]  /*3e490*/  LDL.LU.64 R18, [R1+0xf50] ;  /* 0x000f500001127983 */ /* 0x000f280000300a00 */
[----:B------:R-:W4:Y:S04]  /*3e4a0*/  LDL.LU.64 R28, [R1+0xf40] ;  /* 0x000f4000011c7983 */ /* 0x000f280000300a00 */
[----:B---3--:R-:W3:Y:S01]  /*3e4b0*/  LDL.LU.64 R26, [R1+0xf30] ;  /* 0x000f3000011a7983 */ /* 0x008ee20000300a00 */
[----:B------:R-:W-:-:S05]  /*3e4c0*/  VIADD R4, R4, 0xfffffda5 ;  /* 0xfffffda504047836 */ /* 0x000fca0000000000 */
[----:B------:R-:W-:Y:S02]  /*3e4d0*/  ISETP.GE.U32.AND P1, PT, R4, 0x7ffffd26, PT ;  /* 0x7ffffd260400780c */ /* 0x000fe40003f26070 */
[----:B------:R-:W4:Y:S01]  /*3e4e0*/  LDC R4, c[0x0][0x230] ;  /* 0x00008c00ff047b82 */ /* 0x000f220000000800 */
[----:B-1----:R-:W-:-:S04]  /*3e4f0*/  IADD3 R3, R3, -0x25c, RZ ;  /* 0xfffffda403037810 */ /* 0x002fc80007ffe0ff */
[----:B------:R-:W-:Y:S01]  /*3e500*/  ISETP.GE.U32.AND P2, PT, R3, 0x7ffffd25, PT ;  /* 0x7ffffd250300780c */ /* 0x000fe20003f46070 */
[----:B------:R-:W-:Y:S02]  /*3e510*/  VIADD R5, R5, 0xfffffd87 ;  /* 0xfffffd8705057836 */ /* 0x000fe40000000000 */
[----:B------:R-:W1:Y:S03]  /*3e520*/  LDC R3, c[0x0][0x230] ;  /* 0x00008c00ff037b82 */ /* 0x000e660000000800 */
[----:B------:R-:W-:Y:S04]  /*3e530*/  LDGSTS.E [R252+0x20008], desc[UR8][R12.64], !P1 ;  /* 0x200080000cfc7fae */ /* 0x000fe8000c921848 */
[----:B------:R2:W-:Y:S01]  /*3e540*/  LDGSTS.E [R228+0x24008], desc[UR8][R8.64], !P1 ;  /* 0x2400800008e47fae */ /* 0x0005e2000c921848 */
[----:B------:R-:W-:-:S04]  /*3e550*/  IMAD.WIDE R32, R229, 0x4, R250 ;  /* 0x00000004e5207825 */ /* 0x000fc800078e02fa */
[C---:B--2---:R-:W-:Y:S01]  /*3e560*/  IMAD.WIDE R24, R229.reuse, 0x4, R10 ;  /* 0x00000004e5187825 */ /* 0x044fe200078e020a */
[----:B------:R-:W-:Y:S03]  /*3e570*/  STL.64 [R1+0x1090], R32 ;  /* 0x0010902001007387 */ /* 0x000fe60000100a00 */
[C---:B------:R-:W-:Y:S01]  /*3e580*/  IMAD.WIDE R16, R229.reuse, 0x4, R16 ;  /* 0x00000004e5107825 */ /* 0x040fe200078e0210 */
[----:B------:R4:W-:Y:S01]  /*3e590*/  STL.64 [R1+0x1088], R24 ;  /* 0x0010881801007387 */ /* 0x0009e20000100a00 */
[----:B------:R-:W-:Y:S02]  /*3e5a0*/  IADD3 R8, R14, 0x100000, RZ ;  /* 0x001000000e087810 */ /* 0x000fe40007ffe0ff */
[C---:B------:R-:W-:Y:S01]  /*3e5b0*/  IMAD.WIDE R12, R229.reuse, 0x4, R20 ;  /* 0x00000004e50c7825 */ /* 0x040fe200078e0214 */
[----:B------:R-:W2:Y:S04]  /*3e5c0*/  LDL.LU.64 R10, [R1+0xf20] ;  /* 0x000f2000010a7983 */ /* 0x000ea80000300a00 */
[----:B------:R1:W-:Y:S04]  /*3e5d0*/  STL.64 [R1+0x1080], R16 ;  /* 0x0010801001007387 */ /* 0x0003e80000100a00 */
[----:B------:R-:W2:Y:S04]  /*3e5e0*/  LDL.LU.64 R20, [R1+0xf10] ;  /* 0x000f100001147983 */ /* 0x000ea80000300a00 */
[----:B------:R-:W-:Y:S04]  /*3e5f0*/  LDGSTS.E [R8+0x28008], desc[UR8][R32.64], !P1 ;  /* 0x2800800020087fae */ /* 0x000fe8000c921848 */
[----:B------:R1:W-:Y:S04]  /*3e600*/  STL.64 [R1+0x1078], R12 ;  /* 0x0010780c01007387 */ /* 0x0003e80000100a00 */
[----:B------:R4:W-:Y:S04]  /*3e610*/  LDGSTS.E [R7+0x2c008], desc[UR8][R24.64], !P1 ;  /* 0x2c00800018077fae */ /* 0x0009e8000c921848 */
[----:B------:R-:W2:Y:S04]  /*3e620*/  LDL.LU.64 R8, [R1+0xf00] ;  /* 0x000f000001087983 */ /* 0x000ea80000300a00 */
[----:B------:R-:W2:Y:S04]  /*3e630*/  LDL.LU.64 R250, [R1+0xef0] ;  /* 0x000ef00001fa7983 */ /* 0x000ea80000300a00 */
[----:B------:R1:W-:Y:S01]  /*3e640*/  LDGSTS.E [R252+0x2000c], desc[UR8][R16.64], !P2 ;  /* 0x2000c00010fc7fae */ /* 0x0003e2000d121848 */
[----:B----4-:R-:W-:-:S03]  /*3e650*/  IMAD.WIDE R24, R229, 0x4, R30 ;  /* 0x00000004e5187825 */ /* 0x010fc600078e021e */
[----:B------:R4:W-:Y:S01]  /*3e660*/  LDGSTS.E [R228+0x2400c], desc[UR8][R12.64], !P2 ;  /* 0x2400c0000ce47fae */ /* 0x0009e2000d121848 */
[----:B------:R-:W-:Y:S02]  /*3e670*/  ISETP.GE.U32.AND P1, PT, R5, 0x7ffffd08, PT ;  /* 0x7ffffd080500780c */ /* 0x000fe40003f26070 */
[----:B------:R-:W-:Y:S01]  /*3e680*/  IADD3 R7, R4, -0x27a, RZ ;  /* 0xfffffd8604077810 */ /* 0x000fe20007ffe0ff */
[----:B------:R-:W-:Y:S01]  /*3e690*/  STL.64 [R1+0x1070], R24 ;  /* 0x0010701801007387 */ /* 0x000fe20000100a00 */
[C---:B-1----:R-:W-:Y:S01]  /*3e6a0*/  VIADD R17, R14.reuse, 0x100000 ;  /* 0x001000000e117836 */ /* 0x042fe20000000000 */
[----:B------:R-:W-:-:S04]  /*3e6b0*/  IADD3 R16, R14, 0x100000, RZ ;  /* 0x001000000e107810 */ /* 0x000fc80007ffe0ff */
[----:B------:R2:W-:Y:S01]  /*3e6c0*/  LDGSTS.E [R17+0x2800c], desc[UR8][R24.64], !P2 ;  /* 0x2800c00018117fae */ /* 0x0005e2000d121848 */
[----:B------:R-:W-:-:S04]  /*3e6d0*/  IMAD.WIDE R18, R229, 0x4, R18 ;  /* 0x00000004e5127825 */ /* 0x000fc800078e0212 */
[C---:B----4-:R-:W-:Y:S01]  /*3e6e0*/  IMAD.WIDE R12, R229.reuse, 0x4, R28 ;  /* 0x00000004e50c7825 */ /* 0x050fe200078e021c */
[----:B------:R1:W-:Y:S03]  /*3e6f0*/  STL.64 [R1+0x1068], R18 ;  /* 0x0010681201007387 */ /* 0x0003e60000100a00 */
[C---:B---3--:R-:W-:Y:S01]  /*3e700*/  IMAD.WIDE R4, R229.reuse, 0x4, R26 ;  /* 0x00000004e5047825 */ /* 0x048fe200078e021a */
[----:B------:R3:W-:Y:S04]  /*3e710*/  STL.64 [R1+0x1060], R12 ;  /* 0x0010600c01007387 */ /* 0x0007e80000100a00 */
[----:B------:R-:W4:Y:S04]  /*3e720*/  LDL.LU.64 R26, [R1+0xee0] ;  /* 0x000ee000011a7983 */ /* 0x000f280000300a00 */
[----:B------:R-:W-:Y:S04]  /*3e730*/  LDGSTS.E [R16+0x2c00c], desc[UR8][R18.64], !P2 ;  /* 0x2c00c00012107fae */ /* 0x000fe8000d121848 */
[----:B------:R3:W-:Y:S04]  /*3e740*/  STL.64 [R1+0x1058], R4 ;  /* 0x0010580401007387 */ /* 0x0007e80000100a00 */
[----:B------:R3:W-:Y:S04]  /*3e750*/  LDGSTS.E [R252+0x30000], desc[UR8][R12.64], !P1 ;  /* 0x300000000cfc7fae */ /* 0x0007e8000c921848 */
[----:B-1----:R-:W4:Y:S04]  /*3e760*/  LDL.LU.64 R18, [R1+0xec8] ;  /* 0x000ec80001127983 */ /* 0x002f280000300a00 */
[----:B------:R-:W4:Y:S04]  /*3e770*/  LDL.LU.64 R16, [R1+0xec0] ;  /* 0x000ec00001107983 */ /* 0x000f280000300a00 */
[----:B------:R-:W4:Y:S04]  /*3e780*/  LDL.LU.64 R28, [R1+0xeb8] ;  /* 0x000eb800011c7983 */ /* 0x000f280000300a00 */
[----:B------:R1:W-:Y:S01]  /*3e790*/  LDGSTS.E [R228+0x34000], desc[UR8][R4.64], !P1 ;  /* 0x3400000004e47fae */ /* 0x0003e2000c921848 */
[----:B--2---:R-:W-:-:S04]  /*3e7a0*/  IMAD.WIDE R24, R229, 0x4, R10 ;  /* 0x00000004e5187825 */ /* 0x004fc800078e020a */
[----:B------:R-:W-:Y:S02]  /*3e7b0*/  IMAD.WIDE R10, R229, 0x4, R20 ;  /* 0x00000004e50a7825 */ /* 0x000fe400078e0214 */
[----:B------:R-:W2:Y:S04]  /*3e7c0*/  LDL.LU.64 R20, [R1+0xeb0] ;  /* 0x000eb00001147983 */ /* 0x000ea80000300a00 */
[----:B------:R4:W-:Y:S04]  /*3e7d0*/  STL.64 [R1+0x1050], R24 ;  /* 0x0010501801007387 */ /* 0x0009e80000100a00 */
[----:B------:R4:W-:Y:S01]  /*3e7e0*/  STL.64 [R1+0x1048], R10 ;  /* 0x0010480a01007387 */ /* 0x0009e20000100a00 */
[----:B---3--:R-:W-:-:S02]  /*3e7f0*/  VIADD R12, R14, 0x100000 ;  /* 0x001000000e0c7836 */ /* 0x008fc40000000000 */
[----:B------:R-:W-:-:S03]  /*3e800*/  IMAD.WIDE R8, R229, 0x4, R8 ;  /* 0x00000004e5087825 */ /* 0x000fc600078e0208 */
[----:B------:R4:W-:Y:S01]  /*3e810*/  LDGSTS.E [R12+0x38000], desc[UR8][R24.64], !P1 ;  /* 0x38000000180c7fae */ /* 0x0009e2000c921848 */
[----:B-1----:R-:W-:-:S03]  /*3e820*/  IMAD.WIDE R4, R229, 0x4, R250 ;  /* 0x00000004e5047825 */ /* 0x002fc600078e02fa */
[----:B------:R-:W3:Y:S04]  /*3e830*/  LDL.LU.64 R250, [R1+0xea8] ;  /* 0x000ea80001fa7983 */ /* 0x000ee80000300a00 */
[----:B------:R1:W-:Y:S04]  /*3e840*/  STL.64 [R1+0x1040], R8 ;  /* 0x0010400801007387 */ /* 0x0003e80000100a00 */
[----:B------:R-:W-:Y:S01]  /*3e850*/  STL.64 [R1+0x1030], R4 ;  /* 0x0010300401007387 */ /* 0x000fe20000100a00 */
[----:B----4-:R-:W-:-:S05]  /*3e860*/  IMAD.WIDE R12, R229, 0x4, R26 ;  /* 0x00000004e50c7825 */ /* 0x010fca00078e021a */
[----:B------:R4:W-:Y:S01]  /*3e870*/  STL.64 [R1+0x1020], R12 ;  /* 0x0010200c01007387 */ /* 0x0009e20000100a00 */
[----:B------:R-:W-:-:S03]  /*3e880*/  IMAD.WIDE R26, R229, 0x4, R18 ;  /* 0x00000004e51a7825 */ /* 0x000fc600078e0212 */
[----:B------:R-:W3:Y:S01]  /*3e890*/  LDL.LU.64 R18, [R1+0xea0] ;  /* 0x000ea00001127983 */ /* 0x000ee20000300a00 */
[----:B------:R-:W-:-:S03]  /*3e8a0*/  IMAD.WIDE R24, R229, 0x4, R16 ;  /* 0x00000004e5187825 */ /* 0x000fc600078e0210 */
[----:B------:R-:W3:Y:S01]  /*3e8b0*/  LDL.LU.64 R16, [R1+0xe98] ;  /* 0x000e980001107983 */ /* 0x000ee20000300a00 */
[----:B------:R-:W-:Y:S02]  /*3e8c0*/  ISETP.GE.U32.AND P2, PT, R7, 0x7ffffd07, PT ;  /* 0x7ffffd070700780c */ /* 0x000fe40003f46070 */
[----:B------:R-:W-:Y:S02]  /*3e8d0*/  IADD3 R7, R14, 0x100000, RZ ;  /* 0x001000000e077810 */ /* 0x000fe40007ffe0ff */
[----:B------:R-:W-:-:S03]  /*3e8e0*/  IADD3 R3, R3, -0x27b, RZ ;  /* 0xfffffd8503037810 */ /* 0x000fc60007ffe0ff */
[----:B------:R1:W-:Y:S01]  /*3e8f0*/  LDGSTS.E [R7+0x3c000], desc[UR8][R10.64], !P1 ;  /* 0x3c0000000a077fae */ /* 0x0003e2000c921848 */
[----:B------:R-:W-:-:S05]  /*3e900*/  ISETP.GE.U32.AND P1, PT, R3, 0x7ffffd06, PT ;  /* 0x7ffffd060300780c */ /* 0x000fca0003f26070 */
[----:B------:R4:W-:Y:S01]  /*3e910*/  LDGSTS.E [R252+0x30004], desc[UR8][R8.64], !P2 ;  /* 0x3000400008fc7fae */ /* 0x0009e2000d121848 */
[----:B------:R-:W-:-:S03]  /*3e920*/  IADD3 R3, R14, 0x100000, RZ ;  /* 0x001000000e037810 */ /* 0x000fc60007ffe0ff */
[----:B------:R-:W-:Y:S01]  /*3e930*/  LDGSTS.E [R228+0x34004], desc[UR8][R4.64], !P2 ;  /* 0x3400400004e47fae */ /* 0x000fe2000d121848 */
[----:B-1----:R-:W1:Y:S03]  /*3e940*/  LDC R10, c[0x0][0x230] ;  /* 0x00008c00ff0a7b82 */ /* 0x002e660000000800 */
[----:B------:R2:W-:Y:S04]  /*3e950*/  LDGSTS.E [R228+0x38004], desc[UR8][R12.64], !P2 ;  /* 0x380040000ce47fae */ /* 0x0005e8000d121848 */
[----:B------:R-:W-:Y:S01]  /*3e960*/  STL.64 [R1+0x1010], R26 ;  /* 0x0010101a01007387 */ /* 0x000fe20000100a00 */
[----:B----4-:R-:W4:Y:S03]  /*3e970*/  LDC R9, c[0x0][0x230] ;  /* 0x00008c00ff097b82 */ /* 0x010f260000000800 */
[----:B------:R-:W-:Y:S05]  /*3e980*/  LDGSTS.E [R3+0x3c004], desc[UR8][R26.64], !P2 ;  /* 0x3c0040001a037fae */ /* 0x000fea000d121848 */
[----:B------:R-:W3:Y:S01]  /*3e990*/  LDC R8, c[0x0][0x230] ;  /* 0x00008c00ff087b82 */ /* 0x000ee20000000800 */
[C---:B--2---:R-:W-:Y:S01]  /*3e9a0*/  IMAD.WIDE R12, R229.reuse, 0x4, R28 ;  /* 0x00000004e50c7825 */ /* 0x044fe200078e021c */
[----:B------:R-:W-:Y:S03]  /*3e9b0*/  STL.64 [R1+0x1000], R24 ;  /* 0x0010001801007387 */ /* 0x000fe60000100a00 */
[----:B------:R-:W-:Y:S01]  /*3e9c0*/  IMAD.WIDE R20, R229, 0x4, R20 ;  /* 0x00000004e5147825 */ /* 0x000fe200078e0214 */
[----:B------:R-:W-:Y:S02]  /*3e9d0*/  LDGSTS.E [R252+0x30008], desc[UR8][R24.64], !P1 ;  /* 0x3000800018fc7fae */ /* 0x000fe4000c921848 */
[----:B------:R-:W2:Y:S02]  /*3e9e0*/  LDC R7, c[0x0][0x230] ;  /* 0x00008c00ff077b82 */ /* 0x000ea40000000800 */
[----:B------:R3:W-:Y:S04]  /*3e9f0*/  STL.64 [R1+0xff0], R12 ;  /* 0x000ff00c01007387 */ /* 0x0007e80000100a00 */
[----:B------:R3:W-:Y:S01]  /*3ea00*/  LDGSTS.E [R228+0x34008], desc[UR8][R12.64], !P1 ;  /* 0x340080000ce47fae */ /* 0x0007e2000c921848 */
[----:B----4-:R-:W-:Y:S01]  /*3ea10*/  VIADD R11, R9, 0xfffffde3 ;  /* 0xfffffde3090b7836 */ /* 0x010fe20000000000 */
[----:B------:R-:W4:Y:S02]  /*3ea20*/  LDC R5, c[0x0][0x230] ;  /* 0x00008c00ff057b82 */ /* 0x000f240000000800 */
[----:B------:R2:W-:Y:S04]  /*3ea30*/  STL.64 [R1+0xfe0], R20 ;  /* 0x000fe01401007387 */ /* 0x0005e80000100a00 */
[----:B------:R2:W-:Y:S01]  /*3ea40*/  LDGSTS.E [R252+0x38008], desc[UR8][R20.64], !P1 ;  /* 0x3800800014fc7fae */ /* 0x0005e2000c921848 */
[----:B-1----:R-:W-:Y:S01]  /*3ea50*/  VIADD R10, R10, 0xfffffde1 ;  /* 0xfffffde10a0a7836 */ /* 0x002fe20000000000 */
[----:B------:R-:W1:Y:S01]  /*3ea60*/  LDC R4, c[0x0][0x230] ;  /* 0x00008c00ff047b82 */ /* 0x000e620000000800 */
[----:B---3--:R-:W-:-:S05]  /*3ea70*/  IMAD.WIDE R12, R229, 0x4, R250 ;  /* 0x00000004e50c7825 */ /* 0x008fca00078e02fa */
[----:B------:R3:W-:Y:S02]  /*3ea80*/  STL.64 [R1+0xfd0], R12 ;  /* 0x000fd00c01007387 */ /* 0x0007e40000100a00 */
[----:B------:R-:W1:Y:S01]  /*3ea90*/  LDC R3, c[0x0][0x230] ;  /* 0x00008c00ff037b82 */ /* 0x000e620000000800 */
[----:B--2---:R-:W-:Y:S01]  /*3eaa0*/  IADD3 R252, R8, -0x27c, RZ ;  /* 0xfffffd8408fc7810 */ /* 0x004fe20007ffe0ff */
[----:B------:R-:W2:Y:S04]  /*3eab0*/  LDL.LU.64 R20, [R1+0xe90] ;  /* 0x000e900001147983 */ /* 0x000ea80000300a00 */
[----:B------:R-:W2:Y:S04]  /*3eac0*/  LDL.LU.64 R8, [R1+0xe88] ;  /* 0x000e880001087983 */ /* 0x000ea80000300a00 */
[----:B------:R-:W2:Y:S04]  /*3ead0*/  LDL.LU.64 R30, [R1+0x1470] ;  /* 0x00147000011e7983 */ /* 0x000ea80000300a00 */
[----:B------:R-:W2:Y:S04]  /*3eae0*/  LDL.LU.64 R250, [R1+0x1468] ;  /* 0x0014680001fa7983 */ /* 0x000ea80000300a00 */
[----:B------:R3:W-:Y:S01]  /*3eaf0*/  LDGSTS.E [R228+0x3c008], desc[UR8][R12.64], !P1 ;  /* 0x3c0080000ce47fae */ /* 0x0007e2000c921848 */
[----:B------:R-:W-:-:S02]  /*3eb00*/  ISETP.GE.U32.AND P4, PT, R11, 0x7ffffd64, PT ;  /* 0x7ffffd640b00780c */ /* 0x000fc40003f86070 */
[----:B------:R-:W-:Y:S01]  /*3eb10*/  ISETP.GE.U32.AND P6, PT, R10, 0x7ffffd62, PT ;  /* 0x7ffffd620a00780c */ /* 0x000fe20003fc6070 */
[----:B------:R-:W-:-:S04]  /*3eb20*/  IMAD.WIDE R18, R229, 0x4, R18 ;  /* 0x00000004e5127825 */ /* 0x000fc800078e0212 */
[----:B---3--:R-:W-:Y:S01]  /*3eb30*/  IMAD.WIDE R12, R229, 0x4, R16 ;  /* 0x00000004e50c7825 */ /* 0x008fe200078e0210 */
[----:B------:R3:W-:Y:S04]  /*3eb40*/  STL.64 [R1+0xfc0], R18 ;  /* 0x000fc01201007387 */ /* 0x0007e80000100a00 */
[----:B------:R-:W2:Y:S04]  /*3eb50*/  LDL.LU.64 R26, [R1+0x1460] ;  /* 0x00146000011a7983 */ /* 0x000ea80000300a00 */
[----:B------:R1:W-:Y:S04]  /*3eb60*/  STL.64 [R1+0xfb0], R12 ;  /* 0x000fb00c01007387 */ /* 0x0003e80000100a00 */
[----:B------:R-:W2:Y:S04]  /*3eb70*/  LDL.LU.64 R16, [R1+0x1458] ;  /* 0x0014580001107983 */ /* 0x000ea80000300a00 */
[----:B------:R-:W2:Y:S04]  /*3eb80*/  LDL.LU.64 R10, [R1+0x1450] ;  /* 0x00145000010a7983 */ /* 0x000ea80000300a00 */
[----:B------:R-:W2:Y:S01]  /*3eb90*/  LDL.LU.64 R28, [R1+0x1448] ;  /* 0x00144800011c7983 */ /* 0x000ea20000300a00 */
[----:B------:R-:W-:Y:S01]  /*3eba0*/  ISETP.GE.U32.AND P3, PT, R252, 0x7ffffd05, PT ;  /* 0x7ffffd05fc00780c */ /* 0x000fe20003f66070 */
[----:B------:R-:W-:Y:S01]  /*3ebb0*/  VIADD R252, R14, 0x100000 ;  /* 0x001000000efc7836 */ /* 0x000fe20000000000 */
[----:B------:R-:W-:-:S04]  /*3ebc0*/  IADD3 R7, R7, -0x220, RZ ;  /* 0xfffffde007077810 */ /* 0x000fc80007ffe0ff */
[----:B------:R-:W-:Y:S01]  /*3ebd0*/  ISETP.GE.U32.AND P1, PT, R7, 0x7ffffd61, PT ;  /* 0x7ffffd610700780c */ /* 0x000fe20003f26070 */
[----:B------:R-:W-:-:S06]  /*3ebe0*/  VIADD R7, R14, 0x100000 ;  /* 0x001000000e077836 */ /* 0x000fcc0000000000 */
[----:B------:R3:W-:Y:S04]  /*3ebf0*/  LDGSTS.E [R252+0x3000c], desc[UR8][R18.64], !P3 ;  /* 0x3000c00012fc7fae */ /* 0x0007e8000d921848 */
[----:B------:R1:W-:Y:S01]  /*3ec00*/  LDGSTS.E [R228+0x3400c], desc[UR8][R12.64], !P3 ;  /* 0x3400c0000ce47fae */ /* 0x0003e2000d921848 */
[----:B---3--:R-:W-:Y:S02]  /*3ec10*/  IADD3 R18, R14, 0x100000, RZ ;  /* 0x001000000e127810 */ /* 0x008fe40007ffe0ff */
[----:B----4-:R-:W-:Y:S02]  /*3ec20*/  IADD3 R5, R5, -0x21e, RZ ;  /* 0xfffffde205057810 */ /* 0x010fe40007ffe0ff */
[C---:B------:R-:W-:Y:S02]  /*3ec30*/  IADD3 R252, R15.reuse, 0x100000, RZ ;  /* 0x001000000ffc7810 */ /* 0x040fe40007ffe0ff */
[----:B-1----:R-:W-:Y:S01]  /*3ec40*/  IADD3 R228, R15, 0x100000, RZ ;  /* 0x001000000fe47810 */ /* 0x002fe20007ffe0ff */
[----:B--2---:R-:W-:-:S04]  /*3ec50*/  IMAD.WIDE R20, R229, 0x4, R20 ;  /* 0x00000004e5147825 */ /* 0x004fc800078e0214 */
[C---:B------:R-:W-:Y:S01]  /*3ec60*/  IMAD.WIDE R8, R229.reuse, 0x4, R8 ;  /* 0x00000004e5087825 */ /* 0x040fe200078e0208 */
[----:B------:R1:W-:Y:S03]  /*3ec70*/  STL.64 [R1+0xfa0], R20 ;  /* 0x000fa01401007387 */ /* 0x0003e60000100a00 */
[C---:B------:R-:W-:Y:S01]  /*3ec80*/  IMAD.WIDE R24, R229.reuse, 0x4, R30 ;  /* 0x00000004e5187825 */ /* 0x040fe200078e021e */
[----:B------:R2:W-:Y:S03]  /*3ec90*/  STL.64 [R1+0xf90], R8 ;  /* 0x000f900801007387 */ /* 0x0005e60000100a00 */
[----:B------:R-:W-:Y:S01]  /*3eca0*/  IMAD.WIDE R12, R229, 0x4, R250 ;  /* 0x00000004e50c7825 */ /* 0x000fe200078e02fa */
[----:B------:R-:W-:Y:S04]  /*3ecb0*/  LDGSTS.E [R18+0x3800c], desc[UR8][R20.64], !P3 ;  /* 0x3800c00014127fae */ /* 0x000fe8000d921848 */
[----:B------:R3:W-:Y:S04]  /*3ecc0*/  STL.64 [R1+0x10e8], R24 ;  /* 0x0010e81801007387 */ /* 0x0007e80000100a00 */
[----:B------:R4:W-:Y:S04]  /*3ecd0*/  LDGSTS.E [R7+0x3c00c], desc[UR8][R8.64], !P3 ;  /* 0x3c00c00008077fae */ /* 0x0009e8000d921848 */
[----:B-1----:R-:W3:Y:S04]  /*3ece0*/  LDL.LU.64 R20, [R1+0x1440] ;  /* 0x0014400001147983 */ /* 0x002ee80000300a00 */
[----:B------:R1:W-:Y:S04]  /*3ecf0*/  STL.64 [R1+0x10f0], R12 ;  /* 0x0010f00c01007387 */ /* 0x0003e80000100a00 */
[----:B--2---:R-:W2:Y:S04]  /*3ed00*/  LDL.LU.64 R8, [R1+0x1438] ;  /* 0x0014380001087983 */ /* 0x004ea80000300a00 */
[----:B------:R-:W2:Y:S04]  /*3ed10*/  LDL.LU.64 R18, [R1+0x1430] ;  /* 0x0014300001127983 */ /* 0x000ea80000300a00 */
[----:B------:R-:W2:Y:S01]  /*3ed20*/  LDL.LU.64 R250, [R1+0x1428] ;  /* 0x0014280001fa7983 */ /* 0x000ea20000300a00 */
[----:B------:R-:W-:-:S02]  /*3ed30*/  ISETP.GE.U32.AND P5, PT, R5, 0x7ffffd63, PT ;  /* 0x7ffffd630500780c */ /* 0x000fc40003fa6070 */
[C---:B----4-:R-:W-:Y:S01]  /*3ed40*/  IADD3 R7, R15.reuse, 0x100000, RZ ;  /* 0x001000000f077810 */ /* 0x050fe20007ffe0ff */
[----:B------:R3:W-:Y:S01]  /*3ed50*/  LDGSTS.E [R252], desc[UR8][R24.64], !P4 ;  /* 0x0000000018fc7fae */ /* 0x0007e2000e121848 */
[----:B------:R-:W-:Y:S01]  /*3ed60*/  IADD3 R4, R4, -0x23d, RZ ;  /* 0xfffffdc304047810 */ /* 0x000fe20007ffe0ff */
[----:B------:R-:W4:Y:S02]  /*3ed70*/  LDC R5, c[0x0][0x230] ;  /* 0x00008c00ff057b82 */ /* 0x000f240000000800 */
[----:B------:R1:W-:Y:S01]  /*3ed80*/  LDGSTS.E [R228+0x4000], desc[UR8][R12.64], !P4 ;  /* 0x040000000ce47fae */ /* 0x0003e2000e121848 */
[----:B---3--:R-:W-:Y:S01]  /*3ed90*/  IADD3 R24, R15, 0x100000, RZ ;  /* 0x001000000f187810 */ /* 0x008fe20007ffe0ff */
[----:B------:R-:W-:-:S04]  /*3eda0*/  IMAD.WIDE R26, R229, 0x4, R26 ;  /* 0x00000004e51a7825 */ /* 0x000fc800078e021a */
[C---:B------:R-:W-:Y:S01]  /*3edb0*/  IMAD.WIDE R16, R229.reuse, 0x4, R16 ;  /* 0x00000004e5107825 */ /* 0x040fe200078e0210 */
[----:B------:R3:W-:Y:S03]  /*3edc0*/  STL.64 [R1+0x10f8], R26 ;  /* 0x0010f81a01007387 */ /* 0x0007e60000100a00 */
[C---:B------:R-:W-:Y:S01]  /*3edd0*/  IMAD.WIDE R10, R229.reuse, 0x4, R10 ;  /* 0x00000004e50a7825 */ /* 0x040fe200078e020a */
[----:B------:R4:W-:Y:S03]  /*3ede0*/  STL.64 [R1+0x1100], R16 ;  /* 0x0011001001007387 */ /* 0x0009e60000100a00 */
[----:B-1----:R-:W-:Y:S01]  /*3edf0*/  IMAD.WIDE R12, R229, 0x4, R28 ;  /* 0x00000004e50c7825 */ /* 0x002fe200078e021c */
[----:B------:R-:W-:Y:S04]  /*3ee00*/  LDGSTS.E [R24+0x8000], desc[UR8][R26.64], !P4 ;  /* 0x080000001a187fae */ /* 0x000fe8000e121848 */
[----:B------:R1:W-:Y:S04]  /*3ee10*/  STL.64 [R1+0x1108], R10 ;  /* 0x0011080a01007387 */ /* 0x0003e80000100a00 */
[----:B------:R4:W-:Y:S04]  /*3ee20*/  LDGSTS.E [R7+0xc000], desc[UR8][R16.64], !P4 ;  /* 0x0c00000010077fae */ /* 0x0009e8000e121848 */
[----:B---3--:R-:W3:Y:S04]  /*3ee30*/  LDL.LU.64 R26, [R1+0x1420] ;  /* 0x00142000011a7983 */ /* 0x008ee80000300a00 */
[----:B------:R2:W-:Y:S04]  /*3ee40*/  STL.64 [R1+0x1110], R12 ;  /* 0x0011100c01007387 */ /* 0x0005e80000100a00 */
[----:B------:R-:W3:Y:S04]  /*3ee50*/  LDL.LU.64 R30, [R1+0x1418] ;  /* 0x00141800011e7983 */ /* 0x000ee80000300a00 */
[----:B------:R-:W3:Y:S04]  /*3ee60*/  LDL.LU.64 R28, [R1+0x1410] ;  /* 0x00141000011c7983 */ /* 0x000ee80000300a00 */
[----:B------:R-:W-:Y:S01]  /*3ee70*/  LDGSTS.E [R252+0x4], desc[UR8][R10.64], !P5 ;  /* 0x000040000afc7fae */ /* 0x000fe2000e921848 */
[----:B----4-:R-:W-:-:S03]  /*3ee80*/  IADD3 R16, R15, 0x100000, RZ ;  /* 0x001000000f107810 */ /* 0x010fc60007ffe0ff */
[----:B------:R4:W-:Y:S04]  /*3ee90*/  LDGSTS.E [R228+0x4004], desc[UR8][R12.64], !P5 ;  /* 0x040040000ce47fae */ /* 0x0009e8000e921848 */
[----:B-1----:R-:W3:Y:S01]  /*3eea0*/  LDL.LU.64 R10, [R1+0x1408] ;  /* 0x00140800010a7983 */ /* 0x002ee20000300a00 */
[----:B------:R-:W-:-:S04]  /*3eeb0*/  IMAD.WIDE R20, R229, 0x4, R20 ;  /* 0x00000004e5147825 */ /* 0x000fc800078e0214 */
[C---:B--2---:R-:W-:Y:S01]  /*3eec0*/  IMAD.WIDE R8, R229.reuse, 0x4, R8 ;  /* 0x00000004e5087825 */ /* 0x044fe200078e0208 */
[----:B------:R1:W-:Y:S03]  /*3eed0*/  STL.64 [R1+0x1118], R20 ;  /* 0x0011181401007387 */ /* 0x0003e60000100a00 */
[C---:B------:R-:W-:Y:S01]  /*3eee0*/  IMAD.WIDE R18, R229.reuse, 0x4, R18 ;  /* 0x00000004e5127825 */ /* 0x040fe200078e0212 */
[----:B------:R2:W-:Y:S03]  /*3eef0*/  STL.64 [R1+0x1120], R8 ;  /* 0x0011200801007387 */ /* 0x0005e60000100a00 */
[----:B----4-:R-:W-:Y:S01]  /*3ef00*/  IMAD.WIDE R12, R229, 0x4, R250 ;  /* 0x00000004e50c7825 */ /* 0x010fe200078e02fa */
[----:B------:R-:W-:Y:S04]  /*3ef10*/  LDGSTS.E [R16+0x8004], desc[UR8][R20.64], !P5 ;  /* 0x0800400014107fae */ /* 0x000fe8000e921848 */
[----:B------:R4:W-:Y:S04]  /*3ef20*/  STL.64 [R1+0x1128], R18 ;  /* 0x0011281201007387 */ /* 0x0009e80000100a00 */
[----:B------:R-:W-:Y:S04]  /*3ef30*/  LDGSTS.E [R7+0xc004], desc[UR8][R8.64], !P5 ;  /* 0x0c00400008077fae */ /* 0x000fe8000e921848 */
[----:B-1----:R-:W3:Y:S04]  /*3ef40*/  LDL.LU.64 R20, [R1+0x1400] ;  /* 0x0014000001147983 */ /* 0x002ee80000300a00 */
[----:B------:R1:W-:Y:S04]  /*3ef50*/  STL.64 [R1+0x1130], R12 ;  /* 0x0011300c01007387 */ /* 0x0003e80000100a00 */
[----:B--2---:R-:W2:Y:S04]  /*3ef60*/  LDL.LU.64 R8, [R1+0x13f8] ;  /* 0x0013f80001087983 */ /* 0x004ea80000300a00 */
[----:B------:R-:W2:Y:S04]  /*3ef70*/  LDL.LU.64 R16, [R1+0xe40] ;  /* 0x000e400001107983 */ /* 0x000ea80000300a00 */
[----:B------:R-:W2:Y:S04]  /*3ef80*/  LDL.LU.64 R250, [R1+0xe30] ;  /* 0x000e300001fa7983 */ /* 0x000ea80000300a00 */
[----:B------:R4:W-:Y:S04]  /*3ef90*/  LDGSTS.E [R252+0x8], desc[UR8][R18.64], !P6 ;  /* 0x0000800012fc7fae */ /* 0x0009e8000f121848 */
[----:B------:R1:W-:Y:S01]  /*3efa0*/  LDGSTS.E [R228+0x4008], desc[UR8][R12.64], !P6 ;  /* 0x040080000ce47fae */ /* 0x0003e2000f121848 */
[----:B----4-:R-:W-:-:S02]  /*3efb0*/  VIADD R18, R15, 0x100000 ;  /* 0x001000000f127836 */ /* 0x010fc40000000000 */
[----:B---3--:R-:W-:-:S04]  /*3efc0*/  IMAD.WIDE R26, R229, 0x4, R26 ;  /* 0x00000004e51a7825 */ /* 0x008fc800078e021a */
[C---:B------:R-:W-:Y:S01]  /*3efd0*/  IMAD.WIDE R24, R229.reuse, 0x4, R30 ;  /* 0x00000004e5187825 */ /* 0x040fe200078e021e */
[----:B------:R3:W-:Y:S03]  /*3efe0*/  STL.64 [R1+0x1138], R26 ;  /* 0x0011381a01007387 */ /* 0x0007e60000100a00 */
[C---:B-1----:R-:W-:Y:S01]  /*3eff0*/  IMAD.WIDE R12, R229.reuse, 0x4, R28 ;  /* 0x00000004e50c7825 */ /* 0x042fe200078e021c */
[----:B------:R-:W-:Y:S04]  /*3f000*/  STL.64 [R1+0x1140], R24 ;  /* 0x0011401801007387 */ /* 0x000fe80000100a00 */
[----:B------:R-:W4:Y:S04]  /*3f010*/  LDL.LU.64 R30, [R1+0xe20] ;  /* 0x000e2000011e7983 */ /* 0x000f280000300a00 */
[----:B------:R-:W-:Y:S04]  /*3f020*/  LDGSTS.E [R18+0x8008], desc[UR8][R26.64], !P6 ;  /* 0x080080001a127fae */ /* 0x000fe8000f121848 */
[----:B------:R-:W-:Y:S01]  /*3f030*/  STL.64 [R1+0x1148], R12 ;  /* 0x0011480c01007387 */ /* 0x000fe20000100a00 */
[----:B------:R-:W-:Y:S01]  /*3f040*/  IMAD.WIDE R10, R229, 0x4, R10 ;  /* 0x00000004e50a7825 */ /* 0x000fe200078e020a */
[----:B------:R-:W-:-:S02]  /*3f050*/  ISETP.GE.U32.AND P2, PT, R4, 0x7ffffd44, PT ;  /* 0x7ffffd440400780c */ /* 0x000fc40003f46070 */
[----:B------:R-:W-:Y:S01]  /*3f060*/  LDGSTS.E [R7+0xc008], desc[UR8][R24.64], !P6 ;  /* 0x0c00800018077fae */ /* 0x000fe2000f121848 */
[----:B------:R-:W1:Y:S03]  /*3f070*/  LDC R4, c[0x0][0x230] ;  /* 0x00008c00ff047b82 */ /* 0x000e660000000800 */
[----:B------:R-:W4:Y:S04]  /*3f080*/  LDL.LU.64 R18, [R1+0xe10] ;  /* 0x000e100001127983 */ /* 0x000f280000300a00 */
[----:B------:R1:W-:Y:S04]  /*3f090*/  STL.64 [R1+0x1150], R10 ;  /* 0x0011500a01007387 */ /* 0x0003e80000100a00 */
[----:B------:R-:W4:Y:S04]  /*3f0a0*/  LDL.LU.64 R28, [R1+0xdf8] ;  /* 0x000df800011c7983 */ /* 0x000f280000300a00 */
[----:B---3--:R-:W3:Y:S01]  /*3f0b0*/  LDL.LU.64 R26, [R1+0xde0] ;  /* 0x000de000011a7983 */ /* 0x008ee20000300a00 */
[----:B------:R-:W-:-:S03]  /*3f0c0*/  VIADD R5, R5, 0xfffffdc1 ;  /* 0xfffffdc105057836 */ /* 0x000fc60000000000 */
[----:B------:R-:W-:Y:S02]  /*3f0d0*/  LDGSTS.E [R252+0xc], desc[UR8][R12.64], !P1 ;  /* 0x0000c0000cfc7fae */ /* 0x000fe4000c921848 */
[----:B------:R-:W-:Y:S02]  /*3f0e0*/  ISETP.GE.U32.AND P4, PT, R5, 0x7ffffd42, PT ;  /* 0x7ffffd420500780c */ /* 0x000fe40003f86070 */
[----:B------:R-:W2:Y:S01]  /*3f0f0*/  LDC R5, c[0x0][0x230] ;  /* 0x00008c00ff057b82 */ /* 0x000ea20000000800 */
[----:B-1----:R-:W-:Y:S01]  /*3f100*/  VIADD R4, R4, 0xfffffdc0 ;  /* 0xfffffdc004047836 */ /* 0x002fe20000000000 */
[----:B------:R1:W-:Y:S04]  /*3f110*/  LDGSTS.E [R228+0x400c], desc[UR8][R10.64], !P1 ;  /* 0x0400c0000ae47fae */ /* 0x0003e8000c921848 */
[----:B------:R-:W-:-:S02]  /*3f120*/  ISETP.GE.U32.AND P5, PT, R4, 0x7ffffd41, PT ;  /* 0x7ffffd410400780c */ /* 0x000fc40003fa6070 */
[----:B------:R-:W2:Y:S01]  /*3f130*/  LDC R4, c[0x0][0x230] ;  /* 0x00008c00ff047b82 */ /* 0x000ea20000000800 */
[----:B-1----:R-:W-:Y:S01]  /*3f140*/  IADD3 R10, R15, 0x100000, RZ ;  /* 0x001000000f0a7810 */ /* 0x002fe20007ffe0ff */
[----:B------:R-:W-:-:S04]  /*3f150*/  IMAD.WIDE R20, R229, 0x4, R20 ;  /* 0x00000004e5147825 */ /* 0x000fc800078e0214 */
[C---:B--2---:R-:W-:Y:S01]  /*3f160*/  IMAD.WIDE R8, R229.reuse, 0x4, R8 ;  /* 0x00000004e5087825 */ /* 0x044fe200078e0208 */
[----:B------:R1:W-:Y:S03]  /*3f170*/  STL.64 [R1+0x1158], R20 ;  /* 0x0011581401007387 */ /* 0x0003e60000100a00 */
[C---:B------:R-:W-:Y:S01]  /*3f180*/  IMAD.WIDE R16, R229.reuse, 0x4, R16 ;  /* 0x00000004e5107825 */ /* 0x040fe200078e0210 */
[----:B------:R2:W-:Y:S03]  /*3f190*/  STL.64 [R1+0x1210], R8 ;  /* 0x0012100801007387 */ /* 0x0005e60000100a00 */
[----:B------:R-:W-:Y:S01]  /*3f1a0*/  IMAD.WIDE R12, R229, 0x4, R250 ;  /* 0x00000004e50c7825 */ /* 0x000fe200078e02fa */
[----:B------:R-:W-:Y:S04]  /*3f1b0*/  LDGSTS.E [R10+0x800c], desc[UR8][R20.64], !P1 ;  /* 0x0800c000140a7fae */ /* 0x000fe8000c921848 */
[----:B------:R2:W-:Y:S01]  /*3f1c0*/  LDGSTS.E [R7+0xc00c], desc[UR8][R8.64], !P1 ;  /* 0x0c00c00008077fae */ /* 0x0005e2000c921848 */
[----:B------:R-:W-:-:S03]  /*3f1d0*/  IADD3 R5, R5, -0x25e, RZ ;  /* 0xfffffda205057810 */ /* 0x000fc60007ffe0ff */
[----:B------:R2:W-:Y:S04]  /*3f1e0*/  LDGSTS.E [R252+0x10000], desc[UR8][R16.64], !P2 ;  /* 0x1000000010fc7fae */ /* 0x0005e8000d121848 */
[----:B-1----:R-:W3:Y:S04]  /*3f1f0*/  LDL.LU.64 R20, [R1+0xdc8] ;  /* 0x000dc80001147983 */ /* 0x002ee80000300a00 */
[----:B------:R1:W-:Y:S04]  /*3f200*/  STL.64 [R1+0x1208], R16 ;  /* 0x0012081001007387 */ /* 0x0003e80000100a00 */
[----:B------:R-:W3:Y:S04]  /*3f210*/  LDL.LU.64 R10, [R1+0xdb0] ;  /* 0x000db000010a7983 */ /* 0x000ee80000300a00 */
[----:B------:R4:W-:Y:S04]  /*3f220*/  STL.64 [R1+0x1200], R12 ;  /* 0x0012000c01007387 */ /* 0x0009e80000100a00 */
[----:B--2---:R-:W2:Y:S04]  /*3f230*/  LDL.LU.64 R8, [R1+0xd98] ;  /* 0x000d980001087983 */ /* 0x004ea80000300a00 */
[----:B------:R-:W2:Y:S01]  /*3f240*/  LDL.LU.64 R250, [R1+0xd80] ;  /* 0x000d800001fa7983 */ /* 0x000ea20000300a00 */
[----:B------:R-:W-:Y:S01]  /*3f250*/  ISETP.GE.U32.AND P1, PT, R5, 0x7ffffd23, PT ;  /* 0x7ffffd230500780c */ /* 0x000fe20003f26070 */
[----:B------:R-:W-:-:S02]  /*3f260*/  VIADD R7, R4, 0xfffffda1 ;  /* 0xfffffda104077836 */ /* 0x000fc40000000000 */
[----:B------:R4:W-:Y:S01]  /*3f270*/  LDGSTS.E [R228+0x14000], desc[UR8][R12.64], !P2 ;  /* 0x140000000ce47fae */ /* 0x0009e2000d121848 */
[C---:B-1----:R-:W-:Y:S02]  /*3f280*/  IADD3 R17, R15.reuse, 0x100000, RZ ;  /* 0x001000000f117810 */ /* 0x042fe40007ffe0ff */
[----:B------:R-:W-:Y:S01]  /*3f290*/  IADD3 R16, R15, 0x100000, RZ ;  /* 0x001000000f107810 */ /* 0x000fe20007ffe0ff */
[----:B----4-:R-:W-:-:S05]  /*3f2a0*/  IMAD.WIDE R24, R229, 0x4, R30 ;  /* 0x00000004e5187825 */ /* 0x010fca00078e021e */
[----:B------:R-:W-:Y:S04]  /*3f2b0*/  STL.64 [R1+0x11f8], R24 ;  /* 0x0011f81801007387 */ /* 0x000fe80000100a00 */
[----:B------:R-:W-:Y:S01]  /*3f2c0*/  LDGSTS.E [R17+0x18000], desc[UR8][R24.64], !P2 ;  /* 0x1800000018117fae */ /* 0x000fe2000d121848 */
[----:B------:R-:W-:-:S04]  /*3f2d0*/  IMAD.WIDE R18, R229, 0x4, R18 ;  /* 0x00000004e5127825 */ /* 0x000fc800078e0212 */
[C---:B------:R-:W-:Y:S01]  /*3f2e0*/  IMAD.WIDE R12, R229.reuse, 0x4, R28 ;  /* 0x00000004e50c7825 */ /* 0x040fe200078e021c */
[----:B------:R1:W-:Y:S03]  /*3f2f0*/  STL.64 [R1+0x11f0], R18 ;  /* 0x0011f01201007387 */ /* 0x0003e60000100a00 */
[----:B---3--:R-:W-:Y:S01]  /*3f300*/  IMAD.WIDE R4, R229, 0x4, R26 ;  /* 0x00000004e5047825 */ /* 0x008fe200078e021a */
[----:B------:R3:W-:Y:S04]  /*3f310*/  STL.64 [R1+0x11e8], R12 ;  /* 0x0011e80c01007387 */ /* 0x0007e80000100a00 */
[----:B------:R4:W-:Y:S04]  /*3f320*/  STL.64 [R1+0x11e0], R4 ;  /* 0x0011e00401007387 */ /* 0x0009e80000100a00 */
[----:B------:R-:W-:Y:S04]  /*3f330*/  LDGSTS.E [R16+0x1c000], desc[UR8][R18.64], !P2 ;  /* 0x1c00000012107fae */ /* 0x000fe8000d121848 */
[----:B------:R-:W4:Y:S04]  /*3f340*/  LDL.LU.64 R36, [R1+0xd68] ;  /* 0x000d680001247983 */ /* 0x000f280000300a00 */
[----:B-1----:R-:W4:Y:S04]  /*3f350*/  LDL.LU.64 R18, [R1+0xd50] ;  /* 0x000d500001127983 */ /* 0x002f280000300a00 */
[----:B------:R-:W4:Y:S04]  /*3f360*/  LDL.LU.64 R16, [R1+0xd38] ;  /* 0x000d380001107983 */ /* 0x000f280000300a00 */
[----:B------:R-:W4:Y:S04]  /*3f370*/  LDL.LU.64 R30, [R1+0xd20] ;  /* 0x000d2000011e7983 */ /* 0x000f280000300a00 */
[----:B------:R-:W4:Y:S01]  /*3f380*/  LDL.LU.64 R28, [R1+0xd08] ;  /* 0x000d0800011c7983 */ /* 0x000f220000300a00 */
[----:B------:R-:W-:-:S04]  /*3f390*/  IADD3 R3, R3, -0x23e, RZ ;  /* 0xfffffdc203037810 */ /* 0x000fc80007ffe0ff */
[----:B------:R-:W-:Y:S02]  /*3f3a0*/  ISETP.GE.U32.AND P3, PT, R3, 0x7ffffd43, PT ;  /* 0x7ffffd430300780c */ /* 0x000fe40003f66070 */
[----:B------:R-:W1:Y:S01]  /*3f3b0*/  LDC R3, c[0x0][0x230] ;  /* 0x00008c00ff037b82 */ /* 0x000e620000000800 */
[----:B------:R-:W-:Y:S02]  /*3f3c0*/  ISETP.GE.U32.AND P2, PT, R7, 0x7ffffd22, PT ;  /* 0x7ffffd220700780c */ /* 0x000fe40003f46070 */
[----:B------:R-:W-:-:S08]  /*3f3d0*/  IADD3 R7, R15, 0x100000, RZ ;  /* 0x001000000f077810 */ /* 0x000fd00007ffe0ff */
[----:B------:R3:W-:Y:S04]  /*3f3e0*/  LDGSTS.E [R252+0x10004], desc[UR8][R12.64], !P3 ;  /* 0x100040000cfc7fae */ /* 0x0007e8000d921848 */
[----:B------:R4:W-:Y:S01]  /*3f3f0*/  LDGSTS.E [R228+0x14004], desc[UR8][R4.64], !P3 ;  /* 0x1400400004e47fae */ /* 0x0009e2000d921848 */
[----:B-1----:R-:W-:-:S04]  /*3f400*/  IADD3 R3, R3, -0x25d, RZ ;  /* 0xfffffda303037810 */ /* 0x002fc80007ffe0ff */
[----:B------:R-:W-:Y:S02]  /*3f410*/  ISETP.GE.U32.AND P6, PT, R3, 0x7ffffd24, PT ;  /* 0x7ffffd240300780c */ /* 0x000fe40003fc6070 */
[----:B------:R-:W1:Y:S01]  /*3f420*/  LDC R3, c[0x0][0x230] ;  /* 0x00008c00ff037b82 */ /* 0x000e620000000800 */
[----:B---3--:R-:W-:Y:S01]  /*3f430*/  IADD3 R12, R15, 0x100000, RZ ;  /* 0x001000000f0c7810 */ /* 0x008fe20007ffe0ff */
[----:B------:R-:W-:-:S04]  /*3f440*/  IMAD.WIDE R20, R229, 0x4, R20 ;  /* 0x00000004e5147825 */ /* 0x000fc800078e0214 */
[C---:B------:R-:W-:Y:S01]  /*3f450*/  IMAD.WIDE R10, R229.reuse, 0x4, R10 ;  /* 0x00000004e50a7825 */ /* 0x040fe200078e020a */
[----:B------:R-:W-:Y:S03]  /*3f460*/  STL.64 [R1+0x11d8], R20 ;  /* 0x0011d81401007387 */ /* 0x000fe60000100a00 */
[C---:B--2---:R-:W-:Y:S01]  /*3f470*/  IMAD.WIDE R8, R229.reuse, 0x4, R8 ;  /* 0x00000004e5087825 */ /* 0x044fe200078e0208 */
[----:B------:R2:W-:Y:S03]  /*3f480*/  STL.64 [R1+0x11d0], R10 ;  /* 0x0011d00a01007387 */ /* 0x0005e60000100a00 */
[----:B----4-:R-:W-:Y:S01]  /*3f490*/  IMAD.WIDE R4, R229, 0x4, R250 ;  /* 0x00000004e5047825 */ /* 0x010fe200078e02fa */
[----:B------:R3:W-:Y:S04]  /*3f4a0*/  STL.64 [R1+0x11c8], R8 ;  /* 0x0011c80801007387 */ /* 0x0007e80000100a00 */
[----:B------:R4:W-:Y:S04]  /*3f4b0*/  LDGSTS.E [R12+0x18004], desc[UR8][R20.64], !P3 ;  /* 0x18004000140c7fae */ /* 0x0009e8000d921848 */
[----:B------:R3:W-:Y:S04]  /*3f4c0*/  STL.64 [R1+0x11c0], R4 ;  /* 0x0011c00401007387 */ /* 0x0007e80000100a00 */
[----:B------:R-:W-:Y:S04]  /*3f4d0*/  LDGSTS.E [R7+0x1c004], desc[UR8][R10.64], !P3 ;  /* 0x1c0040000a077fae */ /* 0x000fe8000d921848 */
[----:B------:R-:W3:Y:S04]  /*3f4e0*/  LDL.LU.64 R32, [R1+0xcf0] ;  /* 0x000cf00001207983 */ /* 0x000ee80000300a00 */
[----:B------:R-:W-:Y:S04]  /*3f4f0*/  LDGSTS.E [R252+0x10008], desc[UR8][R8.64], !P4 ;  /* 0x1000800008fc7fae */ /* 0x000fe8000e121848 */
[----:B--2---:R-:W2:Y:S01]  /*3f500*/  LDL.LU.64 R10, [R1+0xcd8] ;  /* 0x000cd800010a7983 */ /* 0x004ea20000300a00 */
[----:B-1----:R-:W-:-:S02]  /*3f510*/  VIADD R3, R3, 0xfffffda0 ;  /* 0xfffffda003037836 */ /* 0x002fc40000000000 */
[----:B----4-:R-:W-:Y:S01]  /*3f520*/  VIADD R20, R15, 0x100000 ;  /* 0x001000000f147836 */ /* 0x010fe20000000000 */
[----:B------:R1:W-:Y:S04]  /*3f530*/  LDGSTS.E [R228+0x14008], desc[UR8][R4.64], !P4 ;  /* 0x1400800004e47fae */ /* 0x0003e8000e121848 */
[----:B---3--:R-:W3:Y:S04]  /*3f540*/  LDL.LU.64 R8, [R1+0xcc0] ;  /* 0x000cc00001087983 */ /* 0x008ee80000300a00 */
[----:B------:R-:W4:Y:S04]  /*3f550*/  LDL.LU.64 R26, [R1+0xcb8] ;  /* 0x000cb800011a7983 */ /* 0x000f280000300a00 */
[----:B------:R-:W4:Y:S01]  /*3f560*/  LDL.LU.64 R250, [R1+0xcb0] ;  /* 0x000cb00001fa7983 */ /* 0x000f220000300a00 */
[----:B------:R-:W-:-:S02]  /*3f570*/  ISETP.GE.U32.AND P3, PT, R3, 0x7ffffd21, PT ;  /* 0x7ffffd210300780c */ /* 0x000fc40003f66070 */
[----:B------:R-:W-:Y:S01]  /*3f580*/  IADD3 R3, R15, 0x100000, RZ ;  /* 0x001000000f037810 */ /* 0x000fe20007ffe0ff */
[----:B------:R-:W-:-:S04]  /*3f590*/  IMAD.WIDE R24, R229, 0x4, R36 ;  /* 0x00000004e5187825 */ /* 0x000fc800078e0224 */
[C---:B------:R-:W-:Y:S01]  /*3f5a0*/  IMAD.WIDE R18, R229.reuse, 0x4, R18 ;  /* 0x00000004e5127825 */ /* 0x040fe200078e0212 */
[----:B------:R-:W-:Y:S03]  /*3f5b0*/  STL.64 [R1+0x11b8], R24 ;  /* 0x0011b81801007387 */ /* 0x000fe60000100a00 */
[C---:B------:R-:W-:Y:S01]  /*3f5c0*/  IMAD.WIDE R16, R229.reuse, 0x4, R16 ;  /* 0x00000004e5107825 */ /* 0x040fe200078e0210 */
[----:B------:R1:W-:Y:S03]  /*3f5d0*/  STL.64 [R1+0x11b0], R18 ;  /* 0x0011b01201007387 */ /* 0x0003e60000100a00 */
[C---:B------:R-:W-:Y:S01]  /*3f5e0*/  IMAD.WIDE R12, R229.reuse, 0x4, R30 ;  /* 0x00000004e50c7825 */ /* 0x040fe200078e021e */
[----:B------:R1:W-:Y:S03]  /*3f5f0*/  STL.64 [R1+0x11a8], R16 ;  /* 0x0011a81001007387 */ /* 0x0003e60000100a00 */
[----:B-1----:R-:W-:Y:S01]  /*3f600*/  IMAD.WIDE R4, R229, 0x4, R28 ;  /* 0x00000004e5047825 */ /* 0x002fe200078e021c */
[----:B------:R4:W-:Y:S04]  /*3f610*/  STL.64 [R1+0x11a0], R12 ;  /* 0x0011a00c01007387 */ /* 0x0009e80000100a00 */
[----:B------:R-:W-:Y:S04]  /*3f620*/  LDGSTS.E [R20+0x18008], desc[UR8][R24.64], !P4 ;  /* 0x1800800018147fae */ /* 0x000fe8000e121848 */
[----:B------:R1:W-:Y:S04]  /*3f630*/  STL.64 [R1+0x1198], R4 ;  /* 0x0011980401007387 */ /* 0x0003e80000100a00 */
[----:B------:R1:W-:Y:S04]  /*3f640*/  LDGSTS.E [R7+0x1c008], desc[UR8][R18.64], !P4 ;  /* 0x1c00800012077fae */ /* 0x0003e8000e121848 */
[----:B------:R-:W4:Y:S04]  /*3f650*/  LDL.LU.64 R36, [R1+0xca8] ;  /* 0x000ca80001247983 */ /* 0x000f280000300a00 */
[----:B------:R-:W-:Y:S04]  /*3f660*/  LDGSTS.E [R3+0x1000c], desc[UR8][R16.64], !P5 ;  /* 0x1000c00010037fae */ /* 0x000fe8000e921848 */
[----:B------:R-:W4:Y:S01]  /*3f670*/  LDL.LU.64 R20, [R1+0xca0] ;  /* 0x000ca00001147983 */ /* 0x000f220000300a00 */
[----:B-1----:R-:W-:-:S03]  /*3f680*/  IADD3 R18, R15, 0x100000, RZ ;  /* 0x001000000f127810 */ /* 0x002fc60007ffe0ff */
[----:B------:R4:W-:Y:S04]  /*3f690*/  LDGSTS.E [R252+0x1400c], desc[UR8][R12.64], !P5 ;  /* 0x1400c0000cfc7fae */ /* 0x0009e8000e921848 */
[----:B------:R-:W4:Y:S04]  /*3f6a0*/  LDL.LU.64 R16, [R1+0xc98] ;  /* 0x000c980001107983 */ /* 0x000f280000300a00 */
[----:B------:R-:W4:Y:S04]  /*3f6b0*/  LDL.LU.64 R30, [R1+0xc90] ;  /* 0x000c9000011e7983 */ /* 0x000f280000300a00 */
[----:B------:R-:W4:Y:S04]  /*3f6c0*/  LDL.LU.64 R28, [R1+0xc88] ;  /* 0x000c8800011c7983 */ /* 0x000f280000300a00 */
[----:B------:R1:W-:Y:S01]  /*3f6d0*/  LDGSTS.E [R228+0x1800c], desc[UR8][R4.64], !P5 ;  /* 0x1800c00004e47fae */ /* 0x0003e2000e921848 */
[----:B------:R-:W-:-:S02]  /*3f6e0*/  VIADD R19, R15, 0x100000 ;  /* 0x001000000f137836 */ /* 0x000fc40000000000 */
[----:B------:R-:W-:-:S04]  /*3f6f0*/  IMAD.WIDE R24, R229, 0x4, R32 ;  /* 0x00000004e5187825 */ /* 0x000fc800078e0220 */
[C---:B--2---:R-:W-:Y:S01]  /*3f700*/  IMAD.WIDE R10, R229.reuse, 0x4, R10 ;  /* 0x00000004e50a7825 */ /* 0x044fe200078e020a */
[----:B------:R-:W-:Y:S03]  /*3f710*/  STL.64 [R1+0x1190], R24 ;  /* 0x0011901801007387 */ /* 0x000fe60000100a00 */
[C---:B---3--:R-:W-:Y:S01]  /*3f720*/  IMAD.WIDE R8, R229.reuse, 0x4, R8 ;  /* 0x00000004e5087825 */ /* 0x048fe200078e0208 */
[----:B------:R2:W-:Y:S03]  /*3f730*/  STL.64 [R1+0x1188], R10 ;  /* 0x0011880a01007387 */ /* 0x0005e60000100a00 */
[C---:B----4-:R-:W-:Y:S01]  /*3f740*/  IMAD.WIDE R12, R229.reuse, 0x4, R26 ;  /* 0x00000004e50c7825 */ /* 0x050fe200078e021a */
[----:B------:R-:W-:Y:S03]  /*3f750*/  LDGSTS.E [R18+0x1c00c], desc[UR8][R24.64], !P5 ;  /* 0x1c00c00018127fae */ /* 0x000fe6000e921848 */
[C---:B-1----:R-:W-:Y:S01]  /*3f760*/  IMAD.WIDE R4, R229.reuse, 0x4, R250 ;  /* 0x00000004e5047825 */ /* 0x042fe200078e02fa */
[----:B------:R1:W-:Y:S04]  /*3f770*/  STL.64 [R1+0x1180], R8 ;  /* 0x0011800801007387 */ /* 0x0003e80000100a00 */
[----:B------:R-:W-:Y:S04]  /*3f780*/  LDGSTS.E [R7+0x20000], desc[UR8][R10.64], !P6 ;  /* 0x200000000a077fae */ /* 0x000fe8000f121848 */
[----:B------:R3:W-:Y:S04]  /*3f790*/  STL.64 [R1+0x1178], R12 ;  /* 0x0011780c01007387 */ /* 0x0007e80000100a00 */
[----:B------:R4:W-:Y:S04]  /*3f7a0*/  LDGSTS.E [R3+0x24000], desc[UR8][R8.64], !P6 ;  /* 0x2400000008037fae */ /* 0x0009e8000f121848 */
[----:B--2---:R-:W2:Y:S04]  /*3f7b0*/  LDL.LU.64 R10, [R1+0xc80] ;  /* 0x000c8000010a7983 */ /* 0x004ea80000300a00 */
[----:B------:R3:W-:Y:S04]  /*3f7c0*/  STL.64 [R1+0x1170], R4 ;  /* 0x0011700401007387 */ /* 0x0007e80000100a00 */
[----:B-1----:R-:W2:Y:S01]  /*3f7d0*/  LDL.LU.64 R8, [R1+0xc78] ;  /* 0x000c780001087983 */ /* 0x002ea20000300a00 */
[----:B----4-:R-:W1:Y:S03]  /*3f7e0*/  LDC R3, c[0x0][0x230] ;  /* 0x00008c00ff037b82 */ /* 0x010e660000000800 */
[----:B------:R-:W4:Y:S04]  /*3f7f0*/  LDL.LU.64 R26, [R1+0xc70] ;  /* 0x000c7000011a7983 */ /* 0x000f280000300a00 */
[----:B------:R-:W4:Y:S04]  /*3f800*/  LDL.LU.64 R250, [R1+0xc68] ;  /* 0x000c680001fa7983 */ /* 0x000f280000300a00 */
[----:B------:R3:W-:Y:S04]  /*3f810*/  LDGSTS.E [R252+0x28000], desc[UR8][R12.64], !P6 ;  /* 0x280000000cfc7fae */ /* 0x0007e8000f121848 */
[----:B------:R3:W-:Y:S01]  /*3f820*/  LDGSTS.E [R228+0x2c000], desc[UR8][R4.64], !P6 ;  /* 0x2c00000004e47fae */ /* 0x0007e2000f121848 */
[----:B------:R-:W-:-:S04]  /*3f830*/  IMAD.WIDE R24, R229, 0x4, R36 ;  /* 0x00000004e5187825 */ /* 0x000fc800078e0224 */
[C---:B------:R-:W-:Y:S01]  /*3f840*/  IMAD.WIDE R20, R229.reuse, 0x4, R20 ;  /* 0x00000004e5147825 */ /* 0x040fe200078e0214 */
[----:B------:R-:W-:Y:S03]  /*3f850*/  STL.64 [R1+0x1168], R24 ;  /* 0x0011681801007387 */ /* 0x000fe60000100a00 */
[C---:B------:R-:W-:Y:S01]  /*3f860*/  IMAD.WIDE R16, R229.reuse, 0x4, R16 ;  /* 0x00000004e5107825 */ /* 0x040fe200078e0210 */
[----:B------:R1:W-:Y:S03]  /*3f870*/  STL.64 [R1+0x1160], R20 ;  /* 0x0011601401007387 */ /* 0x0003e60000100a00 */
[C---:B---3--:R-:W-:Y:S01]  /*3f880*/  IMAD.WIDE R12, R229.reuse, 0x4, R30 ;  /* 0x00000004e50c7825 */ /* 0x048fe200078e021e */
[----:B------:R3:W-:Y:S03]  /*3f890*/  STL.64 [R1+0xd38], R16 ;  /* 0x000d381001007387 */ /* 0x0007e60000100a00 */
[----:B------:R-:W-:Y:S01]  /*3f8a0*/  IMAD.WIDE R4, R229, 0x4, R28 ;  /* 0x00000004e5047825 */ /* 0x000fe200078e021c */
[----:B------:R-:W-:Y:S04]  /*3f8b0*/  STL.64 [R1+0xd20], R12 ;  /* 0x000d200c01007387 */ /* 0x000fe80000100a00 */
[----:B------:R-:W-:Y:S04]  /*3f8c0*/  LDGSTS.E [R19+0x20004], desc[UR8][R24.64], !P1 ;  /* 0x2000400018137fae */ /* 0x000fe8000c921848 */
[----:B------:R-:W4:Y:S04]  /*3f8d0*/  LDL.LU.64 R28, [R1+0xc60] ;  /* 0x000c6000011c7983 */ /* 0x000f280000300a00 */
[----:B------:R-:W-:Y:S04]  /*3f8e0*/  LDGSTS.E [R18+0x24004], desc[UR8][R20.64], !P1 ;  /* 0x2400400014127fae */ /* 0x000fe8000c921848 */
[----:B------:R3:W-:Y:S04]  /*3f8f0*/  STL.64 [R1+0xd08], R4 ;  /* 0x000d080401007387 */ /* 0x0007e80000100a00 */
[----:B------:R-:W-:Y:S04]  /*3f900*/  LDGSTS.E [R7+0x28004], desc[UR8][R16.64], !P1 ;  /* 0x2800400010077fae */ /* 0x000fe8000c921848 */
[----:B-1----:R-:W4:Y:S04]  /*3f910*/  LDL.LU.64 R20, [R1+0xc58] ;  /* 0x000c580001147983 */ /* 0x002f280000300a00 */
[----:B------:R-:W4:Y:S04]  /*3f920*/  LDL.LU.64 R18, [R1+0xc50] ;  /* 0x000c500001127983 */ /* 0x000f280000300a00 */
[----:B---3--:R-:W3:Y:S04]  /*3f930*/  LDL.LU.64 R16, [R1+0xc40] ;  /* 0x000c400001107983 */ /* 0x008ee80000300a00 */
[----:B------:R-:W-:Y:S04]  /*3f940*/  LDGSTS.E [R252+0x2c004], desc[UR8][R12.64], !P1 ;  /* 0x2c0040000cfc7fae */ /* 0x000fe8000c921848 */
[----:B------:R1:W-:Y:S02]  /*3f950*/  LDGSTS.E [R228+0x20008], desc[UR8][R4.64], !P2 ;  /* 0x2000800004e47fae */ /* 0x0003e4000d121848 */
[----:B-1----:R-:W-:Y:S01]  /*3f960*/  IADD3 R4, R15, 0x100000, RZ ;  /* 0x001000000f047810 */ /* 0x002fe20007ffe0ff */
[----:B------:R-:W1:Y:S01]  /*3f970*/  LDC R5, c[0x0][0x230] ;  /* 0x00008c00ff057b82 */ /* 0x000e620000000800 */
[----:B--2---:R-:W-:-:S04]  /*3f980*/  IMAD.WIDE R10, R229, 0x4, R10 ;  /* 0x00000004e50a7825 */ /* 0x004fc800078e020a */
[C---:B------:R-:W-:Y:S01]  /*3f990*/  IMAD.WIDE R8, R229.reuse, 0x4, R8 ;  /* 0x00000004e5087825 */ /* 0x040fe200078e0208 */
[----:B------:R2:W-:Y:S03]  /*3f9a0*/  STL.64 [R1+0xcf0], R10 ;  /* 0x000cf00a01007387 */ /* 0x0005e60000100a00 */
[C---:B----4-:R-:W-:Y:S01]  /*3f9b0*/  IMAD.WIDE R24, R229.reuse, 0x4, R26 ;  /* 0x00000004e5187825 */ /* 0x050fe200078e021a */
[----:B------:R4:W-:Y:S03]  /*3f9c0*/  STL.64 [R1+0xcd8], R8 ;  /* 0x000cd80801007387 */ /* 0x0009e60000100a00 */
[C---:B------:R-:W-:Y:S01]  /*3f9d0*/  IMAD.WIDE R12, R229.reuse, 0x4, R250 ;  /* 0x00000004e50c7825 */ /* 0x040fe200078e02fa */
[----:B------:R1:W-:Y:S04]  /*3f9e0*/  STL.64 [R1+0xcc0], R24 ;  /* 0x000cc01801007387 */ /* 0x0003e80000100a00 */
[----:B------:R-:W3:Y:S04]  /*3f9f0*/  LDL.LU.64 R26, [R1+0xc30] ;  /* 0x000c3000011a7983 */ /* 0x000ee80000300a00 */
[----:B------:R-:W-:Y:S04]  /*3fa00*/  LDGSTS.E [R7+0x24008], desc[UR8][R10.64], !P2 ;  /* 0x240080000a077fae */ /* 0x000fe8000d121848 */
[----:B------:R3:W-:Y:S04]  /*3fa10*/  STL.64 [R1+0xcb8], R12 ;  /* 0x000cb80c01007387 */ /* 0x0007e80000100a00 */
[----:B------:R1:W-:Y:S04]  /*3fa20*/  LDGSTS.E [R4+0x28008], desc[UR8][R8.64], !P2 ;  /* 0x2800800008047fae */ /* 0x0003e8000d121848 */
[----:B--2---:R-:W2:Y:S04]  /*3fa30*/  LDL.LU.64 R10, [R1+0xc20] ;  /* 0x000c2000010a7983 */ /* 0x004ea80000300a00 */
[----:B------:R1:W-:Y:S04]  /*3fa40*/  LDGSTS.E [R252+0x2c008], desc[UR8][R24.64], !P2 ;  /* 0x2c00800018fc7fae */ /* 0x0003e8000d121848 */
[----:B----4-:R-:W4:Y:S01]  /*3fa50*/  LDL.LU.64 R8, [R1+0xc10] ;  /* 0x000c100001087983 */ /* 0x010f220000300a00 */
[----:B------:R-:W-:-:S03]  /*3fa60*/  IMAD.WIDE R32, R229, 0x4, R28 ;  /* 0x00000004e5207825 */ /* 0x000fc600078e021c */
[----:B------:R-:W4:Y:S01]  /*3fa70*/  LDL.LU.64 R250, [R1+0xc00] ;  /* 0x000c000001fa7983 */ /* 0x000f220000300a00 */
[----:B------:R-:W-:-:S03]  /*3fa80*/  VIADD R30, R15, 0x100000 ;  /* 0x001000000f1e7836 */ /* 0x000fc60000000000 */
[----:B------:R-:W-:Y:S01]  /*3fa90*/  STL.64 [R1+0xcb0], R32 ;  /* 0x000cb02001007387 */ /* 0x000fe20000100a00 */
[----:B------:R-:W-:Y:S01]  /*3faa0*/  IADD3 R3, R3, -0x27d, RZ ;  /* 0xfffffd8303037810 */ /* 0x000fe20007ffe0ff */
[----:B-1----:R-:W1:Y:S02]  /*3fab0*/  LDC R4, c[0x0][0x230] ;  /* 0x00008c00ff047b82 */ /* 0x002e640000000800 */
[----:B------:R3:W-:Y:S04]  /*3fac0*/  LDGSTS.E [R228+0x2000c], desc[UR8][R12.64], !P3 ;  /* 0x2000c0000ce47fae */ /* 0x0007e8000d921848 */
[----:B------:R-:W-:Y:S01]  /*3fad0*/  LDGSTS.E [R30+0x2400c], desc[UR8][R32.64], !P3 ;  /* 0x2400c000201e7fae */ /* 0x000fe2000d921848 */
[----:B------:R-:W-:-:S03]  /*3fae0*/  IMAD.WIDE R28, R229, 0x4, R20 ;  /* 0x00000004e51c7825 */ /* 0x000fc600078e0214 */
[----:B------:R-:W4:Y:S01]  /*3faf0*/  LDL.LU.64 R20, [R1+0xbf0] ;  /* 0x000bf00001147983 */ /* 0x000f220000300a00 */
[----:B------:R-:W-:-:S03]  /*3fb00*/  IMAD.WIDE R24, R229, 0x4, R18 ;  /* 0x00000004e5187825 */ /* 0x000fc600078e0212 */
[----:B------:R1:W-:Y:S04]  /*3fb10*/  STL.64 [R1+0xca8], R28 ;  /* 0x000ca81c01007387 */ /* 0x0003e80000100a00 */
[----:B------:R-:W4:Y:S01]  /*3fb20*/  LDL.LU.64 R18, [R1+0xbe0] ;  /* 0x000be00001127983 */ /* 0x000f220000300a00 */
[----:B---3--:R-:W-:-:S03]  /*3fb30*/  IMAD.WIDE R12, R229, 0x4, R16 ;  /* 0x00000004e50c7825 */ /* 0x008fc600078e0210 */
[----:B------:R3:W-:Y:S04]  /*3fb40*/  STL.64 [R1+0xca0], R24 ;  /* 0x000ca01801007387 */ /* 0x0007e80000100a00 */
[----:B------:R-:W4:Y:S04]  /*3fb50*/  LDL.LU.64 R16, [R1+0xbd0] ;  /* 0x000bd00001107983 */ /* 0x000f280000300a00 */
[----:B------:R4:W-:Y:S04]  /*3fb60*/  STL.64 [R1+0xc98], R12 ;  /* 0x000c980c01007387 */ /* 0x0009e80000100a00 */
[----:B------:R-:W-:Y:S01]  /*3fb70*/  LDGSTS.E [R7+0x2800c], desc[UR8][R28.64], !P3 ;  /* 0x2800c0001c077fae */ /* 0x000fe2000d921848 */
[----:B------:R-:W-:-:S02]  /*3fb80*/  ISETP.GE.U32.AND P1, PT, R3, 0x7ffffd04, PT ;  /* 0x7ffffd040300780c */ /* 0x000fc40003f26070 */
[----:B------:R-:W-:Y:S01]  /*3fb90*/  IADD3 R5, R5, -0x27e, RZ ;  /* 0xfffffd8205057810 */ /* 0x000fe20007ffe0ff */
[----:B------:R3:W-:Y:S01]  /*3fba0*/  LDGSTS.E [R252+0x2c00c], desc[UR8][R24.64], !P3 ;  /* 0x2c00c00018fc7fae */ /* 0x0007e2000d921848 */
[----:B------:R-:W4:Y:S03]  /*3fbb0*/  LDC R3, c[0x0][0x230] ;  /* 0x00008c00ff037b82 */ /* 0x000f260000000800 */
[----:B-1----:R-:W4:Y:S01]  /*3fbc0*/  LDL.LU.64 R28, [R1+0xbc0] ;  /* 0x000bc000011c7983 */ /* 0x002f220000300a00 */
[----:B------:R-:W-:-:S05]  /*3fbd0*/  ISETP.GE.U32.AND P2, PT, R5, 0x7ffffd03, PT ;  /* 0x7ffffd030500780c */ /* 0x000fca0003f46070 */
[----:B------:R1:W-:Y:S01]  /*3fbe0*/  LDGSTS.E [R228+0x30000], desc[UR8][R12.64], !P1 ;  /* 0x300000000ce47fae */ /* 0x0003e2000c921848 */
[----:B------:R-:W-:Y:S01]  /*3fbf0*/  IADD3 R5, R15, 0x100000, RZ ;  /* 0x001000000f057810 */ /* 0x000fe20007ffe0ff */
[----:B---3--:R-:W-:-:S05]  /*3fc00*/  IMAD.WIDE R24, R229, 0x4, R26 ;  /* 0x00000004e5187825 */ /* 0x008fca00078e021a */
[----:B------:R-:W-:Y:S04]  /*3fc10*/  STL.64 [R1+0xc90], R24 ;  /* 0x000c901801007387 */ /* 0x000fe80000100a00 */
[----:B------:R3:W-:Y:S01]  /*3fc20*/  LDGSTS.E [R7+0x34000], desc[UR8][R24.64], !P1 ;  /* 0x3400000018077fae */ /* 0x0007e2000c921848 */
[----:B--2---:R-:W-:-:S04]  /*3fc30*/  IMAD.WIDE R10, R229, 0x4, R10 ;  /* 0x00000004e50a7825 */ /* 0x004fc800078e020a */
[C---:B----4-:R-:W-:Y:S01]  /*3fc40*/  IMAD.WIDE R8, R229.reuse, 0x4, R8 ;  /* 0x00000004e5087825 */ /* 0x050fe200078e0208 */
[----:B------:R2:W-:Y:S04]  /*3fc50*/  STL.64 [R1+0xc88], R10 ;  /* 0x000c880a01007387 */ /* 0x0005e80000100a00 */
[----:B------:R4:W-:Y:S04]  /*3fc60*/  STL.64 [R1+0xc80], R8 ;  /* 0x000c800801007387 */ /* 0x0009e80000100a00 */
[----:B------:R-:W-:Y:S04]  /*3fc70*/  LDGSTS.E [R5+0x38000], desc[UR8][R10.64], !P1 ;  /* 0x380000000a057fae */ /* 0x000fe8000c921848 */
[----:B------:R-:W-:Y:S01]  /*3fc80*/  LDGSTS.E [R252+0x3c000], desc[UR8][R8.64], !P1 ;  /* 0x3c00000008fc7fae */ /* 0x000fe2000c921848 */
[----:B-1----:R-:W-:-:S05]  /*3fc90*/  IMAD.WIDE R12, R229, 0x4, R250 ;  /* 0x00000004e50c7825 */ /* 0x002fca00078e02fa */
[----:B------:R1:W-:Y:S04]  /*3fca0*/  STL.64 [R1+0xc78], R12 ;  /* 0x000c780c01007387 */ /* 0x0003e80000100a00 */
[----:B------:R-:W3:Y:S04]  /*3fcb0*/  LDL.LU.64 R250, [R1+0xbb0] ;  /* 0x000bb00001fa7983 */ /* 0x000ee80000300a00 */
[----:B--2---:R-:W2:Y:S04]  /*3fcc0*/  LDL.LU.64 R10, [R1+0xba0] ;  /* 0x000ba000010a7983 */ /* 0x004ea80000300a00 */
[----:B----4-:R-:W4:Y:S01]  /*3fcd0*/  LDL.LU.64 R8, [R1+0xb90] ;  /* 0x000b900001087983 */ /* 0x010f220000300a00 */
[----:B------:R-:W-:-:S03]  /*3fce0*/  IMAD.WIDE R26, R229, 0x4, R20 ;  /* 0x00000004e51a7825 */ /* 0x000fc600078e0214 */
[----:B------:R1:W-:Y:S01]  /*3fcf0*/  LDGSTS.E [R228+0x30004], desc[UR8][R12.64], !P2 ;  /* 0x300040000ce47fae */ /* 0x0003e2000d121848 */
[----:B------:R-:W-:Y:S01]  /*3fd00*/  IMAD.WIDE R20, R229, 0x4, R18 ;  /* 0x00000004e5147825 */ /* 0x000fe200078e0212 */
[----:B---3--:R-:W-:Y:S02]  /*3fd10*/  IADD3 R24, R3, -0x280, RZ ;  /* 0xfffffd8003187810 */ /* 0x008fe40007ffe0ff */
[----:B------:R-:W3:Y:S01]  /*3fd20*/  LDL.LU.64 R18, [R1+0xb80] ;  /* 0x000b800001127983 */ /* 0x000ee20000300a00 */
[----:B-1----:R-:W-:-:S03]  /*3fd30*/  IMAD.WIDE R12, R229, 0x4, R16 ;  /* 0x00000004e50c7825 */ /* 0x002fc600078e0210 */
[----:B------:R-:W-:Y:S01]  /*3fd40*/  LDGSTS.E [R7+0x34004], desc[UR8][R26.64], !P2 ;  /* 0x340040001a077fae */ /* 0x000fe2000d121848 */
[----:B------:R-:W1:Y:S01]  /*3fd50*/  S2R R17, SR_TID.X ;  /* 0x0000000000117919 */ /* 0x000e620000002100 */
[----:B------:R-:W-:Y:S01]  /*3fd60*/  VIADD R4, R4, 0xfffffd81 ;  /* 0xfffffd8104047836 */ /* 0x000fe20000000000 */
[----:B------:R-:W-:-:S04]  /*3fd70*/  IADD3 R3, R15, 0x100000, RZ ;  /* 0x001000000f037810 */ /* 0x000fc80007ffe0ff */
[----:B------:R-:W-:Y:S01]  /*3fd80*/  ISETP.GE.U32.AND P1, PT, R4, 0x7ffffd02, PT ;  /* 0x7ffffd020400780c */ /* 0x000fe20003f26070 */
[----:B------:R1:W-:Y:S04]  /*3fd90*/  STL.64 [R1+0xc70], R26 ;  /* 0x000c701a01007387 */ /* 0x0003e80000100a00 */
[----:B------:R1:W-:Y:S01]  /*3fda0*/  STL.64 [R1+0xc68], R20 ;  /* 0x000c681401007387 */ /* 0x0003e20000100a00 */
[----:B------:R-:W-:-:S03]  /*3fdb0*/  IMAD.WIDE R4, R229, 0x4, R28 ;  /* 0x00000004e5047825 */ /* 0x000fc600078e021c */
[----:B------:R1:W-:Y:S04]  /*3fdc0*/  LDGSTS.E [R3+0x38004], desc[UR8][R20.64], !P2 ;  /* 0x3800400014037fae */ /* 0x0003e8000d121848 */
[----:B------:R1:W-:Y:S04]  /*3fdd0*/  STL.64 [R1+0xc60], R12 ;  /* 0x000c600c01007387 */ /* 0x0003e80000100a00 */
[----:B------:R2:W-:Y:S01]  /*3fde0*/  LDGSTS.E [R252+0x3c004], desc[UR8][R12.64], !P2 ;  /* 0x3c0040000cfc7fae */ /* 0x0005e2000d121848 */
[----:B-1----:R-:W-:-:S03]  /*3fdf0*/  LOP3.LUT R17, R17, 0x7f, RZ, 0xc0, !PT ;  /* 0x0000007f11117812 */ /* 0x002fc600078ec0ff */
[----:B------:R1:W-:Y:S01]  /*3fe00*/  STL.64 [R1+0xc58], R4 ;  /* 0x000c580401007387 */ /* 0x0003e20000100a00 */
[----:B------:R-:W-:Y:S01]  /*3fe10*/  PLOP3.LUT P3, PT, PT, PT, UP1, 0x80, 0x0 ;  /* 0x000000000000781c */ /* 0x000fe20003f6f018 */
[----:B------:R-:W1:Y:S01]  /*3fe20*/  LDC R3, c[0x0][0x230] ;  /* 0x00008c00ff037b82 */ /* 0x000e620000000800 */
[----:B------:R-:W-:Y:S01]  /*3fe30*/  ISETP.GE.AND P2, PT, R17, R24, PT ;  /* 0x000000181100720c */ /* 0x000fe20003f46270 */
[----:B------:R3:W-:Y:S04]  /*3fe40*/  LDGSTS.E [R228+0x30008], desc[UR8][R4.64], !P1 ;  /* 0x3000800004e47fae */ /* 0x0007e8000c921848 */
[----:B------:R-:W3:Y:S04]  /*3fe50*/  LDL.LU.64 R16, [R1+0xb70] ;  /* 0x000b700001107983 */ /* 0x000ee80000300a00 */
[----:B------:R-:W3:Y:S04]  /*3fe60*/  LDL.LU.64 R26, [R1+0xb60] ;  /* 0x000b6000011a7983 */ /* 0x000ee80000300a00 */
[----:B------:R-:W3:Y:S01]  /*3fe70*/  LDL.LU.64 R20, [R1+0xb50] ;  /* 0x000b500001147983 */ /* 0x000ee20000300a00 */
[----:B--2---:R-:W-:-:S04]  /*3fe80*/  IMAD.WIDE R12, R229, 0x4, R250 ;  /* 0x00000004e50c7825 */ /* 0x004fc800078e02fa */
[C---:B------:R-:W-:Y:S01]  /*3fe90*/  IMAD.WIDE R10, R229.reuse, 0x4, R10 ;  /* 0x00000004e50a7825 */ /* 0x040fe200078e020a */
[----:B------:R-:W-:Y:S03]  /*3fea0*/  STL.64 [R1+0xc50], R12 ;  /* 0x000c500c01007387 */ /* 0x000fe60000100a00 */
[C---:B----4-:R-:W-:Y:S01]  /*3feb0*/  IMAD.WIDE R8, R229.reuse, 0x4, R8 ;  /* 0x00000004e5087825 */ /* 0x050fe200078e0208 */
[----:B------:R-:W-:Y:S03]  /*3fec0*/  STL.64 [R1+0xc40], R10 ;  /* 0x000c400a01007387 */ /* 0x000fe60000100a00 */
[----:B---3--:R-:W-:Y:S01]  /*3fed0*/  IMAD.WIDE R18, R229, 0x4, R18 ;  /* 0x00000004e5127825 */ /* 0x008fe200078e0212 */
[----:B------:R2:W-:Y:S01]  /*3fee0*/  STL.64 [R1+0xc30], R8 ;  /* 0x000c300801007387 */ /* 0x0005e20000100a00 */
[----:B------:R-:W-:Y:S01]  /*3fef0*/  SEL R228, RZ, 0x4, P2 ;  /* 0x00000004ffe47807 */ /* 0x000fe20001000000 */
[----:B-1----:R-:W1:Y:S02]  /*3ff00*/  LDC R4, c[0x0][0x230] ;  /* 0x00008c00ff047b82 */ /* 0x002e640000000800 */
[----:B------:R-:W3:Y:S04]  /*3ff10*/  LDL.LU.64 R32, [R1+0xb40] ;  /* 0x000b400001207983 */ /* 0x000ee80000300a00 */
[----:B------:R-:W4:Y:S04]  /*3ff20*/  LDL.LU.64 R28, [R1+0xb38] ;  /* 0x000b3800011c7983 */ /* 0x000f280000300a00 */
[----:B------:R-:W4:Y:S04]  /*3ff30*/  LDL.LU.64 R36, [R1+0xb30] ;  /* 0x000b300001247983 */ /* 0x000f280000300a00 */
[----:B------:R-:W-:Y:S04]  /*3ff40*/  STL.64 [R1+0xc20], R18 ;  /* 0x000c201201007387 */ /* 0x000fe80000100a00 */
[----:B------:R-:W4:Y:S01]  /*3ff50*/  LDL.LU.64 R250, [R1+0xb28] ;  /* 0x000b280001fa7983 */ /* 0x000f220000300a00 */
[----:B------:R-:W-:Y:S01]  /*3ff60*/  ISETP.GE.U32.AND P2, PT, R24, 0x7ffffd01, PT ;  /* 0x7ffffd011800780c */ /* 0x000fe20003f46070 */
[----:B------:R-:W-:-:S02]  /*3ff70*/  VIADD R5, R15, 0x100000 ;  /* 0x001000000f057836 */ /* 0x000fc40000000000 */
[----:B------:R-:W-:Y:S04]  /*3ff80*/  LDGSTS.E [R7+0x34008], desc[UR8][R12.64], !P1 ;  /* 0x340080000c077fae */ /* 0x000fe8000c921848 */
[----:B------:R-:W-:Y:S04]  /*3ff90*/  LDGSTS.E [R5+0x38008], desc[UR8][R10.64], !P1 ;  /* 0x380080000a057fae */ /* 0x000fe8000c921848 */
[----:B------:R-:W-:Y:S04]  /*3ffa0*/  LDGSTS.E [R252+0x3c008], desc[UR8][R8.64], !P1 ;  /* 0x3c00800008fc7fae */ /* 0x000fe8000c921848 */
[----:B------:R1:W-:Y:S01]  /*3ffb0*/  LDGSTS.E [R7+0x3000c], desc[UR8][R18.64], !P2 ;  /* 0x3000c00012077fae */ /* 0x0003e2000d121848 */
[----:B------:R-:W-:-:S03]  /*3ffc0*/  SEL R228, R228, RZ, P3 ;  /* 0x000000ffe4e47207 */ /* 0x000fc60001800000 */
[----:B--2---:R-:W2:Y:S01]  /*3ffd0*/  LDL.LU.64 R8, [R1+0xb20] ;  /* 0x000b200001087983 */ /* 0x004ea20000300a00 */
[----:B-1----:R-:W1:Y:S01]  /*3ffe0*/  LDC R7, c[0x0][0x230] ;  /* 0x00008c00ff077b82 */ /* 0x002e620000000800 */
[----:B------:R-:W-:Y:S02]  /*3fff0*/  ISETP.NE.U32.AND P1, PT, R228, RZ, PT ;  /* 0x000000ffe400720c */ /* 0x000fe40003f25070 */
[----:B------:R1:W-:Y:S01]  /*40000*/  STL.64 [R1+0x2428], R14 ;  /* 0x0024280e01007387 */ /* 0x0003e20000100a00 */
[----:B------:R-:W-:Y:S01]  /*40010*/  IADD3 R228, R15, 0x100000, RZ ;  /* 0x001000000fe47810 */ /* 0x000fe20007ffe0ff */
[C---:B------:R-:W-:Y:S02]  /*40020*/  IMAD.WIDE R16, R229.reuse, 0x4, R16 ;  /* 0x00000004e5107825 */ /* 0x040fe400078e0210 */
[----:B------:R-:W2:Y:S04]  /*40030*/  LDL.LU.64 R10, [R1+0xb18] ;  /* 0x000b1800010a7983 */ /* 0x000ea80000300a00 */
[----:B------:R1:W-:Y:S01]  /*40040*/  STL.64 [R1+0xc10], R16 ;  /* 0x000c101001007387 */ /* 0x0003e20000100a00 */
[----:B------:R-:W-:-:S03]  /*40050*/  IMAD.WIDE R12, R229, 0x4, R20 ;  /* 0x00000004e50c7825 */ /* 0x000fc600078e0214 */
[----:B------:R-:W-:Y:S01]  /*40060*/  LDGSTS.E [R5+0x3400c], desc[UR8][R16.64], !P2 ;  /* 0x3400c00010057fae */ /* 0x000fe2000d121848 */
[----:B-1----:R-:W-:-:S05]  /*40070*/  IMAD.WIDE R14, R229, 0x4, R26 ;  /* 0x00000004e50e7825 */ /* 0x002fca00078e021a */
[----:B------:R-:W-:Y:S04]  /*40080*/  STL.64 [R1+0xc00], R14 ;  /* 0x000c000e01007387 */ /* 0x000fe80000100a00 */
[----:B------:R-:W2:Y:S04]  /*40090*/  LDL.LU.64 R18, [R1+0xb10] ;  /* 0x000b100001127983 */ /* 0x000ea80000300a00 */
[----:B------:R-:W-:Y:S04]  /*400a0*/  STL.64 [R1+0xbf0], R12 ;  /* 0x000bf00c01007387 */ /* 0x000fe80000100a00 */
[----:B------:R-:W2:Y:S04]  /*400b0*/  LDL.LU.64 R20, [R1+0xb08] ;  /* 0x000b080001147983 */ /* 0x000ea80000300a00 */
[----:B------:R-:W-:Y:S04]  /*400c0*/  STL.64 [R1+0x2430], R6 ;  /* 0x0024300601007387 */ /* 0x000fe80000100a00 */
[----:B------:R-:W-:Y:S04]  /*400d0*/  STL.64 [R1+0x2438], R34 ;  /* 0x0024382201007387 */ /* 0x000fe80000100a00 */
[----:B------:R-:W2:Y:S01]  /*400e0*/  LDL.LU.64 R30, [R1+0xb00] ;  /* 0x000b0000011e7983 */ /* 0x000ea20000300a00 */
[----:B------:R-:W-:Y:S01]  /*400f0*/  IADD3 R26, R2, 0x100000, RZ ;  /* 0x00100000021a7810 */ /* 0x000fe20007ffe0ff */
[----:B------:R-:W-:-:S02]  /*40100*/  VIADD R3, R3, 0xfffffd7e ;  /* 0xfffffd7e03037836 */ /* 0x000fc40000000000 */
[----:B------:R-:W2:Y:S04]  /*40110*/  LDL.LU.64 R16, [R1+0xaf8] ;  /* 0x000af80001107983 */ /* 0x000ea80000300a00 */
[----:B------:R1:W-:Y:S04]  /*40120*/  LDGSTS.E [R252+0x3800c], desc[UR8][R14.64], !P2 ;  /* 0x3800c0000efc7fae */ /* 0x0003e8000d121848 */
[----:B------:R1:W-:Y:S04]  /*40130*/  LDGSTS.E [R228+0x3c00c], desc[UR8][R12.64], !P2 ;  /* 0x3c00c0000ce47fae */ /* 0x0003e8000d121848 */
[----:B------:R-:W-:Y:S01]  /*40140*/  STL [R1+0x2440], R26 ;  /* 0x0024401a01007387 */ /* 0x000fe20000100800 */
[----:B-1----:R-:W-:-:S03]  /*40150*/  IADD3 R252, R2, 0x100000, RZ ;  /* 0x0010000002fc7810 */ /* 0x002fc60007ffe0ff */
[----:B------:R3:W-:Y:S01]  /*40160*/  STL.64 [R1+0x2448], R2 ;  /* 0x0024480201007387 */ /* 0x0007e20000100a00 */
[----:B------:R-:W-:Y:S01]  /*40170*/  VIADD R228, R2, 0x100000 ;  /* 0x0010000002e47836 */ /* 0x000fe20000000000 */
[----:B------:R-:W-:Y:S02]  /*40180*/  IADD3 R4, R4, -0x281, RZ ;  /* 0xfffffd7f04047810 */ /* 0x000fe40007ffe0ff */
[----:B------:R-:W0:Y:S01]  /*40190*/  LDGDEPBAR ;  /* 0x00000000000079af */ /* 0x000e220000000000 */
[----:B---3--:R-:W-:-:S04]  /*401a0*/  IMAD.WIDE R2, R23, 0x4, R32 ;  /* 0x0000000417027825 */ /* 0x008fc800078e0220 */
[C---:B----4-:R-:W-:Y:S02]  /*401b0*/  IMAD.WIDE R222, R23.reuse, 0x4, R28 ;  /* 0x0000000417de7825 */ /* 0x050fe400078e021c */
[----:B------:R-:W3:Y:S04]  /*401c0*/  LDL.LU.64 R28, [R1+0xaf0] ;  /* 0x000af000011c7983 */ /* 0x000ee80000300a00 */
[----:B------:R1:W-:Y:S04]  /*401d0*/  STL.64 [R1+0x1bf8], R2 ;  /* 0x001bf80201007387 */ /* 0x0003e80000100a00 */
[----:B------:R-:W-:Y:S01]  /*401e0*/  STL.64 [R1+0x1bf0], R222 ;  /* 0x001bf0de01007387 */ /* 0x000fe20000100a00 */
[----:B------:R-:W-:-:S03]  /*401f0*/  IMAD.WIDE R160, R23, 0x4, R250 ;  /* 0x0000000417a07825 */ /* 0x000fc600078e02fa */
[----:B------:R-:W-:Y:S04]  /*40200*/  STL.64 [R1+0x2450], R222 ;  /* 0x002450de01007387 */ /* 0x000fe80000100a00 */
[----:B------:R-:W4:Y:S01]  /*40210*/  LDL.LU.64 R250, [R1+0xae8] ;  /* 0x000ae80001fa7983 */ /* 0x000f220000300a00 */
[----:B------:R-:W-:-:S04]  /*40220*/  IMAD.WIDE R190, R23, 0x4, R36 ;  /* 0x0000000417be7825 */ /* 0x000fc800078e0224 */
[----:B--2---:R-:W-:-:S04]  /*40230*/  IMAD.WIDE R130, R23, 0x4, R8 ;  /* 0x0000000417827825 */ /* 0x004fc800078e0208 */
[C---:B------:R-:W-:Y:S02]  /*40240*/  IMAD.WIDE R102, R23.reuse, 0x4, R10 ;  /* 0x0000000417667825 */ /* 0x040fe400078e020a */
[----:B------:R-:W2:Y:S04]  /*40250*/  LDL.LU.64 R10, [R1+0xae0] ;  /* 0x000ae000010a7983 */ /* 0x000ea80000300a00 */
[----:B------:R-:W-:Y:S04]  /*40260*/  STL.64 [R1+0x1be8], R190 ;  /* 0x001be8be01007387 */ /* 0x000fe80000100a00 */
[----:B------:R-:W-:Y:S04]  /*40270*/  STL.64 [R1+0x2458], R190 ;  /* 0x002458be01007387 */ /* 0x000fe80000100a00 */
[----:B------:R-:W2:Y:S01]  /*40280*/  LDL.LU.64 R8, [R1+0xad8] ;  /* 0x000ad80001087983 */ /* 0x000ea20000300a00 */
[----:B------:R-:W-:-:S03]  /*40290*/  IMAD.WIDE R72, R23, 0x4, R18 ;  /* 0x0000000417487825 */ /* 0x000fc600078e0212 */
[----:B------:R-:W2:Y:S04]  /*402a0*/  LDL.LU.64 R42, [R1+0xad0] ;  /* 0x000ad000012a7983 */ /* 0x000ea80000300a00 */
[----:B------:R-:W2:Y:S04]  /*402b0*/  LDL.LU.64 R18, [R1+0xac8] ;  /* 0x000ac80001127983 */ /* 0x000ea80000300a00 */
[----:B------:R-:W-:Y:S01]  /*402c0*/  STL.64 [R1+0x1be0], R160 ;  /* 0x001be0a001007387 */ /* 0x000fe20000100a00 */
[----:B------:R-:W-:-:S03]  /*402d0*/  IMAD.WIDE R242, R23, 0x4, R20 ;  /* 0x0000000417f27825 */ /* 0x000fc600078e0214 */
[----:B------:R-:W-:Y:S04]  /*402e0*/  STL.64 [R1+0x2460], R160 ;  /* 0x002460a001007387 */ /* 0x000fe80000100a00 */
[----:B------:R-:W2:Y:S01]  /*402f0*/  LDL.LU.64 R40, [R1+0x940] ;  /* 0x0009400001287983 */ /* 0x000ea20000300a00 */
[----:B-1----:R-:W-:-:S03]  /*40300*/  IMAD.WIDE R2, R23, 0x4, R30 ;  /* 0x0000000417027825 */ /* 0x002fc600078e021e */
[----:B------:R-:W2:Y:S04]  /*40310*/  LDL.LU.64 R44, [R1+0x930] ;  /* 0x00093000012c7983 */ /* 0x000ea80000300a00 */
[----:B------:R-:W2:Y:S04]  /*40320*/  LDL.LU.64 R20, [R1+0x920] ;  /* 0x0009200001147983 */ /* 0x000ea80000300a00 */
[----:B------:R-:W-:Y:S04]  /*40330*/  STL.64 [R1+0x1bd8], R130 ;  /* 0x001bd88201007387 */ /* 0x000fe80000100a00 */
[----:B------:R-:W-:Y:S01]  /*40340*/  STL.64 [R1+0x2468], R130 ;  /* 0x0024688201007387 */ /* 0x000fe20000100a00 */
[----:B------:R-:W-:-:S03]  /*40350*/  IMAD.WIDE R220, R23, 0x4, R16 ;  /* 0x0000000417dc7825 */ /* 0x000fc600078e0210 */
[----:B------:R-:W-:Y:S04]  /*40360*/  STL.64 [R1+0x1bd0], R102 ;  /* 0x001bd06601007387 */ /* 0x000fe80000100a00 */
[----:B------:R-:W-:Y:S04]  /*40370*/  STL.64 [R1+0x2470], R102 ;  /* 0x0024706601007387 */ /* 0x000fe80000100a00 */
[----:B------:R-:W-:Y:S04]  /*40380*/  STL.64 [R1+0x1bb8], R2 ;  /* 0x001bb80201007387 */ /* 0x000fe80000100a00 */
[----:B------:R-:W2:Y:S04]  /*40390*/  LDL.LU.64 R32, [R1+0x910] ;  /* 0x0009100001207983 */ /* 0x000ea80000300a00 */
[----:B------:R-:W2:Y:S04]  /*403a0*/  LDL.LU.64 R16, [R1+0x900] ;  /* 0x0009000001107983 */ /* 0x000ea80000300a00 */
[----:B------:R-:W-:Y:S04]  /*403b0*/  STL.64 [R1+0x1bc8], R72 ;  /* 0x001bc84801007387 */ /* 0x000fe80000100a00 */
[----:B------:R1:W-:Y:S04]  /*403c0*/  STL.64 [R1+0x2478], R72 ;  /* 0x0024784801007387 */ /* 0x0003e80000100a00 */
[----:B------:R-:W2:Y:S04]  /*403d0*/  LDL.LU.64 R38, [R1+0x8f0] ;  /* 0x0008f00001267983 */ /* 0x000ea80000300a00 */
[----:B------:R-:W2:Y:S04]  /*403e0*/  LDL.LU.64 R36, [R1+0x8c8] ;  /* 0x0008c80001247983 */ /* 0x000ea80000300a00 */
[----:B------:R-:W2:Y:S04]  /*403f0*/  LDL.LU.64 R30, [R1+0x8c0] ;  /* 0x0008c000011e7983 */ /* 0x000ea80000300a00 */
[----:B------:R-:W-:Y:S04]  /*40400*/  STL.64 [R1+0x1bc0], R242 ;  /* 0x001bc0f201007387 */ /* 0x000fe80000100a00 */
[----:B------:R-:W-:Y:S04]  /*40410*/  STL.64 [R1+0x2480], R242 ;  /* 0x002480f201007387 */ /* 0x000fe80000100a00 */
[----:B------:R-:W-:Y:S04]  /*40420*/  STL.64 [R1+0x1bb0], R220 ;  /* 0x001bb0dc01007387 */ /* 0x000fe80000100a00 */
[----:B------:R1:W-:Y:S01]  /*40430*/  STL.64 [R1+0x2488], R220 ;  /* 0x002488dc01007387 */ /* 0x0003e20000100a00 */
[----:B---3--:R-:W-:-:S03]  /*40440*/  IMAD.WIDE R188, R23, 0x4, R28 ;  /* 0x0000000417bc7825 */ /* 0x008fc600078e021c */
[----:B------:R-:W3:Y:S01]  /*40450*/  LDL.LU.64 R28, [R1+0x8a8] ;  /* 0x0008a800011c7983 */ /* 0x000ee20000300a00 */
[----:B----4-:R-:W-:-:S03]  /*40460*/  IMAD.WIDE R158, R23, 0x4, R250 ;  /* 0x00000004179e7825 */ /* 0x010fc600078e02fa */
[----:B------:R-:W4:Y:S04]  /*40470*/  LDL.LU.64 R250, [R1+0x890] ;  /* 0x0008900001fa7983 */ /* 0x000f280000300a00 */
[----:B------:R-:W-:Y:S04]  /*40480*/  STL.64 [R1+0x1ba8], R188 ;  /* 0x001ba8bc01007387 */ /* 0x000fe80000100a00 */
[----:B------:R-:W-:Y:S01]  /*40490*/  STL.64 [R1+0x1ba0], R158 ;  /* 0x001ba09e01007387 */ /* 0x000fe20000100a00 */
[----:B------:R-:W-:Y:S01]  /*404a0*/  ISETP.GE.U32.AND P2, PT, R4, 0x7ffffd00, PT ;  /* 0x7ffffd000400780c */ /* 0x000fe20003f46070 */
[----:B--2---:R-:W-:-:S04]  /*404b0*/  IMAD.WIDE R70, R23, 0x4, R42 ;  /* 0x0000000417467825 */ /* 0x004fc800078e022a */
[C---:B------:R-:W-:Y:S02]  /*404c0*/  IMAD.WIDE R244, R23.reuse, 0x4, R18 ;  /* 0x0000000417f47825 */ /* 0x040fe400078e0212 */
[----:B------:R-:W2:Y:S04]  /*404d0*/  LDL.LU.64 R18, [R1+0x878] ;  /* 0x0008780001127983 */ /* 0x000ea80000300a00 */
[----:B------:R-:W-:Y:S01]  /*404e0*/  STL.64 [R1+0x1b88], R70 ;  /* 0x001b884601007387 */ /* 0x000fe20000100a00 */
[----:B-1----:R-:W-:-:S03]  /*404f0*/  IMAD.WIDE R72, R23, 0x4, R40 ;  /* 0x0000000417487825 */ /* 0x002fc600078e0228 */
[----:B------:R-:W2:Y:S01]  /*40500*/  LDL.LU.64 R40, [R1+0x860] ;  /* 0x0008600001287983 */ /* 0x000ea20000300a00 */
[----:B------:R-:W-:-:S04]  /*40510*/  IMAD.WIDE R218, R23, 0x4, R44 ;  /* 0x0000000417da7825 */ /* 0x000fc800078e022c */
[C---:B------:R-:W-:Y:S02]  /*40520*/  IMAD.WIDE R186, R23.reuse, 0x4, R20 ;  /* 0x0000000417ba7825 */ /* 0x040fe400078e0214 */
[----:B------:R-:W2:Y:S04]  /*40530*/  LDL.LU.64 R20, [R1+0x848] ;  /* 0x0008480001147983 */ /* 0x000ea80000300a00 */
[----:B------:R-:W2:Y:S04]  /*40540*/  LDL.LU.64 R42, [R1+0x830] ;  /* 0x00083000012a7983 */ /* 0x000ea80000300a00 */
[----:B------:R-:W2:Y:S04]  /*40550*/  LDL.LU.64 R44, [R1+0x810] ;  /* 0x00081000012c7983 */ /* 0x000ea80000300a00 */
[----:B------:R1:W-:Y:S04]  /*40560*/  STL.64 [R1+0x1b78], R72 ;  /* 0x001b784801007387 */ /* 0x0003e80000100a00 */
[----:B------:R-:W-:Y:S04]  /*40570*/  STL.64 [R1+0x1b80], R244 ;  /* 0x001b80f401007387 */ /* 0x000fe80000100a00 */
[----:B------:R-:W-:Y:S01]  /*40580*/  STL.64 [R1+0x1b70], R218 ;  /* 0x001b70da01007387 */ /* 0x000fe20000100a00 */
[----:B------:R-:W-:-:S03]  /*40590*/  IMAD.WIDE R4, R23, 0x4, R32 ;  /* 0x0000000417047825 */ /* 0x000fc600078e0220 */
[----:B------:R-:W2:Y:S01]  /*405a0*/  LDL.LU.64 R32, [R1+0x7f8] ;  /* 0x0007f80001207983 */ /* 0x000ea20000300a00 */
[----:B------:R-:W-:-:S03]  /*405b0*/  IMAD.WIDE R128, R23, 0x4, R16 ;  /* 0x0000000417807825 */ /* 0x000fc600078e0210 */
[----:B------:R-:W2:Y:S04]  /*405c0*/  LDL.LU.64 R16, [R1+0x7f0] ;  /* 0x0007f00001107983 */ /* 0x000ea80000300a00 */
[----:B------:R-:W-:Y:S01]  /*405d0*/  STL.64 [R1+0x1b68], R186 ;  /* 0x001b68ba01007387 */ /* 0x000fe20000100a00 */
[----:B------:R-:W-:-:S03]  /*405e0*/  IMAD.WIDE R100, R23, 0x4, R38 ;  /* 0x0000000417647825 */ /* 0x000fc600078e0226 */
[----:B------:R-:W2:Y:S01]  /*405f0*/  LDL.LU.64 R38, [R1+0x7d8] ;  /* 0x0007d80001267983 */ /* 0x000ea20000300a00 */
[----:B------:R-:W-:-:S03]  /*40600*/  IMAD.WIDE R68, R23, 0x4, R36 ;  /* 0x0000000417447825 */ /* 0x000fc600078e0224 */
[----:B------:R-:W-:Y:S01]  /*40610*/  STL.64 [R1+0x1b60], R4 ;  /* 0x001b600401007387 */ /* 0x000fe20000100a00 */
[----:B------:R-:W-:-:S03]  /*40620*/  IMAD.WIDE R36, R23, 0x4, R30 ;  /* 0x0000000417247825 */ /* 0x000fc600078e021e */
[----:B------:R-:W-:Y:S04]  /*40630*/  STL.64 [R1+0x1b58], R128 ;  /* 0x001b588001007387 */ /* 0x000fe80000100a00 */
[----:B------:R-:W2:Y:S04]  /*40640*/  LDL.LU.64 R30, [R1+0x7d0] ;  /* 0x0007d000011e7983 */ /* 0x000ea80000300a00 */
[----:B------:R-:W-:Y:S01]  /*40650*/  STL.64 [R1+0x1b50], R100 ;  /* 0x001b506401007387 */ /* 0x000fe20000100a00 */
[----:B---3--:R-:W-:-:S03]  /*40660*/  IMAD.WIDE R102, R23, 0x4, R28 ;  /* 0x0000000417667825 */ /* 0x008fc600078e021c */
[----:B------:R-:W3:Y:S01]  /*40670*/  LDL.LU.64 R28, [R1+0x7c0] ;  /* 0x0007c000011c7983 */ /* 0x000ee20000300a00 */
[----:B----4-:R-:W-:-:S03]  /*40680*/  IMAD.WIDE R216, R23, 0x4, R250 ;  /* 0x0000000417d87825 */ /* 0x010fc600078e02fa */
[----:B------:R-:W4:Y:S04]  /*40690*/  LDL.LU.64 R250, [R1+0x7b8] ;  /* 0x0007b80001fa7983 */ /* 0x000f280000300a00 */
[----:B------:R-:W-:Y:S04]  /*406a0*/  STL.64 [R1+0x1b48], R68 ;  /* 0x001b484401007387 */ /* 0x000fe80000100a00 */
[----:B------:R1:W-:Y:S04]  /*406b0*/  STL.64 [R1+0x1b38], R102 ;  /* 0x001b386601007387 */ /* 0x0003e80000100a00 */
[----:B------:R-:W4:Y:S01]  /*406c0*/  LDL.LU.64 R52, [R1+0x7b0] ;  /* 0x0007b00001347983 */ /* 0x000f220000300a00 */
[----:B--2---:R-:W-:-:S03]  /*406d0*/  IMAD.WIDE R184, R23, 0x4, R18 ;  /* 0x0000000417b87825 */ /* 0x004fc600078e0212 */
[----:B------:R-:W2:Y:S04]  /*406e0*/  LDL.LU.64 R18, [R1+0x7a0] ;  /* 0x0007a00001127983 */ /* 0x000ea80000300a00 */
        /* <DEDUP_REMOVED lines=9> */
[----:B------:R-:W2:Y:S04]  /*40780*/  LDL.LU.64 R44, [R1+0x788] ;  /* 0x00078800012c7983 */ /* 0x000ea80000300a00 */
[----:B------:R-:W-:Y:S04]  /*40790*/  STL.64 [R1+0x1b20], R156 ;  /* 0x001b209c01007387 */ /* 0x000fe80000100a00 */
[----:B------:R-:W-:Y:S01]  /*407a0*/  STL.64 [R1+0x1b18], R126 ;  /* 0x001b187e01007387 */ /* 0x000fe20000100a00 */
[----:B------:R-:W-:-:S03]  /*407b0*/  IMAD.WIDE R130, R23, 0x4, R16 ;  /* 0x0000000417827825 */ /* 0x000fc600078e0210 */
[----:B------:R-:W2:Y:S04]  /*407c0*/  LDL.LU.64 R16, [R1+0x780] ;  /* 0x0007800001107983 */ /* 0x000ea80000300a00 */
[----:B------:R-:W-:Y:S04]  /*407d0*/  STL.64 [R1+0x1b10], R98 ;  /* 0x001b106201007387 */ /* 0x000fe80000100a00 */
[----:B------:R-:W2:Y:S01]  /*407e0*/  LDL.LU.64 R46, [R1+0x778] ;  /* 0x00077800012e7983 */ /* 0x000ea20000300a00 */
[----:B------:R-:W-:-:S03]  /*407f0*/  IMAD.WIDE R214, R23, 0x4, R38 ;  /* 0x0000000417d67825 */ /* 0x000fc600078e0226 */
[----:B------:R-:W2:Y:S04]  /*40800*/  LDL.LU.64 R38, [R1+0x770] ;  /* 0x0007700001267983 */ /* 0x000ea80000300a00 */
[----:B------:R-:W-:Y:S01]  /*40810*/  STL.64 [R1+0x1b08], R66 ;  /* 0x001b084201007387 */ /* 0x000fe20000100a00 */
[----:B------:R-:W-:-:S03]  /*40820*/  IMAD.WIDE R32, R23, 0x4, R32 ;  /* 0x0000000417207825 */ /* 0x000fc600078e0220 */
[----:B------:R1:W-:Y:S01]  /*40830*/  STL.64 [R1+0x1af8], R130 ;  /* 0x001af88201007387 */ /* 0x0003e20000100a00 */
[----:B------:R-:W-:-:S03]  /*40840*/  IMAD.WIDE R182, R23, 0x4, R30 ;  /* 0x0000000417b67825 */ /* 0x000fc600078e021e */
[----:B------:R-:W2:Y:S04]  /*40850*/  LDL.LU.64 R42, [R1+0x768] ;  /* 0x00076800012a7983 */ /* 0x000ea80000300a00 */
[----:B------:R-:W2:Y:S04]  /*40860*/  LDL.LU.64 R30, [R1+0x760] ;  /* 0x00076000011e7983 */ /* 0x000ea80000300a00 */
[----:B------:R-:W-:Y:S04]  /*40870*/  STL.64 [R1+0x1b00], R32 ;  /* 0x001b002001007387 */ /* 0x000fe80000100a00 */
[----:B------:R-:W-:Y:S01]  /*40880*/  STL.64 [R1+0x1af0], R214 ;  /* 0x001af0d601007387 */ /* 0x000fe20000100a00 */
[----:B---3--:R-:W-:-:S04]  /*40890*/  IMAD.WIDE R154, R23, 0x4, R28 ;  /* 0x00000004179a7825 */ /* 0x008fc800078e021c */
[C---:B----4-:R-:W-:Y:S02]  /*408a0*/  IMAD.WIDE R124, R23.reuse, 0x4, R250 ;  /* 0x00000004177c7825 */ /* 0x050fe400078e02fa */
[----:B------:R-:W3:Y:S04]  /*408b0*/  LDL.LU.64 R250, [R1+0x758] ;  /* 0x0007580001fa7983 */ /* 0x000ee80000300a00 */
[----:B------:R-:W4:Y:S04]  /*408c0*/  LDL.LU.64 R28, [R1+0x750] ;  /* 0x00075000011c7983 */ /* 0x000f280000300a00 */
[----:B------:R-:W-:Y:S01]  /*408d0*/  STL.64 [R1+0x1ae8], R182 ;  /* 0x001ae8b601007387 */ /* 0x000fe20000100a00 */
[----:B------:R-:W-:-:S04]  /*408e0*/  IMAD.WIDE R96, R23, 0x4, R52 ;  /* 0x0000000417607825 */ /* 0x000fc800078e0234 */
[C---:B--2---:R-:W-:Y:S02]  /*408f0*/  IMAD.WIDE R64, R23.reuse, 0x4, R18 ;  /* 0x0000000417407825 */ /* 0x044fe400078e0212 */
[----:B------:R-:W2:Y:S04]  /*40900*/  LDL.LU.64 R18, [R1+0x748] ;  /* 0x0007480001127983 */ /* 0x000ea80000300a00 */
[----:B------:R-:W-:Y:S04]  /*40910*/  STL.64 [R1+0x1ae0], R154 ;  /* 0x001ae09a01007387 */ /* 0x000fe80000100a00 */
[----:B------:R-:W-:Y:S01]  /*40920*/  STL.64 [R1+0x1ad8], R124 ;  /* 0x001ad87c01007387 */ /* 0x000fe20000100a00 */
[----:B------:R-:W-:-:S04]  /*40930*/  IMAD.WIDE R246, R23, 0x4, R40 ;  /* 0x0000000417f67825 */ /* 0x000fc800078e0228 */
[C---:B------:R-:W-:Y:S02]  /*40940*/  IMAD.WIDE R160, R23.reuse, 0x4, R20 ;  /* 0x0000000417a07825 */ /* 0x040fe400078e0214 */
[----:B------:R-:W2:Y:S04]  /*40950*/  LDL.LU.64 R20, [R1+0x740] ;  /* 0x0007400001147983 */ /* 0x000ea80000300a00 */
[----:B------:R-:W-:Y:S01]  /*40960*/  STL.64 [R1+0x1ad0], R96 ;  /* 0x001ad06001007387 */ /* 0x000fe20000100a00 */
[----:B------:R-:W-:-:S03]  /*40970*/  IMAD.WIDE R212, R23, 0x4, R44 ;  /* 0x0000000417d47825 */ /* 0x000fc600078e022c */
[----:B------:R-:W2:Y:S04]  /*40980*/  LDL.LU.64 R40, [R1+0x738] ;  /* 0x0007380001287983 */ /* 0x000ea80000300a00 */
[----:B------:R-:W2:Y:S04]  /*40990*/  LDL.LU.64 R44, [R1+0x730] ;  /* 0x00073000012c7983 */ /* 0x000ea80000300a00 */
[----:B------:R-:W-:Y:S04]  /*409a0*/  STL.64 [R1+0x1ac8], R64 ;  /* 0x001ac84001007387 */ /* 0x000fe80000100a00 */
[----:B------:R1:W-:Y:S04]  /*409b0*/  STL.64 [R1+0x1ab8], R160 ;  /* 0x001ab8a001007387 */ /* 0x0003e80000100a00 */
[----:B------:R-:W2:Y:S01]  /*409c0*/  LDL.LU.64 R52, [R1+0x728] ;  /* 0x0007280001347983 */ /* 0x000ea20000300a00 */
[----:B------:R-:W-:-:S03]  /*409d0*/  IMAD.WIDE R180, R23, 0x4, R16 ;  /* 0x0000000417b47825 */ /* 0x000fc600078e0210 */
[----:B------:R-:W2:Y:S04]  /*409e0*/  LDL.LU.64 R16, [R1+0x720] ;  /* 0x0007200001107983 */ /* 0x000ea80000300a00 */
[----:B------:R-:W-:Y:S01]  /*409f0*/  STL.64 [R1+0x1ac0], R246 ;  /* 0x001ac0f601007387 */ /* 0x000fe20000100a00 */
[----:B------:R-:W-:-:S03]  /*40a00*/  IMAD.WIDE R152, R23, 0x4, R46 ;  /* 0x0000000417987825 */ /* 0x000fc600078e022e */
[----:B------:R-:W-:Y:S01]  /*40a10*/  STL.64 [R1+0x1ab0], R212 ;  /* 0x001ab0d401007387 */ /* 0x000fe20000100a00 */
[----:B------:R-:W-:-:S03]  /*40a20*/  IMAD.WIDE R122, R23, 0x4, R38 ;  /* 0x00000004177a7825 */ /* 0x000fc600078e0226 */
[----:B------:R-:W2:Y:S04]  /*40a30*/  LDL.LU.64 R46, [R1+0x718] ;  /* 0x00071800012e7983 */ /* 0x000ea80000300a00 */
[----:B------:R-:W2:Y:S04]  /*40a40*/  LDL.LU.64 R38, [R1+0x710] ;  /* 0x0007100001267983 */ /* 0x000ea80000300a00 */
[----:B------:R-:W-:Y:S01]  /*40a50*/  STL.64 [R1+0x1aa8], R180 ;  /* 0x001aa8b401007387 */ /* 0x000fe20000100a00 */
[----:B------:R-:W-:-:S03]  /*40a60*/  IMAD.WIDE R62, R23, 0x4, R30 ;  /* 0x00000004173e7825 */ /* 0x000fc600078e021e */
[----:B------:R-:W2:Y:S04]  /*40a70*/  LDL.LU.64 R30, [R1+0x708] ;  /* 0x00070800011e7983 */ /* 0x000ea80000300a00 */
[----:B------:R-:W-:Y:S04]  /*40a80*/  STL.64 [R1+0x1aa0], R152 ;  /* 0x001aa09801007387 */ /* 0x000fe80000100a00 */
[----:B------:R-:W-:Y:S01]  /*40a90*/  STL.64 [R1+0x1a98], R122 ;  /* 0x001a987a01007387 */ /* 0x000fe20000100a00 */
[----:B----4-:R-:W-:-:S03]  /*40aa0*/  IMAD.WIDE R190, R23, 0x4, R28 ;  /* 0x0000000417be7825 */ /* 0x010fc600078e021c */
[----:B------:R-:W4:Y:S01]  /*40ab0*/  LDL.LU.64 R28, [R1+0x700] ;  /* 0x00070000011c7983 */ /* 0x000f220000300a00 */
[----:B------:R-:W-:-:S05]  /*40ac0*/  IMAD.WIDE R94, R23, 0x4, R42 ;  /* 0x00000004175e7825 */ /* 0x000fca00078e022a */
[----:B------:R-:W-:Y:S01]  /*40ad0*/  STL.64 [R1+0x1a90], R94 ;  /* 0x001a905e01007387 */ /* 0x000fe20000100a00 */
[----:B---3--:R-:W-:-:S03]  /*40ae0*/  IMAD.WIDE R250, R23, 0x4, R250 ;  /* 0x0000000417fa7825 */ /* 0x008fc600078e02fa */
[----:B------:R-:W3:Y:S01]  /*40af0*/  LDL.LU.64 R42, [R1+0x6f8] ;  /* 0x0006f800012a7983 */ /* 0x000ee20000300a00 */
[----:B--2---:R-:W-:-:S03]  /*40b00*/  IMAD.WIDE R210, R23, 0x4, R18 ;  /* 0x0000000417d27825 */ /* 0x004fc600078e0212 */
        /* <DEDUP_REMOVED lines=13> */
[----:B------:R-:W-:-:S04]  /*40be0*/  IMAD.WIDE R92, R23, 0x4, R52 ;  /* 0x00000004175c7825 */ /* 0x000fc800078e0234 */
[C---:B------:R-:W-:Y:S02]  /*40bf0*/  IMAD.WIDE R60, R23.reuse, 0x4, R16 ;  /* 0x00000004173c7825 */ /* 0x040fe400078e0210 */
[----:B------:R-:W2:Y:S04]  /*40c00*/  LDL.LU.64 R16, [R1+0x6c8] ;  /* 0x0006c80001107983 */ /* 0x000ea80000300a00 */
[----:B------:R-:W-:Y:S04]  /*40c10*/  STL.64 [R1+0x1a60], R150 ;  /* 0x001a609601007387 */ /* 0x000fe80000100a00 */
[----:B------:R-:W-:Y:S01]  /*40c20*/  STL.64 [R1+0x1a58], R120 ;  /* 0x001a587801007387 */ /* 0x000fe20000100a00 */
[----:B------:R-:W-:-:S03]  /*40c30*/  IMAD.WIDE R222, R23, 0x4, R38 ;  /* 0x0000000417de7825 */ /* 0x000fc600078e0226 */
[----:B------:R-:W2:Y:S04]  /*40c40*/  LDL.LU.64 R38, [R1+0x6c0] ;  /* 0x0006c00001267983 */ /* 0x000ea80000300a00 */
[----:B------:R-:W-:Y:S01]  /*40c50*/  STL.64 [R1+0x1a50], R92 ;  /* 0x001a505c01007387 */ /* 0x000fe20000100a00 */
[----:B------:R-:W-:-:S03]  /*40c60*/  IMAD.WIDE R248, R23, 0x4, R46 ;  /* 0x0000000417f87825 */ /* 0x000fc600078e022e */
[----:B------:R-:W2:Y:S01]  /*40c70*/  LDL.LU.64 R52, [R1+0x6b8] ;  /* 0x0006b80001347983 */ /* 0x000ea20000300a00 */
[----:B------:R-:W-:-:S03]  /*40c80*/  IMAD.WIDE R208, R23, 0x4, R30 ;  /* 0x0000000417d07825 */ /* 0x000fc600078e021e */
[----:B------:R-:W2:Y:S04]  /*40c90*/  LDL.LU.64 R30, [R1+0x6b0] ;  /* 0x0006b000011e7983 */ /* 0x000ea80000300a00 */
[----:B------:R-:W-:Y:S04]  /*40ca0*/  STL.64 [R1+0x1a48], R60 ;  /* 0x001a483c01007387 */ /* 0x000fe80000100a00 */
[----:B------:R1:W-:Y:S04]  /*40cb0*/  STL.64 [R1+0x1a38], R222 ;  /* 0x001a38de01007387 */ /* 0x0003e80000100a00 */
[----:B------:R-:W2:Y:S01]  /*40cc0*/  LDL.LU.64 R46, [R1+0x6a8] ;  /* 0x0006a800012e7983 */ /* 0x000ea20000300a00 */
[----:B----4-:R-:W-:-:S03]  /*40cd0*/  IMAD.WIDE R176, R23, 0x4, R28 ;  /* 0x0000000417b07825 */ /* 0x010fc600078e021c */
[----:B------:R-:W4:Y:S04]  /*40ce0*/  LDL.LU.64 R28, [R1+0x6a0] ;  /* 0x0006a000011c7983 */ /* 0x000f280000300a00 */
[----:B------:R-:W-:Y:S04]  /*40cf0*/  STL.64 [R1+0x1a40], R248 ;  /* 0x001a40f801007387 */ /* 0x000fe80000100a00 */
[----:B------:R-:W-:Y:S01]  /*40d00*/  STL.64 [R1+0x1a30], R208 ;  /* 0x001a30d001007387 */ /* 0x000fe20000100a00 */
[----:B---3--:R-:W-:-:S03]  /*40d10*/  IMAD.WIDE R148, R23, 0x4, R42 ;  /* 0x0000000417947825 */ /* 0x008fc600078e022a */
[----:B------:R-:W3:Y:S01]  /*40d20*/  LDL.LU.64 R42, [R1+0x698] ;  /* 0x00069800012a7983 */ /* 0x000ee20000300a00 */
[----:B--2---:R-:W-:-:S03]  /*40d30*/  IMAD.WIDE R118, R23, 0x4, R18 ;  /* 0x0000000417767825 */ /* 0x004fc600078e0212 */
        /* <DEDUP_REMOVED lines=8> */
[----:B------:R-:W2:Y:S01]  /*40dc0*/  LDL.LU.64 R40, [R1+0x680] ;  /* 0x0006800001287983 */ /* 0x000ea20000300a00 */
[----:B------:R-:W-:-:S03]  /*40dd0*/  IMAD.WIDE R2, R23, 0x4, R44 ;  /* 0x0000000417027825 */ /* 0x000fc600078e022c */
[----:B------:R-:W-:Y:S04]  /*40de0*/  STL.64 [R1+0x1a10], R90 ;  /* 0x001a105a01007387 */ /* 0x000fe80000100a00 */
[----:B------:R-:W2:Y:S01]  /*40df0*/  LDL.LU.64 R44, [R1+0x678] ;  /* 0x00067800012c7983 */ /* 0x000ea20000300a00 */
[----:B------:R-:W-:-:S03]  /*40e00*/  IMAD.WIDE R206, R23, 0x4, R16 ;  /* 0x0000000417ce7825 */ /* 0x000fc600078e0210 */
[----:B------:R-:W2:Y:S04]  /*40e10*/  LDL.LU.64 R16, [R1+0x670] ;  /* 0x0006700001107983 */ /* 0x000ea80000300a00 */
[----:B------:R-:W-:Y:S04]  /*40e20*/  STL.64 [R1+0x1a08], R58 ;  /* 0x001a083a01007387 */ /* 0x000fe80000100a00 */
[----:B------:R1:W-:Y:S04]  /*40e30*/  STL.64 [R1+0x19f8], R2 ;  /* 0x0019f80201007387 */ /* 0x0003e80000100a00 */
[----:B------:R-:W2:Y:S01]  /*40e40*/  LDL.LU.64 R48, [R1+0x668] ;  /* 0x0006680001307983 */ /* 0x000ea20000300a00 */
[----:B------:R-:W-:-:S03]  /*40e50*/  IMAD.WIDE R174, R23, 0x4, R38 ;  /* 0x0000000417ae7825 */ /* 0x000fc600078e0226 */
        /* <DEDUP_REMOVED lines=8> */
[----:B----4-:R-:W-:-:S03]  /*40ee0*/  IMAD.WIDE R56, R23, 0x4, R28 ;  /* 0x0000000417387825 */ /* 0x010fc600078e021c */
[----:B------:R-:W4:Y:S01]  /*40ef0*/  LDL.LU.64 R28, [R1+0x648] ;  /* 0x00064800011c7983 */ /* 0x000f220000300a00 */
[----:B------:R-:W-:-:S05]  /*40f00*/  IMAD.WIDE R146, R23, 0x4, R52 ;  /* 0x0000000417927825 */ /* 0x000fca00078e0234 */
[----:B------:R-:W-:Y:S04]  /*40f10*/  STL.64 [R1+0x19e0], R146 ;  /* 0x0019e09201007387 */ /* 0x000fe80000100a00 */
[----:B------:R-:W-:Y:S01]  /*40f20*/  STL.64 [R1+0x19d8], R116 ;  /* 0x0019d87401007387 */ /* 0x000fe20000100a00 */
[----:B---3--:R-:W-:-:S04]  /*40f30*/  IMAD.WIDE R54, R23, 0x4, R42 ;  /* 0x0000000417367825 */ /* 0x008fc800078e022a */
[C---:B--2---:R-:W-:Y:S02]  /*40f40*/  IMAD.WIDE R26, R23.reuse, 0x4, R18 ;  /* 0x00000004171a7825 */ /* 0x044fe400078e0212 */
[----:B------:R-:W2:Y:S04]  /*40f50*/  LDL.LU.64 R18, [R1+0x640] ;  /* 0x0006400001127983 */ /* 0x000ea80000300a00 */
[----:B------:R-:W-:Y:S04]  /*40f60*/  STL.64 [R1+0x19d0], R88 ;  /* 0x0019d05801007387 */ /* 0x000fe80000100a00 */
[----:B------:R-:W3:Y:S01]  /*40f70*/  LDL.LU.64 R52, [R1+0x638] ;  /* 0x0006380001347983 */ /* 0x000ee20000300a00 */
[----:B------:R-:W-:-:S03]  /*40f80*/  IMAD.WIDE R204, R23, 0x4, R20 ;  /* 0x0000000417cc7825 */ /* 0x000fc600078e0214 */
[----:B------:R-:W3:Y:S04]  /*40f90*/  LDL.LU.64 R20, [R1+0x630] ;  /* 0x0006300001147983 */ /* 0x000ee80000300a00 */
[----:B------:R-:W-:Y:S04]  /*40fa0*/  STL.64 [R1+0x19c8], R56 ;  /* 0x0019c83801007387 */ /* 0x000fe80000100a00 */
[----:B------:R1:W-:Y:S01]  /*40fb0*/  STL.64 [R1+0x19b8], R26 ;  /* 0x0019b81a01007387 */ /* 0x0003e20000100a00 */
[----:B------:R-:W-:-:S03]  /*40fc0*/  IMAD.WIDE R172, R23, 0x4, R40 ;  /* 0x0000000417ac7825 */ /* 0x000fc600078e0228 */
[----:B------:R-:W3:Y:S04]  /*40fd0*/  LDL.LU.64 R42, [R1+0x628] ;  /* 0x00062800012a7983 */ /* 0x000ee80000300a00 */
[----:B------:R-:W3:Y:S01]  /*40fe0*/  LDL.LU.64 R40, [R1+0x620] ;  /* 0x0006200001287983 */ /* 0x000ee20000300a00 */
[----:B------:R-:W-:-:S03]  /*40ff0*/  IMAD.WIDE R144, R23, 0x4, R44 ;  /* 0x0000000417907825 */ /* 0x000fc600078e022c */
[----:B------:R-:W-:Y:S04]  /*41000*/  STL.64 [R1+0x19c0], R54 ;  /* 0x0019c03601007387 */ /* 0x000fe80000100a00 */
[----:B------:R-:W-:Y:S01]  /*41010*/  STL.64 [R1+0x19b0], R204 ;  /* 0x0019b0cc01007387 */ /* 0x000fe20000100a00 */
[----:B------:R-:W-:-:S03]  /*41020*/  IMAD.WIDE R114, R23, 0x4, R16 ;  /* 0x0000000417727825 */ /* 0x000fc600078e0210 */
[----:B------:R-:W3:Y:S04]  /*41030*/  LDL.LU.64 R44, [R1+0x618] ;  /* 0x00061800012c7983 */ /* 0x000ee80000300a00 */
[----:B------:R-:W3:Y:S04]  /*41040*/  LDL.LU.64 R16, [R1+0x610] ;  /* 0x0006100001107983 */ /* 0x000ee80000300a00 */
[----:B------:R-:W-:Y:S01]  /*41050*/  STL.64 [R1+0x19a8], R172 ;  /* 0x0019a8ac01007387 */ /* 0x000fe20000100a00 */
[----:B------:R-:W-:-:S04]  /*41060*/  IMAD.WIDE R86, R23, 0x4, R48 ;  /* 0x0000000417567825 */ /* 0x000fc800078e0230 */
[C---:B------:R-:W-:Y:S02]  /*41070*/  IMAD.WIDE R226, R23.reuse, 0x4, R38 ;  /* 0x0000000417e27825 */ /* 0x040fe400078e0226 */
[----:B------:R-:W3:Y:S04]  /*41080*/  LDL.LU.64 R38, [R1+0x608] ;  /* 0x0006080001267983 */ /* 0x000ee80000300a00 */
[----:B------:R-:W-:Y:S01]  /*41090*/  STL.64 [R1+0x19a0], R144 ;  /* 0x0019a09001007387 */ /* 0x000fe20000100a00 */
[----:B------:R-:W-:-:S03]  /*410a0*/  IMAD.WIDE R50, R23, 0x4, R30 ;  /* 0x0000000417327825 */ /* 0x000fc600078e021e */
[----:B------:R-:W3:Y:S04]  /*410b0*/  LDL.LU.64 R30, [R1+0x600] ;  /* 0x00060000011e7983 */ /* 0x000ee80000300a00 */
[----:B------:R-:W-:Y:S04]  /*410c0*/  STL.64 [R1+0x1998], R114 ;  /* 0x0019987201007387 */ /* 0x000fe80000100a00 */
[----:B------:R-:W-:Y:S01]  /*410d0*/  STL.64 [R1+0x1990], R86 ;  /* 0x0019905601007387 */ /* 0x000fe20000100a00 */
[----:B------:R-:W-:-:S03]  /*410e0*/  IMAD.WIDE R34, R23, 0x4, R46 ;  /* 0x0000000417227825 */ /* 0x000fc600078e022e */
[----:B------:R-:W3:Y:S04]  /*410f0*/  LDL.LU.64 R238, [R1+0x5f8] ;  /* 0x0005f80001ee7983 */ /* 0x000ee80000300a00 */
[----:B------:R-:W3:Y:S04]  /*41100*/  LDL.LU.64 R46, [R1+0x5f0] ;  /* 0x0005f000012e7983 */ /* 0x000ee80000300a00 */
[----:B------:R-:W-:Y:S04]  /*41110*/  STL.64 [R1+0x1988], R226 ;  /* 0x001988e201007387 */ /* 0x000fe80000100a00 */
[----:B------:R1:W-:Y:S01]  /*41120*/  STL.64 [R1+0x1978], R34 ;  /* 0x0019782201007387 */ /* 0x0003e20000100a00 */
[----:B----4-:R-:W-:-:S03]  /*41130*/  IMAD.WIDE R202, R23, 0x4, R28 ;  /* 0x0000000417ca7825 */ /* 0x010fc600078e021c */
[----:B------:R-:W4:Y:S04]  /*41140*/  LDL.LU.64 R28, [R1+0x5e8] ;  /* 0x0005e800011c7983 */ /* 0x000f280000300a00 */
[----:B------:R-:W-:Y:S04]  /*41150*/  STL.64 [R1+0x1980], R50 ;  /* 0x0019803201007387 */ /* 0x000fe80000100a00 */
[----:B------:R-:W-:Y:S04]  /*41160*/  STL.64 [R1+0x1970], R202 ;  /* 0x001970ca01007387 */ /* 0x000fe80000100a00 */
[----:B------:R-:W4:Y:S01]  /*41170*/  LDL.LU.64 R240, [R1+0x5e0] ;  /* 0x0005e00001f07983 */ /* 0x000f220000300a00 */
[----:B--2---:R-:W-:-:S04]  /*41180*/  IMAD.WIDE R18, R23, 0x4, R18 ;  /* 0x0000000417127825 */ /* 0x004fc800078e0212 */
[C---:B---3--:R-:W-:Y:S02]  /*41190*/  IMAD.WIDE R142, R23.reuse, 0x4, R52 ;  /* 0x00000004178e7825 */ /* 0x048fe400078e0234 */
[----:B------:R-:W2:Y:S04]  /*411a0*/  LDL.LU.64 R52, [R1+0x5d8] ;  /* 0x0005d80001347983 */ /* 0x000ea80000300a00 */
[----:B------:R-:W-:Y:S01]  /*411b0*/  STL.64 [R1+0x1968], R18 ;  /* 0x0019681201007387 */ /* 0x000fe20000100a00 */
[----:B------:R-:W-:-:S04]  /*411c0*/  IMAD.WIDE R20, R23, 0x4, R20 ;  /* 0x0000000417147825 */ /* 0x000fc800078e0214 */
[C---:B------:R-:W-:Y:S02]  /*411d0*/  IMAD.WIDE R84, R23.reuse, 0x4, R42 ;  /* 0x0000000417547825 */ /* 0x040fe400078e022a */
[----:B------:R-:W3:Y:S02]  /*411e0*/  LDL.LU.64 R42, [R1+0x5d0] ;  /* 0x0005d000012a7983 */ /* 0x000ee40000300a00 */
[C---:B------:R-:W-:Y:S02]  /*411f0*/  IMAD.WIDE R230, R23.reuse, 0x4, R40 ;  /* 0x0000000417e67825 */ /* 0x040fe400078e0228 */
[----:B------:R-:W3:Y:S04]  /*41200*/  LDL.LU.64 R40, [R1+0x5c8] ;  /* 0x0005c80001287983 */ /* 0x000ee80000300a00 */
[----:B------:R-:W-:Y:S04]  /*41210*/  STL.64 [R1+0x1960], R142 ;  /* 0x0019608e01007387 */ /* 0x000fe80000100a00 */
[----:B------:R-:W-:Y:S01]  /*41220*/  STL.64 [R1+0x1958], R20 ;  /* 0x0019581401007387 */ /* 0x000fe20000100a00 */
[----:B------:R-:W-:-:S04]  /*41230*/  IMAD.WIDE R48, R23, 0x4, R44 ;  /* 0x0000000417307825 */ /* 0x000fc800078e022c */
[C---:B------:R-:W-:Y:S02]  /*41240*/  IMAD.WIDE R6, R23.reuse, 0x4, R16 ;  /* 0x0000000417067825 */ /* 0x040fe400078e0210 */
[----:B------:R-:W3:Y:S04]  /*41250*/  LDL.LU.64 R16, [R1+0x5c0] ;  /* 0x0005c00001107983 */ /* 0x000ee80000300a00 */
[----:B------:R-:W-:Y:S04]  /*41260*/  STL.64 [R1+0x1950], R84 ;  /* 0x0019505401007387 */ /* 0x000fe80000100a00 */
[----:B------:R-:W3:Y:S01]  /*41270*/  LDL.LU.64 R44, [R1+0x5b8] ;  /* 0x0005b800012c7983 */ /* 0x000ee20000300a00 */
[----:B------:R-:W-:-:S03]  /*41280*/  IMAD.WIDE R200, R23, 0x4, R38 ;  /* 0x0000000417c87825 */ /* 0x000fc600078e0226 */
[----:B------:R-:W-:Y:S04]  /*41290*/  STL.64 [R1+0x1948], R230 ;  /* 0x001948e601007387 */ /* 0x000fe80000100a00 */
[----:B------:R1:W-:Y:S04]  /*412a0*/  STL.64 [R1+0x1938], R6 ;  /* 0x0019380601007387 */ /* 0x0003e80000100a00 */
[----:B------:R-:W3:Y:S01]  /*412b0*/  LDL.LU.64 R38, [R1+0x5b0] ;  /* 0x0005b00001267983 */ /* 0x000ee20000300a00 */
[----:B------:R-:W-:-:S03]  /*412c0*/  IMAD.WIDE R170, R23, 0x4, R30 ;  /* 0x0000000417aa7825 */ /* 0x000fc600078e021e */
[----:B------:R-:W3:Y:S04]  /*412d0*/  LDL.LU.64 R234, [R1+0x5a8] ;  /* 0x0005a80001ea7983 */ /* 0x000ee80000300a00 */
[----:B------:R-:W3:Y:S04]  /*412e0*/  LDL.LU.64 R30, [R1+0x5a0] ;  /* 0x0005a000011e7983 */ /* 0x000ee80000300a00 */
[----:B------:R-:W-:Y:S04]  /*412f0*/  STL.64 [R1+0x1940], R48 ;  /* 0x0019403001007387 */ /* 0x000fe80000100a00 */
[----:B------:R-:W-:Y:S01]  /*41300*/  STL.64 [R1+0x1930], R200 ;  /* 0x001930c801007387 */ /* 0x000fe20000100a00 */
[----:B------:R-:W-:-:S03]  /*41310*/  IMAD.WIDE R112, R23, 0x4, R46 ;  /* 0x0000000417707825 */ /* 0x000fc600078e022e */
[----:B------:R-:W3:Y:S04]  /*41320*/  LDL.LU.64 R46, [R1+0x598] ;  /* 0x00059800012e7983 */ /* 0x000ee80000300a00 */
[----:B------:R-:W3:Y:S04]  /*41330*/  LDL.LU.64 R236, [R1+0x590] ;  /* 0x0005900001ec7983 */ /* 0x000ee80000300a00 */
[----:B------:R-:W-:Y:S01]  /*41340*/  STL.64 [R1+0x1928], R170 ;  /* 0x001928aa01007387 */ /* 0x000fe20000100a00 */
[----:B----4-:R-:W-:-:S03]  /*41350*/  IMAD.WIDE R82, R23, 0x4, R28 ;  /* 0x0000000417527825 */ /* 0x010fc600078e021c */
[----:B------:R-:W4:Y:S01]  /*41360*/  LDL.LU.64 R28, [R1+0x588] ;  /* 0x00058800011c7983 */ /* 0x000f220000300a00 */
[----:B------:R-:W-:-:S05]  /*41370*/  IMAD.WIDE R140, R23, 0x4, R238 ;  /* 0x00000004178c7825 */ /* 0x000fca00078e02ee */
[----:B------:R-:W-:Y:S01]  /*41380*/  STL.64 [R1+0x1920], R140 ;  /* 0x0019208c01007387 */ /* 0x000fe20000100a00 */
[----:B------:R-:W-:-:S03]  /*41390*/  IMAD.WIDE R232, R23, 0x4, R240 ;  /* 0x0000000417e87825 */ /* 0x000fc600078e02f0 */
[----:B------:R-:W4:Y:S04]  /*413a0*/  LDL.LU.64 R238, [R1+0x580] ;  /* 0x0005800001ee7983 */ /* 0x000f280000300a00 */
[----:B------:R-:W-:Y:S04]  /*413b0*/  STL.64 [R1+0x1918], R112 ;  /* 0x0019187001007387 */ /* 0x000fe80000100a00 */
[----:B------:R-:W4:Y:S04]  /*413c0*/  LDL.LU.64 R240, [R1+0x578] ;  /* 0x0005780001f07983 */ /* 0x000f280000300a00 */
[----:B------:R-:W-:Y:S01]  /*413d0*/  STL.64 [R1+0x1910], R82 ;  /* 0x0019105201007387 */ /* 0x000fe20000100a00 */
[----:B--2---:R-:W-:-:S04]  /*413e0*/  IMAD.WIDE R52, R23, 0x4, R52 ;  /* 0x0000000417347825 */ /* 0x004fc800078e0234 */
[C---:B---3--:R-:W-:Y:S02]  /*413f0*/  IMAD.WIDE R14, R23.reuse, 0x4, R42 ;  /* 0x00000004170e7825 */ /* 0x048fe400078e022a */
[----:B------:R-:W2:Y:S02]  /*41400*/  LDL.LU.64 R42, [R1+0x570] ;  /* 0x00057000012a7983 */ /* 0x000ea40000300a00 */
[C---:B------:R-:W-:Y:S02]  /*41410*/  IMAD.WIDE R198, R23.reuse, 0x4, R40 ;  /* 0x0000000417c67825 */ /* 0x040fe400078e0228 */
[----:B------:R-:W3:Y:S04]  /*41420*/  LDL.LU.64 R40, [R1+0x568] ;  /* 0x0005680001287983 */ /* 0x000ee80000300a00 */
[----:B------:R-:W-:Y:S04]  /*41430*/  STL.64 [R1+0x1908], R232 ;  /* 0x001908e801007387 */ /* 0x000fe80000100a00 */
[----:B------:R1:W-:Y:S01]  /*41440*/  STL.64 [R1+0x18f8], R14 ;  /* 0x0018f80e01007387 */ /* 0x0003e20000100a00 */
[----:B------:R-:W-:-:S03]  /*41450*/  IMAD.WIDE R168, R23, 0x4, R16 ;  /* 0x0000000417a87825 */ /* 0x000fc600078e0210 */
[----:B------:R-:W3:Y:S04]  /*41460*/  LDL.LU.64 R16, [R1+0x560] ;  /* 0x0005600001107983 */ /* 0x000ee80000300a00 */
[----:B------:R-:W-:Y:S01]  /*41470*/  STL.64 [R1+0x1900], R52 ;  /* 0x0019003401007387 */ /* 0x000fe20000100a00 */
[----:B------:R-:W-:-:S03]  /*41480*/  IMAD.WIDE R138, R23, 0x4, R44 ;  /* 0x00000004178a7825 */ /* 0x000fc600078e022c */
[----:B------:R-:W-:Y:S04]  /*41490*/  STL.64 [R1+0x18f0], R198 ;  /* 0x0018f0c601007387 */ /* 0x000fe80000100a00 */
[----:B------:R-:W3:Y:S01]  /*414a0*/  LDL.LU.64 R44, [R1+0x558] ;  /* 0x00055800012c7983 */ /* 0x000ee20000300a00 */
[----:B------:R-:W-:-:S03]  /*414b0*/  IMAD.WIDE R110, R23, 0x4, R38 ;  /* 0x00000004176e7825 */ /* 0x000fc600078e0226 */
[----:B------:R-:W3:Y:S01]  /*414c0*/  LDL.LU.64 R38, [R1+0x550] ;  /* 0x0005500001267983 */ /* 0x000ee20000300a00 */
[----:B------:R-:W-:-:S03]  /*414d0*/  IMAD.WIDE R80, R23, 0x4, R234 ;  /* 0x0000000417507825 */ /* 0x000fc600078e02ea */
[----:B------:R-:W-:Y:S01]  /*414e0*/  STL.64 [R1+0x18e8], R168 ;  /* 0x0018e8a801007387 */ /* 0x000fe20000100a00 */
[----:B------:R-:W-:-:S03]  /*414f0*/  IMAD.WIDE R234, R23, 0x4, R30 ;  /* 0x0000000417ea7825 */ /* 0x000fc600078e021e */
[----:B------:R-:W3:Y:S04]  /*41500*/  LDL.LU.64 R30, [R1+0x548] ;  /* 0x00054800011e7983 */ /* 0x000ee80000300a00 */
[----:B------:R-:W-:Y:S04]  /*41510*/  STL.64 [R1+0x18e0], R138 ;  /* 0x0018e08a01007387 */ /* 0x000fe80000100a00 */
[----:B------:R-:W-:Y:S04]  /*41520*/  STL.64 [R1+0x18d8], R110 ;  /* 0x0018d86e01007387 */ /* 0x000fe80000100a00 */
[----:B------:R-:W-:Y:S01]  /*41530*/  STL.64 [R1+0x18d0], R80 ;  /* 0x0018d05001007387 */ /* 0x000fe20000100a00 */
[----:B----4-:R-:W-:-:S03]  /*41540*/  IMAD.WIDE R196, R23, 0x4, R28 ;  /* 0x0000000417c47825 */ /* 0x010fc600078e021c */
[----:B------:R-:W4:Y:S01]  /*41550*/  LDL.LU.64 R28, [R1+0x540] ;  /* 0x00054000011c7983 */ /* 0x000f220000300a00 */
[----:B------:R-:W-:-:S04]  /*41560*/  IMAD.WIDE R12, R23, 0x4, R236 ;  /* 0x00000004170c7825 */ /* 0x000fc800078e02ec */
[C---:B------:R-:W-:Y:S01]  /*41570*/  IMAD.WIDE R46, R23.reuse, 0x4, R46 ;  /* 0x00000004172e7825 */ /* 0x040fe200078e022e */
[----:B------:R-:W-:Y:S03]  /*41580*/  STL.64 [R1+0x18c8], R234 ;  /* 0x0018c8ea01007387 */ /* 0x000fe60000100a00 */
[C---:B------:R-:W-:Y:S01]  /*41590*/  IMAD.WIDE R166, R23.reuse, 0x4, R238 ;  /* 0x0000000417a67825 */ /* 0x040fe200078e02ee */
[----:B------:R1:W-:Y:S04]  /*415a0*/  STL.64 [R1+0x18b8], R12 ;  /* 0x0018b80c01007387 */ /* 0x0003e80000100a00 */
[----:B------:R-:W-:Y:S04]  /*415b0*/  STL.64 [R1+0x18c0], R46 ;  /* 0x0018c02e01007387 */ /* 0x000fe80000100a00 */
[----:B------:R-:W-:Y:S01]  /*415c0*/  STL.64 [R1+0x18b0], R196 ;  /* 0x0018b0c401007387 */ /* 0x000fe20000100a00 */
[----:B------:R-:W-:-:S03]  /*415d0*/  IMAD.WIDE R136, R23, 0x4, R240 ;  /* 0x0000000417887825 */ /* 0x000fc600078e02f0 */
[----:B------:R-:W4:Y:S04]  /*415e0*/  LDL.LU.64 R134, [R1+0x538] ;  /* 0x0005380001867983 */ /* 0x000f280000300a00 */
[----:B------:R-:W4:Y:S04]  /*415f0*/  LDL.LU.64 R106, [R1+0x530] ;  /* 0x00053000016a7983 */ /* 0x000f280000300a00 */
[----:B------:R-:W4:Y:S04]  /*41600*/  LDL.LU.64 R76, [R1+0x528] ;  /* 0x00052800014c7983 */ /* 0x000f280000300a00 */
[----:B------:R-:W-:Y:S04]  /*41610*/  STL.64 [R1+0x18a8], R166 ;  /* 0x0018a8a601007387 */ /* 0x000fe80000100a00 */
[----:B------:R-:W4:Y:S01]  /*41620*/  LDL.LU.64 R238, [R1+0x520] ;  /* 0x0005200001ee7983 */ /* 0x000f220000300a00 */
[----:B--2---:R-:W-:-:S04]  /*41630*/  IMAD.WIDE R108, R23, 0x4, R42 ;  /* 0x00000004176c7825 */ /* 0x004fc800078e022a */
[C---:B---3--:R-:W-:Y:S02]  /*41640*/  IMAD.WIDE R78, R23.reuse, 0x4, R40 ;  /* 0x00000004174e7825 */ /* 0x048fe400078e0228 */
[----:B------:R-:W2:Y:S02]  /*41650*/  LDL.LU.64 R40, [R1+0x518] ;  /* 0x0005180001287983 */ /* 0x000ea40000300a00 */
[C---:B------:R-:W-:Y:S02]  /*41660*/  IMAD.WIDE R236, R23.reuse, 0x4, R16 ;  /* 0x0000000417ec7825 */ /* 0x040fe400078e0210 */
[----:B------:R-:W3:Y:S04]  /*41670*/  LDL.LU.64 R16, [R1+0x510] ;  /* 0x0005100001107983 */ /* 0x000ee80000300a00 */
[----:B------:R-:W-:Y:S04]  /*41680*/  STL.64 [R1+0x18a0], R136 ;  /* 0x0018a08801007387 */ /* 0x000fe80000100a00 */
[----:B------:R-:W3:Y:S04]  /*41690*/  LDL.LU.64 R192, [R1+0x508] ;  /* 0x0005080001c07983 */ /* 0x000ee80000300a00 */
[----:B------:R-:W-:Y:S04]  /*416a0*/  STL.64 [R1+0x1898], R108 ;  /* 0x0018986c01007387 */ /* 0x000fe80000100a00 */
[----:B------:R-:W3:Y:S01]  /*416b0*/  LDL.LU.64 R162, [R1+0x500] ;  /* 0x0005000001a27983 */ /* 0x000ee20000300a00 */
[----:B------:R-:W-:-:S03]  /*416c0*/  IMAD.WIDE R224, R23, 0x4, R38 ;  /* 0x0000000417e07825 */ /* 0x000fc600078e0226 */
[----:B------:R-:W-:Y:S04]  /*416d0*/  STL.64 [R1+0x1890], R78 ;  /* 0x0018904e01007387 */ /* 0x000fe80000100a00 */
[----:B------:R-:W3:Y:S04]  /*416e0*/  LDL.LU.64 R132, [R1+0x4f8] ;  /* 0x0004f80001847983 */ /* 0x000ee80000300a00 */
[----:B------:R-:W3:Y:S01]  /*416f0*/  LDL.LU.64 R104, [R1+0x4f0] ;  /* 0x0004f00001687983 */ /* 0x000ee20000300a00 */
[----:B------:R-:W-:-:S03]  /*41700*/  IMAD.WIDE R42, R23, 0x4, R44 ;  /* 0x00000004172a7825 */ /* 0x000fc600078e022c */
[----:B------:R-:W3:Y:S01]  /*41710*/  LDL.LU.64 R74, [R1+0x4e8] ;  /* 0x0004e800014a7983 */ /* 0x000ee20000300a00 */
[----:B------:R-:W-:-:S03]  /*41720*/  IMAD.WIDE R194, R23, 0x4, R30 ;  /* 0x0000000417c27825 */ /* 0x000fc600078e021e */
[----:B------:R-:W3:Y:S04]  /*41730*/  LDL.LU.64 R240, [R1+0x4e0] ;  /* 0x0004e00001f07983 */ /* 0x000ee80000300a00 */
[----:B------:R-:W3:Y:S04]  /*41740*/  LDL.LU.64 R38, [R1+0x4d8] ;  /* 0x0004d80001267983 */ /* 0x000ee80000300a00 */
[----:B------:R-:W-:Y:S04]  /*41750*/  STL.64 [R1+0x1888], R236 ;  /* 0x001888ec01007387 */ /* 0x000fe80000100a00 */
[----:B------:R1:W-:Y:S04]  /*41760*/  STL.64 [R1+0x16c0], R224 ;  /* 0x0016c0e001007387 */ /* 0x0003e80000100a00 */
[----:B------:R-:W3:Y:S01]  /*41770*/  LDL.LU.64 R30, [R1+0x4d0] ;  /* 0x0004d000011e7983 */ /* 0x000ee20000300a00 */
[----:B----4-:R-:W-:-:S03]  /*41780*/  IMAD.WIDE R164, R23, 0x4, R28 ;  /* 0x0000000417a47825 */ /* 0x010fc600078e021c */
[----:B------:R-:W4:Y:S04]  /*41790*/  LDL.LU.64 R28, [R1+0x4c8] ;  /* 0x0004c800011c7983 */ /* 0x000f280000300a00 */
[----:B------:R-:W4:Y:S04]  /*417a0*/  LDL.LU.64 R44, [R1+0x4c0] ;  /* 0x0004c000012c7983 */ /* 0x000f280000300a00 */
[----:B------:R-:W-:Y:S04]  /*417b0*/  STL.64 [R1+0x1880], R42 ;  /* 0x0018802a01007387 */ /* 0x000fe80000100a00 */
[----:B------:R-:W-:Y:S04]  /*417c0*/  STL.64 [R1+0x16b8], R194 ;  /* 0x0016b8c201007387 */ /* 0x000fe80000100a00 */
[----:B------:R-:W4:Y:S04]  /*417d0*/  LDL.64 R220, [R1+0x1bf8] ;  /* 0x001bf80001dc7983 */ /* 0x000f280000100a00 */
[----:B------:R-:W-:Y:S04]  /*417e0*/  STL.64 [R1+0x16b0], R164 ;  /* 0x0016b0a401007387 */ /* 0x000fe80000100a00 */
[----:B------:R-:W4:Y:S01]  /*417f0*/  LDL.64 R242, [R1+0x1bb8] ;  /* 0x001bb80001f27983 */ /* 0x000f220000100a00 */
[----:B------:R-:W-:-:S04]  /*41800*/  IMAD.WIDE R134, R23, 0x4, R134 ;  /* 0x0000000417867825 */ /* 0x000fc800078e0286 */
[C---:B------:R-:W-:Y:S01]  /*41810*/  IMAD.WIDE R106, R23.reuse, 0x4, R106 ;  /* 0x00000004176a7825 */ /* 0x040fe200078e026a */
[----:B------:R-:W-:Y:S03]  /*41820*/  STL.64 [R1+0x16a8], R134 ;  /* 0x0016a88601007387 */ /* 0x000fe60000100a00 */
[C---:B------:R-:W-:Y:S01]  /*41830*/  IMAD.WIDE R76, R23.reuse, 0x4, R76 ;  /* 0x00000004174c7825 */ /* 0x040fe200078e024c */
[----:B------:R-:W-:Y:S03]  /*41840*/  STL.64 [R1+0x16a0], R106 ;  /* 0x0016a06a01007387 */ /* 0x000fe60000100a00 */
[C---:B------:R-:W-:Y:S01]  /*41850*/  IMAD.WIDE R238, R23.reuse, 0x4, R238 ;  /* 0x0000000417ee7825 */ /* 0x040fe200078e02ee */
[----:B------:R-:W-:Y:S04]  /*41860*/  STL.64 [R1+0x1698], R76 ;  /* 0x0016984c01007387 */ /* 0x000fe80000100a00 */
[----:B------:R-:W-:Y:S01]  /*41870*/  STL.64 [R1+0x1690], R238 ;  /* 0x001690ee01007387 */ /* 0x000fe20000100a00 */
[----:B--2---:R-:W-:-:S04]  /*41880*/  IMAD.WIDE R40, R23, 0x4, R40 ;  /* 0x0000000417287825 */ /* 0x004fc800078e0228 */
[----:B---3--:R-:W-:-:S05]  /*41890*/  IMAD.WIDE R16, R23, 0x4, R16 ;  /* 0x0000000417107825 */ /* 0x008fca00078e0210 */
[----:B------:R2:W-:Y:S01]  /*418a0*/  STL.64 [R1+0x1680], R16 ;  /* 0x0016801001007387 */ /* 0x0005e20000100a00 */
[----:B------:R-:W-:-:S03]  /*418b0*/  IMAD.WIDE R192, R23, 0x4, R192 ;  /* 0x0000000417c07825 */ /* 0x000fc600078e02c0 */
[----:B------:R-:W-:Y:S01]  /*418c0*/  STL.64 [R1+0x1688], R40 ;  /* 0x0016882801007387 */ /* 0x000fe20000100a00 */
[----:B------:R-:W-:-:S03]  /*418d0*/  IMAD.WIDE R162, R23, 0x4, R162 ;  /* 0x0000000417a27825 */ /* 0x000fc600078e02a2 */
[----:B------:R3:W-:Y:S01]  /*418e0*/  STL.64 [R1+0x1678], R192 ;  /* 0x001678c001007387 */ /* 0x0007e20000100a00 */
        /* <DEDUP_REMOVED lines=9> */
[----:B------:R3:W-:Y:S04]  /*41980*/  STL.64 [R1+0x1650], R240 ;  /* 0x001650f001007387 */ /* 0x0007e80000100a00 */
[----:B------:R-:W-:Y:S01]  /*41990*/  STL.64 [R1+0x1648], R38 ;  /* 0x0016482601007387 */ /* 0x000fe20000100a00 */
[----:B------:R-:W-:-:S05]  /*419a0*/  IMAD.WIDE R30, R229, 0x4, R30 ;  /* 0x00000004e51e7825 */ /* 0x000fca00078e021e */
[----:B------:R-:W-:Y:S01]  /*419b0*/  STL.64 [R1+0xbe0], R30 ;  /* 0x000be01e01007387 */ /* 0x000fe20000100a00 */
[----:B----4-:R-:W-:-:S04]  /*419c0*/  IMAD.WIDE R28, R229, 0x4, R28 ;  /* 0x00000004e51c7825 */ /* 0x010fc800078e021c */
[----:B------:R-:W-:Y:S01]  /*419d0*/  IMAD.WIDE R44, R229, 0x4, R44 ;  /* 0x00000004e52c7825 */ /* 0x000fe200078e022c */
[----:B------:R-:W-:Y:S04]  /*419e0*/  LDGSTS.E [R22+0x40000], desc[UR8][R220.64], P0 ;  /* 0x40000000dc167fae */ /* 0x000fe80008121848 */
[----:B------:R-:W-:Y:S04]  /*419f0*/  LDGSTS.E [R22+0x40400], desc[UR8][R242.64], P0 ;  /* 0x40400000f2167fae */ /* 0x000fe80008121848 */
[----:B------:R-:W4:Y:S04]  /*41a00*/  LDL.LU.64 R220, [R1+0x2488] ;  /* 0x0024880001dc7983 */ /* 0x000f280000300a00 */
[----:B------:R-:W-:Y:S04]  /*41a10*/  STL.64 [R1+0xbd0], R28 ;  /* 0x000bd01c01007387 */ /* 0x000fe80000100a00 */
[----:B------:R-:W3:Y:S04]  /*41a20*/  LDL.LU.64 R242, [R1+0x2480] ;  /* 0x0024800001f27983 */ /* 0x000ee80000300a00 */
[----:B------:R-:W-:Y:S04]  /*41a30*/  STL.64 [R1+0xbc0], R44 ;  /* 0x000bc02c01007387 */ /* 0x000fe80000100a00 */
[----:B------:R-:W-:Y:S04]  /*41a40*/  LDGSTS.E [R22+0x40800], desc[UR8][R72.64], P0 ;  /* 0x4080000048167fae */ /* 0x000fe80008121848 */
[----:B------:R-:W-:Y:S04]  /*41a50*/  LDGSTS.E [R22+0x40c00], desc[UR8][R102.64], P0 ;  /* 0x40c0000066167fae */ /* 0x000fe80008121848 */
[----:B------:R-:W-:Y:S04]  /*41a60*/  LDGSTS.E [R22+0x41000], desc[UR8][R130.64], P0 ;  /* 0x4100000082167fae */ /* 0x000fe80008121848 */
[----:B-1----:R-:W3:Y:S04]  /*41a70*/  LDL.LU.64 R72, [R1+0x2478] ;  /* 0x0024780001487983 */ /* 0x002ee80000300a00 */
[----:B------:R-:W3:Y:S04]  /*41a80*/  LDL.LU.64 R102, [R1+0x2470] ;  /* 0x0024700001667983 */ /* 0x000ee80000300a00 */
[----:B------:R-:W3:Y:S04]  /*41a90*/  LDL.LU.64 R130, [R1+0x2468] ;  /* 0x0024680001827983 */ /* 0x000ee80000300a00 */
[----:B------:R-:W-:Y:S04]  /*41aa0*/  LDGSTS.E [R22+0x41400], desc[UR8][R160.64], P0 ;  /* 0x41400000a0167fae */ /* 0x000fe80008121848 */
[----:B------:R-:W-:Y:S04]  /*41ab0*/  LDGSTS.E [R22+0x41800], desc[UR8][R190.64], P0 ;  /* 0x41800000be167fae */ /* 0x000fe80008121848 */
[----:B------:R-:W-:Y:S04]  /*41ac0*/  LDGSTS.E [R22+0x41c00], desc[UR8][R222.64], P0 ;  /* 0x41c00000de167fae */ /* 0x000fe80008121848 */
[----:B------:R-:W3:Y:S04]  /*41ad0*/  LDL.LU.64 R160, [R1+0x2460] ;  /* 0x0024600001a07983 */ /* 0x000ee80000300a00 */
[----:B------:R-:W3:Y:S04]  /*41ae0*/  LDL.LU.64 R190, [R1+0x2458] ;  /* 0x0024580001be7983 */ /* 0x000ee80000300a00 */
[----:B------:R-:W4:Y:S04]  /*41af0*/  LDL.LU.64 R222, [R1+0x2450] ;  /* 0x0024500001de7983 */ /* 0x000f280000300a00 */
[----:B------:R-:W-:Y:S04]  /*41b00*/  LDGSTS.E [R22+0x42000], desc[UR8][R2.64], P0 ;  /* 0x4200000002167fae */ /* 0x000fe80008121848 */
[----:B------:R-:W-:Y:S04]  /*41b10*/  LDGSTS.E [R22+0x42400], desc[UR8][R26.64], P0 ;  /* 0x424000001a167fae */ /* 0x000fe80008121848 */
[----:B------:R-:W-:Y:S04]  /*41b20*/  LDGSTS.E [R22+0x42800], desc[UR8][R34.64], P0 ;  /* 0x4280000022167fae */ /* 0x000fe80008121848 */
[----:B------:R-:W3:Y:S04]  /*41b30*/  LDL.LU.64 R2, [R1+0x2448] ;  /* 0x0024480001027983 */ /* 0x000ee80000300a00 */
[----:B------:R-:W3:Y:S04]  /*41b40*/  LDL.LU R26, [R1+0x2440] ;  /* 0x00244000011a7983 */ /* 0x000ee80000300800 */
        /* <DEDUP_REMOVED lines=9> */
[----:B------:R-:W3:Y:S04]  /*41be0*/  LDL.LU.64 R224, [R1+0x2418] ;  /* 0x0024180001e07983 */ /* 0x000ee80000300a00 */
[----:B--2---:R-:W4:Y:S04]  /*41bf0*/  LDL.LU.64 R16, [R1+0x2410] ;  /* 0x0024100001107983 */ /* 0x004f280000300a00 */
[----:B------:R1:W-:Y:S04]  /*41c00*/  STL.64 [R1+0x1d48], R22 ;  /* 0x001d481601007387 */ /* 0x0003e80000100a00 */
[----:B----4-:R-:W-:Y:S04]  /*41c10*/  LDGSTS.E [R16+0x40080], desc[UR8][R222.64], P0 ;  /* 0x40080000de107fae */ /* 0x010fe80008121848 */
        /* <DEDUP_REMOVED lines=30> */
[----:B---3--:R-:W-:Y:S04]  /*41e00*/  LDGSTS.E [R17+0x40100], desc[UR8][R190.64], P0 ;  /* 0x40100000be117fae */ /* 0x008fe80008121848 */
[----:B------:R-:W-:Y:S04]  /*41e10*/  LDGSTS.E [R17+0x40500], desc[UR8][R188.64], P0 ;  /* 0x40500000bc117fae */ /* 0x000fe80008121848 */
[----:B------:R-:W3:Y:S04]  /*41e20*/  LDL.LU.64 R192, [R1+0x2390] ;  /* 0x0023900001c07983 */ /* 0x000ee80000300a00 */
[----:B------:R-:W4:Y:S04]  /*41e30*/  LDL.LU.64 R190, [R1+0x2388] ;  /* 0x0023880001be7983 */ /* 0x000f280000300a00 */
[----:B------:R-:W2:Y:S04]  /*41e40*/  LDL.LU.64 R188, [R1+0x2380] ;  /* 0x0023800001bc7983 */ /* 0x000ea80000300a00 */
[----:B------:R-:W-:Y:S04]  /*41e50*/  LDGSTS.E [R17+0x40900], desc[UR8][R186.64], P0 ;  /* 0x40900000ba117fae */ /* 0x000fe80008121848 */
[----:B------:R-:W-:Y:S04]  /*41e60*/  LDGSTS.E [R17+0x40d00], desc[UR8][R184.64], P0 ;  /* 0x40d00000b8117fae */ /* 0x000fe80008121848 */
        /* <DEDUP_REMOVED lines=24> */
[----:B------:R-:W4:Y:S04]  /*41ff0*/  LDL.LU.64 R164, [R1+0x2318] ;  /* 0x0023180001a47983 */ /* 0x000f280000300a00 */
[----:B------:R-:W3:Y:S04]  /*42000*/  LDL.LU.64 R162, [R1+0x2310] ;  /* 0x0023100001a27983 */ /* 0x000ee80000300a00 */
[----:B------:R-:W-:Y:S01]  /*42010*/  STL.64 [R1+0x1d40], R16 ;  /* 0x001d401001007387 */ /* 0x000fe20000100a00 */
[----:B------:R-:W-:-:S03]  /*42020*/  IMAD.WIDE R10, R23, 0x4, R10 ;  /* 0x00000004170a7825 */ /* 0x000fc600078e020a */
        /* <DEDUP_REMOVED lines=35> */
[----:B------:R-:W-:Y:S04]  /*42260*/  STL.64 [R1+0x1d50], R10 ;  /* 0x001d500a01007387 */ /* 0x000fe80000100a00 */
        /* <DEDUP_REMOVED lines=17> */
[----:B------:R-:W3:Y:S01]  /*42380*/  LDL.LU.64 R20, [R1+0x2240] ;  /* 0x0022400001147983 */ /* 0x000ee20000300a00 */
[----:B------:R-:W-:-:S03]  /*42390*/  IMAD.WIDE R8, R23, 0x4, R8 ;  /* 0x0000000417087825 */ /* 0x000fc600078e0208 */
        /* <DEDUP_REMOVED lines=8> */
[----:B------:R-:W4:Y:S04]  /*42420*/  LDL.LU.64 R106, [R1+0x2220] ;  /* 0x00222000016a7983 */ /* 0x000f280000300a00 */
[----:B------:R-:W2:Y:S04]  /*42430*/  LDL.LU.64 R104, [R1+0x2218] ;  /* 0x0022180001687983 */ /* 0x000ea80000300a00 */
[----:B------:R-:W-:Y:S04]  /*42440*/  STL.64 [R1+0x1d38], R18 ;  /* 0x001d381201007387 */ /* 0x000fe80000100a00 */
[----:B---3--:R-:W-:Y:S04]  /*42450*/  LDGSTS.E [R20+0x40280], desc[UR8][R102.64], P0 ;  /* 0x4028000066147fae */ /* 0x008fe80008121848 */
[----:B------:R-:W-:Y:S04]  /*42460*/  LDGSTS.E [R20+0x40680], desc[UR8][R8.64], P0 ;  /* 0x4068000008147fae */ /* 0x000fe80008121848 */
[----:B------:R-:W-:Y:S04]  /*42470*/  LDGSTS.E [R20+0x40a80], desc[UR8][R100.64], P0 ;  /* 0x40a8000064147fae */ /* 0x000fe80008121848 */
[----:B------:R-:W3:Y:S04]  /*42480*/  LDL.LU.64 R102, [R1+0x2210] ;  /* 0x0022100001667983 */ /* 0x000ee80000300a00 */
[----:B------:R-:W-:Y:S04]  /*42490*/  STL.64 [R1+0x1d58], R8 ;  /* 0x001d580801007387 */ /* 0x000fe80000100a00 */
        /* <DEDUP_REMOVED lines=56> */
[----:B------:R4:W-:Y:S04]  /*42820*/  LDGSTS.E [R21+0x43f00], desc[UR8][R240.64], P0 ;  /* 0x43f00000f0157fae */ /* 0x0009e80008121848 */
[----:B------:R-:W-:Y:S04]  /*42830*/  LDGSTS.E [R0+0x40380], desc[UR8][R242.64], P0 ;  /* 0x40380000f2007fae */ /* 0x000fe80008121848 */
[----:B------:R-:W3:Y:S04]  /*42840*/  LDL.LU.64 R238, [R1+0x2128] ;  /* 0x0021280001ee7983 */ /* 0x000ee80000300a00 */
[----:B------:R-:W2:Y:S04]  /*42850*/  LDL.LU.64 R240, [R1+0x2120] ;  /* 0x0021200001f07983 */ /* 0x000ea80000300a00 */
[----:B------:R4:W-:Y:S04]  /*42860*/  STL.64 [R1+0x1d30], R20 ;  /* 0x001d301401007387 */ /* 0x0009e80000100a00 */
[----:B------:R-:W3:Y:S04]  /*42870*/  LDL.LU.64 R242, [R1+0x2118] ;  /* 0x0021180001f27983 */ /* 0x000ee80000300a00 */
[----:B------:R-:W-:Y:S04]  /*42880*/  LDGSTS.E [R0+0x40780], desc[UR8][R244.64], P0 ;  /* 0x40780000f4007fae */ /* 0x000fe80008121848 */
[----:B------:R-:W-:Y:S04]  /*42890*/  LDGSTS.E [R0+0x40b80], desc[UR8][R36.64], P0 ;  /* 0x40b8000024007fae */ /* 0x000fe80008121848 */
[----:B------:R-:W-:Y:S04]  /*428a0*/  LDGSTS.E [R0+0x40f80], desc[UR8][R32.64], P0 ;  /* 0x40f8000020007fae */ /* 0x000fe80008121848 */
[----:B------:R-:W2:Y:S04]  /*428b0*/  LDL.LU.64 R244, [R1+0x2110] ;  /* 0x0021100001f47983 */ /* 0x000ea80000300a00 */
[----:B-1----:R-:W4:Y:S04]  /*428c0*/  LDL.LU.64 R22, [R1+0x4b8] ;  /* 0x0004b80001167983 */ /* 0x002f280000300a00 */
[----:B------:R-:W3:Y:S04]  /*428d0*/  LDL.LU.64 R32, [R1+0x4b0] ;  /* 0x0004b00001207983 */ /* 0x000ee80000300a00 */
[----:B------:R-:W2:Y:S04]  /*428e0*/  LDL.LU.64 R36, [R1+0x4a8] ;  /* 0x0004a80001247983 */ /* 0x000ea80000300a00 */
[----:B------:R-:W-:Y:S04]  /*428f0*/  LDGSTS.E [R0+0x41380], desc[UR8][R246.64], P0 ;  /* 0x41380000f6007fae */ /* 0x000fe80008121848 */
[----:B------:R-:W-:Y:S04]  /*42900*/  LDGSTS.E [R0+0x41780], desc[UR8][R250.64], P0 ;  /* 0x41780000fa007fae */ /* 0x000fe80008121848 */
[----:B------:R-:W-:Y:S04]  /*42910*/  LDGSTS.E [R0+0x41b80], desc[UR8][R248.64], P0 ;  /* 0x41b80000f8007fae */ /* 0x000fe80008121848 */
[----:B------:R-:W2:Y:S04]  /*42920*/  LDL.LU.64 R246, [R1+0x2108] ;  /* 0x0021080001f67983 */ /* 0x000ea80000300a00 */
        /* <DEDUP_REMOVED lines=21> */
[----:B------:R-:W-:Y:S01]  /*42a80*/  @!PT LDS RZ, [RZ] ;  /* 0x00000000fffff984 */ /* 0x000fe20000000800 */
[----:B------:R-:W-:Y:S01]  /*42a90*/  @!PT LDS RZ, [RZ] ;  /* 0x00000000fffff984 */ /* 0x000fe20000000800 */
[----:B------:R-:W-:Y:S01]  /*42aa0*/  @!PT LDS RZ, [RZ] ;  /* 0x00000000fffff984 */ /* 0x000fe20000000800 */
[----:B------:R-:W-:Y:S04]  /*42ab0*/  LDGSTS.E [R26+0x40000], desc[UR8][R30.64], !P2 ;  /* 0x400000001e1a7fae */ /* 0x000fe8000d121848 */
[----:B------:R1:W-:Y:S04]  /*42ac0*/  LDGSTS.E [R252+0x44000], desc[UR8][R28.64], !P2 ;  /* 0x440000001cfc7fae */ /* 0x0003e8000d121848 */
[----:B------:R1:W-:Y:S04]  /*42ad0*/  LDGSTS.E [R228+0x48000], desc[UR8][R44.64], !P2 ;  /* 0x480000002ce47fae */ /* 0x0003e8000d121848 */
[----:B------:R-:W2:Y:S04]  /*42ae0*/  LDL.LU.64 R26, [R1+0x498] ;  /* 0x00049800011a7983 */ /* 0x000ea80000300a00 */
[----:B------:R-:W2:Y:S04]  /*42af0*/  LDL.LU.64 R38, [R1+0x490] ;  /* 0x0004900001267983 */ /* 0x000ea80000300a00 */
[----:B------:R-:W2:Y:S04]  /*42b00*/  LDL.LU.64 R30, [R1+0x488] ;  /* 0x00048800011e7983 */ /* 0x000ea80000300a00 */
[----:B------:R-:W2:Y:S04]  /*42b10*/  LDL.LU.64 R28, [R1+0x480] ;  /* 0x00048000011c7983 */ /* 0x000ea80000300a00 */
[----:B------:R-:W2:Y:S01]  /*42b20*/  LDL.LU.64 R44, [R1+0x20b8] ;  /* 0x0020b800012c7983 */ /* 0x000ea20000300a00 */
[----:B----4-:R-:W-:-:S04]  /*42b30*/  IMAD.WIDE R20, R229, 0x4, R22 ;  /* 0x00000004e5147825 */ /* 0x010fc800078e0216 */
[C---:B---3--:R-:W-:Y:S01]  /*42b40*/  IMAD.WIDE R18, R229.reuse, 0x4, R32 ;  /* 0x00000004e5127825 */ /* 0x048fe200078e0220 */
[----:B------:R3:W-:Y:S03]  /*42b50*/  STL.64 [R1+0xbb0], R20 ;  /* 0x000bb01401007387 */ /* 0x0007e60000100a00 */
[C---:B--2---:R-:W-:Y:S01]  /*42b60*/  IMAD.WIDE R10, R229.reuse, 0x4, R36 ;  /* 0x00000004e50a7825 */ /* 0x044fe200078e0224 */
[----:B------:R-:W-:Y:S04]  /*42b70*/  STL.64 [R1+0xba0], R18 ;  /* 0x000ba01201007387 */ /* 0x000fe80000100a00 */
[----:B------:R2:W-:Y:S04]  /*42b80*/  STL.64 [R1+0xb90], R10 ;  /* 0x000b900a01007387 */ /* 0x0005e80000100a00 */
[----:B------:R-:W4:Y:S01]  /*42b90*/  LDL.LU.64 R22, [R1+0x478] ;  /* 0x0004780001167983 */ /* 0x000f220000300a00 */
[----:B------:R-:W-:-:S05]  /*42ba0*/  IMAD.WIDE R8, R229, 0x4, R250 ;  /* 0x00000004e5087825 */ /* 0x000fca00078e02fa */
[----:B------:R2:W-:Y:S04]  /*42bb0*/  STL.64 [R1+0xb80], R8 ;  /* 0x000b800801007387 */ /* 0x0005e80000100a00 */
[----:B------:R-:W4:Y:S04]  /*42bc0*/  LDL.LU.64 R32, [R1+0x470] ;  /* 0x0004700001207983 */ /* 0x000f280000300a00 */
[----:B------:R-:W4:Y:S04]  /*42bd0*/  LDL.LU.64 R36, [R1+0x468] ;  /* 0x0004680001247983 */ /* 0x000f280000300a00 */
[----:B------:R-:W4:Y:S01]  /*42be0*/  LDL.LU.64 R250, [R1+0x460] ;  /* 0x0004600001fa7983 */ /* 0x000f220000300a00 */
[----:B------:R-:W-:Y:S01]  /*42bf0*/  ISETP.GE.U32.AND P0, PT, R3, 0x7ffffcff, PT ;  /* 0x7ffffcff0300780c */ /* 0x000fe20003f06070 */
[C---:B------:R-:W-:Y:S01]  /*42c00*/  VIADD R16, R2.reuse, 0x100000 ;  /* 0x0010000002107836 */ /* 0x040fe20000000000 */
[C---:B------:R-:W-:Y:S01]  /*42c10*/  IADD3 R17, R2.reuse, 0x100000, RZ ;  /* 0x0010000002117810 */ /* 0x040fe20007ffe0ff */
[----:B------:R-:W4:Y:S01]  /*42c20*/  LDC R3, c[0x0][0x230] ;  /* 0x00008c00ff037b82 */ /* 0x000f220000000800 */
[----:B-1----:R-:W-:-:S02]  /*42c30*/  IADD3 R252, R2, 0x100000, RZ ;  /* 0x0010000002fc7810 */ /* 0x002fc40007ffe0ff */
[----:B------:R-:W-:Y:S01]  /*42c40*/  IADD3 R228, R2, 0x100000, RZ ;  /* 0x0010000002e47810 */ /* 0x000fe20007ffe0ff */
[----:B------:R3:W-:Y:S01]  /*42c50*/  LDGSTS.E [R17+0x4c000], desc[UR8][R20.64], !P2 ;  /* 0x4c00000014117fae */ /* 0x0007e2000d121848 */
[----:B------:R-:W-:-:S05]  /*42c60*/  IADD3 R7, R7, -0x283, RZ ;  /* 0xfffffd7d07077810 */ /* 0x000fca0007ffe0ff */
[----:B------:R-:W-:Y:S01]  /*42c70*/  LDGSTS.E [R16+0x40004], desc[UR8][R18.64], !P0 ;  /* 0x4000400012107fae */ /* 0x000fe2000c121848 */
[----:B------:R-:W-:Y:S02]  /*42c80*/  ISETP.GE.U32.AND P2, PT, R7, 0x7ffffcfe, PT ;  /* 0x7ffffcfe0700780c */ /* 0x000fe40003f46070 */
[----:B------:R-:W1:Y:S01]  /*42c90*/  LDC R7, c[0x0][0x230] ;  /* 0x00008c00ff077b82 */ /* 0x000e620000000800 */
[----:B------:R2:W-:Y:S01]  /*42ca0*/  LDGSTS.E [R252+0x44004], desc[UR8][R10.64], !P0 ;  /* 0x440040000afc7fae */ /* 0x0005e2000c121848 */
[----:B---3--:R-:W-:-:S03]  /*42cb0*/  IADD3 R20, R2, 0x100000, RZ ;  /* 0x0010000002147810 */ /* 0x008fc60007ffe0ff */
[----:B------:R3:W-:Y:S01]  /*42cc0*/  LDGSTS.E [R228+0x48004], desc[UR8][R8.64], !P0 ;  /* 0x4800400008e47fae */ /* 0x0007e2000c121848 */
[----:B--2---:R-:W-:Y:S01]  /*42cd0*/  IADD3 R11, R2, 0x100000, RZ ;  /* 0x00100000020b7810 */ /* 0x004fe20007ffe0ff */
[----:B------:R-:W-:Y:S02]  /*42ce0*/  VIADD R10, R35, 0xfffffd7c ;  /* 0xfffffd7c230a7836 */ /* 0x000fe40000000000 */
[----:B------:R-:W-:-:S04]  /*42cf0*/  IMAD.WIDE R26, R229, 0x4, R26 ;  /* 0x00000004e51a7825 */ /* 0x000fc800078e021a */
[C---:B------:R-:W-:Y:S01]  /*42d00*/  IMAD.WIDE R18, R229.reuse, 0x4, R38 ;  /* 0x00000004e5127825 */ /* 0x040fe200078e0226 */
[----:B------:R2:W-:Y:S03]  /*42d10*/  STL.64 [R1+0xb70], R26 ;  /* 0x000b701a01007387 */ /* 0x0005e60000100a00 */
[C---:B------:R-:W-:Y:S01]  /*42d20*/  IMAD.WIDE R16, R229.reuse, 0x4, R30 ;  /* 0x00000004e5107825 */ /* 0x040fe200078e021e */
[----:B------:R1:W-:Y:S03]  /*42d30*/  STL.64 [R1+0xb60], R18 ;  /* 0x000b601201007387 */ /* 0x0003e60000100a00 */
[----:B---3--:R-:W-:Y:S01]  /*42d40*/  IMAD.WIDE R8, R229, 0x4, R28 ;  /* 0x00000004e5087825 */ /* 0x008fe200078e021c */
[----:B------:R-:W-:Y:S04]  /*42d50*/  LDGSTS.E [R20+0x4c004], desc[UR8][R26.64], !P0 ;  /* 0x4c0040001a147fae */ /* 0x000fe8000c121848 */
[----:B------:R3:W-:Y:S01]  /*42d60*/  STL.64 [R1+0xb50], R16 ;  /* 0x000b501001007387 */ /* 0x0007e20000100a00 */
[----:B------:R-:W-:-:S03]  /*42d70*/  ISETP.GE.U32.AND P0, PT, R10, 0x7ffffcfd, PT ;  /* 0x7ffffcfd0a00780c */ /* 0x000fc60003f06070 */
[----:B------:R1:W-:Y:S04]  /*42d80*/  LDGSTS.E [R11+0x40008], desc[UR8][R18.64], !P2 ;  /* 0x40008000120b7fae */ /* 0x0003e8000d121848 */
[----:B--2---:R-:W2:Y:S04]  /*42d90*/  LDL.LU.64 R26, [R1+0x458] ;  /* 0x00045800011a7983 */ /* 0x004ea80000300a00 */
[----:B------:R3:W-:Y:S04]  /*42da0*/  STL.64 [R1+0xb40], R8 ;  /* 0x000b400801007387 */ /* 0x0007e80000100a00 */
[----:B------:R-:W2:Y:S04]  /*42db0*/  LDL.LU.64 R38, [R1+0x450] ;  /* 0x0004500001267983 */ /* 0x000ea80000300a00 */
[----:B------:R-:W2:Y:S04]  /*42dc0*/  LDL.LU.64 R30, [R1+0x448] ;  /* 0x00044800011e7983 */ /* 0x000ea80000300a00 */
[----:B------:R-:W2:Y:S04]  /*42dd0*/  LDL.LU.64 R28, [R1+0x440] ;  /* 0x00044000011c7983 */ /* 0x000ea80000300a00 */
[----:B------:R3:W-:Y:S04]  /*42de0*/  LDGSTS.E [R252+0x44008], desc[UR8][R16.64], !P2 ;  /* 0x4400800010fc7fae */ /* 0x0007e8000d121848 */
[----:B------:R3:W-:Y:S01]  /*42df0*/  LDGSTS.E [R228+0x48008], desc[UR8][R8.64], !P2 ;  /* 0x4800800008e47fae */ /* 0x0007e2000d121848 */
[----:B----4-:R-:W-:-:S04]  /*42e00*/  IMAD.WIDE R22, R229, 0x4, R22 ;  /* 0x00000004e5167825 */ /* 0x010fc800078e0216 */
[C---:B-1----:R-:W-:Y:S01]  /*42e10*/  IMAD.WIDE R18, R229.reuse, 0x4, R32 ;  /* 0x00000004e5127825 */ /* 0x042fe200078e0220 */
[----:B------:R1:W-:Y:S03]  /*42e20*/  STL.64 [R1+0xb38], R22 ;  /* 0x000b381601007387 */ /* 0x0003e60000100a00 */
[C---:B---3--:R-:W-:Y:S01]  /*42e30*/  IMAD.WIDE R16, R229.reuse, 0x4, R36 ;  /* 0x00000004e5107825 */ /* 0x048fe200078e0224 */
[----:B------:R3:W-:Y:S03]  /*42e40*/  STL.64 [R1+0xb30], R18 ;  /* 0x000b301201007387 */ /* 0x0007e60000100a00 */
[----:B------:R-:W-:Y:S01]  /*42e50*/  IMAD.WIDE R10, R229, 0x4, R250 ;  /* 0x00000004e50a7825 */ /* 0x000fe200078e02fa */
[----:B------:R-:W-:Y:S01]  /*42e60*/  LDGSTS.E [R20+0x4c008], desc[UR8][R22.64], !P2 ;  /* 0x4c00800016147fae */ /* 0x000fe2000d121848 */
[----:B------:R-:W-:Y:S01]  /*42e70*/  IADD3 R9, R2, 0x100000, RZ ;  /* 0x0010000002097810 */ /* 0x000fe20007ffe0ff */
[----:B------:R-:W4:Y:S02]  /*42e80*/  LDC R8, c[0x0][0x230] ;  /* 0x00008c00ff087b82 */ /* 0x000f240000000800 */
[----:B------:R3:W-:Y:S01]  /*42e90*/  STL.64 [R1+0xb28], R16 ;  /* 0x000b281001007387 */ /* 0x0007e20000100a00 */
[----:B------:R-:W-:-:S03]  /*42ea0*/  VIADD R3, R3, 0xfffffd5f ;  /* 0xfffffd5f03037836 */ /* 0x000fc60000000000 */
[----:B------:R3:W-:Y:S04]  /*42eb0*/  LDGSTS.E [R9+0x4000c], desc[UR8][R18.64], !P0 ;  /* 0x4000c00012097fae */ /* 0x0007e8000c121848 */
[----:B-1----:R-:W4:Y:S04]  /*42ec0*/  LDL.LU.64 R22, [R1+0x438] ;  /* 0x0004380001167983 */ /* 0x002f280000300a00 */
[----:B------:R1:W-:Y:S04]  /*42ed0*/  STL.64 [R1+0xb20], R10 ;  /* 0x000b200a01007387 */ /* 0x0003e80000100a00 */
[----:B------:R-:W4:Y:S04]  /*42ee0*/  LDL.LU.64 R32, [R1+0x430] ;  /* 0x0004300001207983 */ /* 0x000f280000300a00 */
[----:B------:R-:W4:Y:S04]  /*42ef0*/  LDL.LU.64 R36, [R1+0x428] ;  /* 0x0004280001247983 */ /* 0x000f280000300a00 */
[----:B------:R-:W4:Y:S01]  /*42f00*/  LDL.LU.64 R250, [R1+0x420] ;  /* 0x0004200001fa7983 */ /* 0x000f220000300a00 */
[----:B------:R-:W-:-:S02]  /*42f10*/  ISETP.GE.U32.AND P2, PT, R3, 0x7ffffce0, PT ;  /* 0x7ffffce00300780c */ /* 0x000fc40003f46070 */
[----:B------:R-:W-:Y:S01]  /*42f20*/  IADD3 R7, R7, -0x2a2, RZ ;  /* 0xfffffd5e07077810 */ /* 0x000fe20007ffe0ff */
[----:B------:R1:W-:Y:S01]  /*42f30*/  LDGSTS.E [R252+0x4400c], desc[UR8][R16.64], !P0 ;  /* 0x4400c00010fc7fae */ /* 0x0003e2000c121848 */
[----:B------:R-:W4:Y:S03]  /*42f40*/  LDC R3, c[0x0][0x230] ;  /* 0x00008c00ff037b82 */ /* 0x000f260000000800 */
[----:B------:R1:W-:Y:S01]  /*42f50*/  LDGSTS.E [R228+0x4800c], desc[UR8][R10.64], !P0 ;  /* 0x4800c0000ae47fae */ /* 0x0003e2000c121848 */
[----:B--2---:R-:W-:-:S04]  /*42f60*/  IMAD.WIDE R26, R229, 0x4, R26 ;  /* 0x00000004e51a7825 */ /* 0x004fc800078e021a */
[C---:B---3--:R-:W-:Y:S01]  /*42f70*/  IMAD.WIDE R18, R229.reuse, 0x4, R38 ;  /* 0x00000004e5127825 */ /* 0x048fe200078e0226 */
[----:B------:R2:W-:Y:S03]  /*42f80*/  STL.64 [R1+0x8f0], R26 ;  /* 0x0008f01a01007387 */ /* 0x0005e60000100a00 */
[C---:B-1----:R-:W-:Y:S01]  /*42f90*/  IMAD.WIDE R16, R229.reuse, 0x4, R30 ;  /* 0x00000004e5107825 */ /* 0x042fe200078e021e */
[----:B------:R-:W-:Y:S03]  /*42fa0*/  STL.64 [R1+0xf80], R18 ;  /* 0x000f801201007387 */ /* 0x000fe60000100a00 */
[----:B------:R-:W-:Y:S01]  /*42fb0*/  IMAD.WIDE R10, R229, 0x4, R28 ;  /* 0x00000004e50a7825 */ /* 0x000fe200078e021c */
[----:B------:R-:W-:Y:S04]  /*42fc0*/  LDGSTS.E [R20+0x4c00c], desc[UR8][R26.64], !P0 ;  /* 0x4c00c0001a147fae */ /* 0x000fe8000c121848 */
[----:B------:R-:W-:Y:S04]  /*42fd0*/  STL.64 [R1+0xd50], R16 ;  /* 0x000d501001007387 */ /* 0x000fe80000100a00 */
[----:B------:R-:W-:Y:S04]  /*42fe0*/  LDGSTS.E [R9+0x50000], desc[UR8][R18.64], !P2 ;  /* 0x5000000012097fae */ /* 0x000fe8000d121848 */
[----:B--2---:R-:W2:Y:S04]  /*42ff0*/  LDL.LU.64 R26, [R1+0x418] ;  /* 0x00041800011a7983 */ /* 0x004ea80000300a00 */
[----:B------:R4:W-:Y:S04]  /*43000*/  STL.64 [R1+0xf70], R10 ;  /* 0x000f700a01007387 */ /* 0x0009e80000100a00 */
[----:B------:R-:W3:Y:S04]  /*43010*/  LDL.LU.64 R38, [R1+0x410] ;  /* 0x0004100001267983 */ /* 0x000ee80000300a00 */
[----:B------:R-:W3:Y:S04]  /*43020*/  LDL.LU.64 R30, [R1+0x408] ;  /* 0x00040800011e7983 */ /* 0x000ee80000300a00 */
[----:B------:R-:W3:Y:S04]  /*43030*/  LDL.LU.64 R28, [R1+0x400] ;  /* 0x00040000011c7983 */ /* 0x000ee80000300a00 */
[----:B------:R-:W-:Y:S04]  /*43040*/  LDGSTS.E [R252+0x54000], desc[UR8][R16.64], !P2 ;  /* 0x5400000010fc7fae */ /* 0x000fe8000d121848 */
[----:B------:R4:W-:Y:S02]  /*43050*/  LDGSTS.E [R228+0x58000], desc[UR8][R10.64], !P2 ;  /* 0x580000000ae47fae */ /* 0x0009e4000d121848 */
[----:B----4-:R-:W-:-:S02]  /*43060*/  VIADD R10, R8, 0xfffffd5d ;  /* 0xfffffd5d080a7836 */ /* 0x010fc40000000000 */
[----:B------:R-:W-:-:S04]  /*43070*/  IMAD.WIDE R22, R229, 0x4, R22 ;  /* 0x00000004e5167825 */ /* 0x000fc800078e0216 */
[C---:B------:R-:W-:Y:S01]  /*43080*/  IMAD.WIDE R18, R229.reuse, 0x4, R32 ;  /* 0x00000004e5127825 */ /* 0x040fe200078e0220 */
[----:B------:R1:W-:Y:S03]  /*43090*/  STL.64 [R1+0xf60], R22 ;  /* 0x000f601601007387 */ /* 0x0003e60000100a00 */
[C---:B------:R-:W-:Y:S01]  /*430a0*/  IMAD.WIDE R16, R229.reuse, 0x4, R36 ;  /* 0x00000004e5107825 */ /* 0x040fe200078e0224 */
[----:B------:R-:W-:Y:S03]  /*430b0*/  STL.64 [R1+0xd68], R18 ;  /* 0x000d681201007387 */ /* 0x000fe60000100a00 */
[----:B------:R-:W-:Y:S01]  /*430c0*/  IMAD.WIDE R8, R229, 0x4, R250 ;  /* 0x00000004e5087825 */ /* 0x000fe200078e02fa */
[----:B------:R-:W-:Y:S04]  /*430d0*/  LDGSTS.E [R20+0x5c000], desc[UR8][R22.64], !P2 ;  /* 0x5c00000016147fae */ /* 0x000fe8000d121848 */
[----:B------:R-:W-:Y:S04]  /*430e0*/  STL.64 [R1+0xf50], R16 ;  /* 0x000f501001007387 */ /* 0x000fe80000100a00 */
[----:B-1----:R-:W4:Y:S04]  /*430f0*/  LDL.LU.64 R22, [R1+0x3f8] ;  /* 0x0003f80001167983 */ /* 0x002f280000300a00 */
[----:B------:R1:W-:Y:S04]  /*43100*/  STL.64 [R1+0xf40], R8 ;  /* 0x000f400801007387 */ /* 0x0003e80000100a00 */
[----:B------:R-:W4:Y:S04]  /*43110*/  LDL.LU.64 R32, [R1+0x3f0] ;  /* 0x0003f00001207983 */ /* 0x000f280000300a00 */
[----:B------:R-:W4:Y:S04]  /*43120*/  LDL.LU.64 R36, [R1+0x3e8] ;  /* 0x0003e80001247983 */ /* 0x000f280000300a00 */
[----:B------:R-:W4:Y:S01]  /*43130*/  LDL.LU.64 R250, [R1+0x3e0] ;  /* 0x0003e00001fa7983 */ /* 0x000f220000300a00 */
[----:B------:R-:W-:-:S02]  /*43140*/  ISETP.GE.U32.AND P0, PT, R7, 0x7ffffcdf, PT ;  /* 0x7ffffcdf0700780c */ /* 0x000fc40003f06070 */
[----:B------:R-:W-:Y:S01]  /*43150*/  IADD3 R11, R2, 0x100000, RZ ;  /* 0x00100000020b7810 */ /* 0x000fe20007ffe0ff */
[----:B------:R-:W4:Y:S01]  /*43160*/  LDC R7, c[0x0][0x230] ;  /* 0x00008c00ff077b82 */ /* 0x000f220000000800 */
[----:B------:R-:W-:-:S09]  /*43170*/  ISETP.GE.U32.AND P2, PT, R10, 0x7ffffcde, PT ;  /* 0x7ffffcde0a00780c */ /* 0x000fd20003f46070 */
[----:B------:R-:W-:Y:S04]  /*43180*/  LDGSTS.E [R11+0x50004], desc[UR8][R18.64], !P0 ;  /* 0x50004000120b7fae */ /* 0x000fe8000c121848 */
[----:B------:R-:W-:Y:S04]  /*43190*/  LDGSTS.E [R252+0x54004], desc[UR8][R16.64], !P0 ;  /* 0x5400400010fc7fae */ /* 0x000fe8000c121848 */
[----:B------:R1:W-:Y:S02]  /*431a0*/  LDGSTS.E [R228+0x58004], desc[UR8][R8.64], !P0 ;  /* 0x5800400008e47fae */ /* 0x0003e4000c121848 */
[----:B-1----:R-:W-:Y:S01]  /*431b0*/  VIADD R9, R2, 0x100000 ;  /* 0x0010000002097836 */ /* 0x002fe20000000000 */
[----:B------:R-:W1:Y:S01]  /*431c0*/  LDC R8, c[0x0][0x230] ;  /* 0x00008c00ff087b82 */ /* 0x000e620000000800 */
[----:B--2---:R-:W-:-:S04]  /*431d0*/  IMAD.WIDE R26, R229, 0x4, R26 ;  /* 0x00000004e51a7825 */ /* 0x004fc800078e021a */
[C---:B---3--:R-:W-:Y:S01]  /*431e0*/  IMAD.WIDE R18, R229.reuse, 0x4, R38 ;  /* 0x00000004e5127825 */ /* 0x048fe200078e0226 */
[----:B------:R2:W-:Y:S03]  /*431f0*/  STL.64 [R1+0xd80], R26 ;  /* 0x000d801a01007387 */ /* 0x0005e60000100a00 */
[C---:B------:R-:W-:Y:S01]  /*43200*/  IMAD.WIDE R16, R229.reuse, 0x4, R30 ;  /* 0x00000004e5107825 */ /* 0x040fe200078e021e */
[----:B------:R3:W-:Y:S03]  /*43210*/  STL.64 [R1+0xf30], R18 ;  /* 0x000f301201007387 */ /* 0x0007e60000100a00 */
[C---:B------:R-:W-:Y:S01]  /*43220*/  IMAD.WIDE R10, R229.reuse, 0x4, R28 ;  /* 0x00000004e50a7825 */ /* 0x040fe200078e021c */
[----:B------:R-:W-:Y:S04]  /*43230*/  LDGSTS.E [R20+0x5c004], desc[UR8][R26.64], !P0 ;  /* 0x5c0040001a147fae */ /* 0x000fe8000c121848 */
[----:B------:R1:W-:Y:S04]  /*43240*/  STL.64 [R1+0xf20], R16 ;  /* 0x000f201001007387 */ /* 0x0003e80000100a00 */
        /* <DEDUP_REMOVED lines=9> */
[C---:B---3--:R-:W-:Y:S01]  /*432e0*/  IMAD.WIDE R18, R229.reuse, 0x4, R32 ;  /* 0x00000004e5127825 */ /* 0x048fe200078e0220 */
[----:B------:R3:W-:Y:S03]  /*432f0*/  STL.64 [R1+0xf10], R22 ;  /* 0x000f101601007387 */ /* 0x0007e60000100a00 */
[C---:B-1----:R-:W-:Y:S01]  /*43300*/  IMAD.WIDE R16, R229.reuse, 0x4, R36 ;  /* 0x00000004e5107825 */ /* 0x042fe200078e0224 */
[----:B------:R-:W-:Y:S03]  /*43310*/  STL.64 [R1+0xf00], R18 ;  /* 0x000f001201007387 */ /* 0x000fe60000100a00 */
[----:B------:R-:W-:Y:S01]  /*43320*/  IMAD.WIDE R10, R229, 0x4, R250 ;  /* 0x00000004e50a7825 */ /* 0x000fe200078e02fa */
[----:B------:R1:W-:Y:S04]  /*43330*/  STL.64 [R1+0xdb0], R16 ;  /* 0x000db01001007387 */ /* 0x0003e80000100a00 */
[----:B------:R-:W4:Y:S04]  /*43340*/  LDL.LU.64 R32, [R1+0x3b8] ;  /* 0x0003b80001207983 */ /* 0x000f280000300a00 */
[----:B------:R1:W-:Y:S04]  /*43350*/  STL.64 [R1+0xef0], R10 ;  /* 0x000ef00a01007387 */ /* 0x0003e80000100a00 */
[----:B------:R-:W4:Y:S04]  /*43360*/  LDL.LU.64 R36, [R1+0x3b0] ;  /* 0x0003b00001247983 */ /* 0x000f280000300a00 */
[----:B------:R-:W4:Y:S01]  /*43370*/  LDL.LU.64 R250, [R1+0x3a8] ;  /* 0x0003a80001fa7983 */ /* 0x000f220000300a00 */
[----:B------:R-:W-:-:S03]  /*43380*/  IADD3 R3, R3, -0x2a4, RZ ;  /* 0xfffffd5c03037810 */ /* 0x000fc60007ffe0ff */
[----:B------:R3:W-:Y:S01]  /*43390*/  LDGSTS.E [R20+0x5c008], desc[UR8][R22.64], !P2 ;  /* 0x5c00800016147fae */ /* 0x0007e2000d121848 */
[----:B------:R-:W-:Y:S02]  /*433a0*/  ISETP.GE.U32.AND P0, PT, R3, 0x7ffffcdd, PT ;  /* 0x7ffffcdd0300780c */ /* 0x000fe40003f06070 */
[----:B------:R-:W-:Y:S01]  /*433b0*/  IADD3 R7, R7, -0x2c1, RZ ;  /* 0xfffffd3f07077810 */ /* 0x000fe20007ffe0ff */
[----:B------:R-:W4:Y:S10]  /*433c0*/  LDC R3, c[0x0][0x230] ;  /* 0x00008c00ff037b82 */ /* 0x000f340000000800 */
[----:B------:R-:W-:Y:S04]  /*433d0*/  LDGSTS.E [R9+0x5000c], desc[UR8][R18.64], !P0 ;  /* 0x5000c00012097fae */ /* 0x000fe8000c121848 */
[----:B------:R-:W-:Y:S04]  /*433e0*/  LDGSTS.E [R252+0x5400c], desc[UR8][R16.64], !P0 ;  /* 0x5400c00010fc7fae */ /* 0x000fe8000c121848 */
[----:B------:R1:W-:Y:S01]  /*433f0*/  LDGSTS.E [R228+0x5800c], desc[UR8][R10.64], !P0 ;  /* 0x5800c0000ae47fae */ /* 0x0003e2000c121848 */
[----:B---3--:R-:W-:Y:S01]  /*43400*/  VIADD R22, R2, 0x100000 ;  /* 0x0010000002167836 */ /* 0x008fe20000000000 */
[----:B------:R-:W-:-:S02]  /*43410*/  ISETP.GE.U32.AND P2, PT, R7, 0x7ffffcc0, PT ;  /* 0x7ffffcc00700780c */ /* 0x000fc40003f46070 */
[----:B------:R-:W3:Y:S01]  /*43420*/  LDC R7, c[0x0][0x230] ;  /* 0x00008c00ff077b82 */ /* 0x000ee20000000800 */
[----:B-1----:R-:W3:Y:S01]  /*43430*/  LDL.LU.64 R16, [R1+0x3a0] ;  /* 0x0003a00001107983 */ /* 0x002ee20000300a00 */
[----:B------:R-:W-:Y:S02]  /*43440*/  IADD3 R10, R8, -0x2c2, RZ ;  /* 0xfffffd3e080a7810 */ /* 0x000fe40007ffe0ff */
[----:B------:R-:W-:Y:S01]  /*43450*/  IADD3 R11, R2, 0x100000, RZ ;  /* 0x00100000020b7810 */ /* 0x000fe20007ffe0ff */
[----:B--2---:R-:W-:-:S04]  /*43460*/  IMAD.WIDE R26, R229, 0x4, R26 ;  /* 0x00000004e51a7825 */ /* 0x004fc800078e021a */
[C---:B------:R-:W-:Y:S01]  /*43470*/  IMAD.WIDE R20, R229.reuse, 0x4, R38 ;  /* 0x00000004e5147825 */ /* 0x040fe200078e0226 */
[----:B------:R1:W-:Y:S03]  /*43480*/  STL.64 [R1+0xee0], R26 ;  /* 0x000ee01a01007387 */ /* 0x0003e60000100a00 */
[C---:B------:R-:W-:Y:S01]  /*43490*/  IMAD.WIDE R18, R229.reuse, 0x4, R30 ;  /* 0x00000004e5127825 */ /* 0x040fe200078e021e */
[----:B------:R-:W-:Y:S03]  /*434a0*/  STL.64 [R1+0x1310], R20 ;  /* 0x0013101401007387 */ /* 0x000fe60000100a00 */
[C---:B------:R-:W-:Y:S01]  /*434b0*/  IMAD.WIDE R8, R229.reuse, 0x4, R28 ;  /* 0x00000004e5087825 */ /* 0x040fe200078e021c */
[----:B------:R-:W-:Y:S04]  /*434c0*/  STL.64 [R1+0x1308], R18 ;  /* 0x0013081201007387 */ /* 0x000fe80000100a00 */
[----:B------:R-:W2:Y:S04]  /*434d0*/  LDL.LU.64 R30, [R1+0x38] ;  /* 0x00003800011e7983 */ /* 0x000ea80000300a00 */
[----:B------:R4:W-:Y:S04]  /*434e0*/  STL.64 [R1+0x1300], R8 ;  /* 0x0013000801007387 */ /* 0x0009e80000100a00 */
[----:B------:R-:W2:Y:S04]  /*434f0*/  LDL.LU.64 R28, [R1+0x30] ;  /* 0x00003000011c7983 */ /* 0x000ea80000300a00 */
[----:B------:R-:W-:Y:S04]  /*43500*/  LDGSTS.E [R22+0x5c00c], desc[UR8][R26.64], !P0 ;  /* 0x5c00c0001a167fae */ /* 0x000fe8000c121848 */
[----:B------:R-:W-:Y:S04]  /*43510*/  LDGSTS.E [R11+0x60000], desc[UR8][R20.64], !P2 ;  /* 0x60000000140b7fae */ /* 0x000fe8000d121848 */
[----:B-1----:R-:W2:Y:S04]  /*43520*/  LDL.LU.64 R26, [R1+0x28] ;  /* 0x00002800011a7983 */ /* 0x002ea80000300a00 */
[----:B------:R-:W2:Y:S01]  /*43530*/  LDL.LU.64 R22, [R1+0x20] ;  /* 0x0000200001167983 */ /* 0x000ea20000300a00 */
[----:B----4-:R-:W-:Y:S01]  /*43540*/  IMAD.WIDE R38, R229, 0x4, R32 ;  /* 0x00000004e5267825 */ /* 0x010fe200078e0220 */
[----:B------:R-:W-:-:S02]  /*43550*/  ISETP.GE.U32.AND P0, PT, R10, 0x7ffffcbf, PT ;  /* 0x7ffffcbf0a00780c */ /* 0x000fc40003f06070 */
[----:B------:R-:W-:Y:S01]  /*43560*/  LDGSTS.E [R252+0x64000], desc[UR8][R18.64], !P2 ;  /* 0x6400000012fc7fae */ /* 0x000fe2000d121848 */
[----:B------:R-:W-:-:S03]  /*43570*/  VIADD R35, R2, 0x100000 ;  /* 0x0010000002237836 */ /* 0x000fc60000000000 */
[----:B------:R1:W-:Y:S01]  /*43580*/  LDGSTS.E [R228+0x68000], desc[UR8][R8.64], !P2 ;  /* 0x6800000008e47fae */ /* 0x0003e2000d121848 */
[----:B------:R-:W-:-:S03]  /*43590*/  IMAD.WIDE R32, R229, 0x4, R36 ;  /* 0x00000004e5207825 */ /* 0x000fc600078e0224 */
[----:B------:R-:W-:Y:S01]  /*435a0*/  LDGSTS.E [R35+0x6c000], desc[UR8][R38.64], !P2 ;  /* 0x6c00000026237fae */ /* 0x000fe2000d121848 */
[----:B------:R-:W-:-:S03]  /*435b0*/  IMAD.WIDE R36, R229, 0x4, R250 ;  /* 0x00000004e5247825 */ /* 0x000fc600078e02fa */
[----:B------:R-:W4:Y:S04]  /*435c0*/  LDL.LU.64 R250, [R1+0x18] ;  /* 0x0000180001fa7983 */ /* 0x000f280000300a00 */
[----:B------:R3:W-:Y:S01]  /*435d0*/  STL.64 [R1+0x12f8], R38 ;  /* 0x0012f82601007387 */ /* 0x0007e20000100a00 */
[----:B-1----:R-:W-:Y:S01]  /*435e0*/  IADD3 R9, R3, -0x2c3, RZ ;  /* 0xfffffd3d03097810 */ /* 0x002fe20007ffe0ff */
[----:B------:R-:W1:Y:S02]  /*435f0*/  LDC R8, c[0x0][0x230] ;  /* 0x00008c00ff087b82 */ /* 0x000e640000000800 */
[----:B------:R-:W4:Y:S01]  /*43600*/  LDL.LU.64 R20, [R1+0x10] ;  /* 0x0000100001147983 */ /* 0x000f220000300a00 */
[----:B------:R-:W-:Y:S02]  /*43610*/  IADD3 R3, R2, 0x100000, RZ ;  /* 0x0010000002037810 */ /* 0x000fe40007ffe0ff */
[----:B------:R-:W-:Y:S01]  /*43620*/  ISETP.GE.U32.AND P2, PT, R9, 0x7ffffcbe, PT ;  /* 0x7ffffcbe0900780c */ /* 0x000fe20003f46070 */
[----:B------:R3:W-:Y:S04]  /*43630*/  STL.64 [R1+0x12f0], R32 ;  /* 0x0012f02001007387 */ /* 0x0007e80000100a00 */
[----:B------:R-:W4:Y:S01]  /*43640*/  LDL.LU.64 R18, [R1+0x8] ;  /* 0x0000080001127983 */ /* 0x000f220000300a00 */
[----:B---3--:R-:W-:-:S03]  /*43650*/  IADD3 R9, R7, -0x2c4, RZ ;  /* 0xfffffd3c07097810 */ /* 0x008fc60007ffe0ff */
[----:B------:R3:W-:Y:S01]  /*43660*/  STL.64 [R1+0x12e8], R36 ;  /* 0x0012e82401007387 */ /* 0x0007e20000100a00 */
[----:B------:R-:W-:-:S03]  /*43670*/  VIADD R7, R2, 0x100000 ;  /* 0x0010000002077836 */ /* 0x000fc60000000000 */
[----:B------:R-:W-:Y:S04]  /*43680*/  LDGSTS.E [R3+0x60004], desc[UR8][R32.64], !P0 ;  /* 0x6000400020037fae */ /* 0x000fe8000c121848 */
[----:B------:R-:W-:Y:S01]  /*43690*/  LDGSTS.E [R252+0x64004], desc[UR8][R36.64], !P0 ;  /* 0x6400400024fc7fae */ /* 0x000fe2000c121848 */
[----:B------:R-:W-:-:S03]  /*436a0*/  IMAD.WIDE R10, R229, 0x4, R16 ;  /* 0x00000004e50a7825 */ /* 0x000fc600078e0210 */
[----:B------:R-:W4:Y:S04]  /*436b0*/  LDL.LU.64 R16, [R1] ;  /* 0x0000000001107983 */ /* 0x000f280000300a00 */
[----:B------:R-:W4:Y:S04]  /*436c0*/  LDL.LU.64 R38, [R1+0x20b0] ;  /* 0x0020b00001267983 */ /* 0x000f280000300a00 */
[----:B------:R-:W4:Y:S04]  /*436d0*/  LDL.LU R35, [R1+0x20a8] ;  /* 0x0020a80001237983 */ /* 0x000f280000300800 */
[----:B------:R-:W4:Y:S04]  /*436e0*/  LDL.LU.64 R32, [R1+0x20a0] ;  /* 0x0020a00001207983 */ /* 0x000f280000300a00 */
[----:B------:R-:W4:Y:S04]  /*436f0*/  LDL.LU R3, [R1+0x2098] ;  /* 0x0020980001037983 */ /* 0x000f280000300800 */
[----:B------:R1:W-:Y:S04]  /*43700*/  STL.64 [R1+0x12e0], R10 ;  /* 0x0012e00a01007387 */ /* 0x0003e80000100a00 */
[----:B------:R1:W-:Y:S04]  /*43710*/  LDGSTS.E [R228+0x68004], desc[UR8][R10.64], !P0 ;  /* 0x680040000ae47fae */ /* 0x0003e8000c121848 */
[----:B---3--:R-:W3:Y:S01]  /*43720*/  LDL.LU.64 R36, [R1+0x2090] ;  /* 0x0020900001247983 */ /* 0x008ee20000300a00 */
[----:B-1----:R-:W-:Y:S01]  /*43730*/  IADD3 R11, R2, 0x100000, RZ ;  /* 0x00100000020b7810 */ /* 0x002fe20007ffe0ff */
[----:B------:R-:W1:Y:S01]  /*43740*/  LDC R10, c[0x0][0x230] ;  /* 0x00008c00ff0a7b82 */ /* 0x000e620000000800 */
[----:B--2---:R-:W-:-:S04]  /*43750*/  IMAD.WIDE R30, R229, 0x4, R30 ;  /* 0x00000004e51e7825 */ /* 0x004fc800078e021e */
[C---:B------:R-:W-:Y:S01]  /*43760*/  IMAD.WIDE R28, R229.reuse, 0x4, R28 ;  /* 0x00000004e51c7825 */ /* 0x040fe200078e021c */
[----:B------:R2:W-:Y:S04]  /*43770*/  STL.64 [R1+0x12d8], R30 ;  /* 0x0012d81e01007387 */ /* 0x0005e80000100a00 */
[----:B------:R1:W-:Y:S04]  /*43780*/  STL.64 [R1+0x12d0], R28 ;  /* 0x0012d01c01007387 */ /* 0x0003e80000100a00 */
[----:B------:R-:W-:Y:S04]  /*43790*/  LDGSTS.E [R7+0x6c004], desc[UR8][R30.64], !P0 ;  /* 0x6c0040001e077fae */ /* 0x000fe8000c121848 */
[----:B------:R-:W-:Y:S01]  /*437a0*/  LDGSTS.E [R11+0x60008], desc[UR8][R28.64], !P2 ;  /* 0x600080001c0b7fae */ /* 0x000fe2000d121848 */
[----:B------:R-:W-:-:S04]  /*437b0*/  IMAD.WIDE R26, R229, 0x4, R26 ;  /* 0x00000004e51a7825 */ /* 0x000fc800078e021a */
[----:B------:R-:W-:Y:S01]  /*437c0*/  IMAD.WIDE R22, R229, 0x4, R22 ;  /* 0x00000004e5167825 */ /* 0x000fe200078e0216 */
[----:B--2---:R-:W2:Y:S04]  /*437d0*/  LDL.LU.64 R30, [R1+0x2088] ;  /* 0x00208800011e7983 */ /* 0x004ea80000300a00 */
[----:B------:R-:W3:Y:S04]  /*437e0*/  LDL.LU R7, [R1+0x2080] ;  /* 0x0020800001077983 */ /* 0x000ee80000300800 */
[----:B------:R1:W-:Y:S04]  /*437f0*/  STL.64 [R1+0x12c8], R26 ;  /* 0x0012c81a01007387 */ /* 0x0003e80000100a00 */
[----:B-1----:R-:W3:Y:S04]  /*43800*/  LDL.LU.64 R28, [R1+0x2078] ;  /* 0x00207800011c7983 */ /* 0x002ee80000300a00 */
[----:B------:R-:W-:Y:S04]  /*43810*/  LDGSTS.E [R252+0x64008], desc[UR8][R26.64], !P2 ;  /* 0x640080001afc7fae */ /* 0x000fe8000d121848 */
[----:B------:R1:W-:Y:S04]  /*43820*/  LDGSTS.E [R228+0x68008], desc[UR8][R22.64], !P2 ;  /* 0x6800800016e47fae */ /* 0x0003e8000d121848 */
[----:B------:R-:W3:Y:S04]  /*43830*/  LDL.LU.64 R26, [R1+0x2070] ;  /* 0x00207000011a7983 */ /* 0x000ee80000300a00 */
[----:B------:R1:W-:Y:S02]  /*43840*/  STL.64 [R1+0x12c0], R22 ;  /* 0x0012c01601007387 */ /* 0x0003e40000100a00 */
[----:B-1----:R-:W-:-:S02]  /*43850*/  VIADD R22, R2, 0x100000 ;  /* 0x0010000002167836 */ /* 0x002fc40000000000 */
[----:B----4-:R-:W-:-:S04]  /*43860*/  IMAD.WIDE R250, R229, 0x4, R250 ;  /* 0x00000004e5fa7825 */ /* 0x010fc800078e02fa */
[----:B------:R-:W-:Y:S01]  /*43870*/  IMAD.WIDE R20, R229, 0x4, R20 ;  /* 0x00000004e5147825 */ /* 0x000fe200078e0214 */
[----:B------:R1:W-:Y:S04]  /*43880*/  STL.64 [R1+0x12b8], R250 ;  /* 0x0012b8fa01007387 */ /* 0x0003e80000100a00 */
[----:B------:R-:W-:Y:S04]  /*43890*/  STL.64 [R1+0x12b0], R20 ;  /* 0x0012b01401007387 */ /* 0x000fe80000100a00 */
[----:B------:R-:W-:Y:S04]  /*438a0*/  LDGSTS.E [R22+0x6c008], desc[UR8][R250.64], !P2 ;  /* 0x6c008000fa167fae */ /* 0x000fe8000d121848 */
[----:B-1----:R-:W4:Y:S01]  /*438b0*/  LDL.LU.64 R250, [R1+0x2068] ;  /* 0x0020680001fa7983 */ /* 0x002f220000300a00 */
[----:B------:R-:W-:-:S02]  /*438c0*/  ISETP.GE.U32.AND P0, PT, R9, 0x7ffffcbd, PT ;  /* 0x7ffffcbd0900780c */ /* 0x000fc40003f06070 */
[----:B------:R-:W1:Y:S01]  /*438d0*/  LDC R9, c[0x0][0x230] ;  /* 0x00008c00ff097b82 */ /* 0x000e620000000800 */
[----:B------:R-:W-:Y:S01]  /*438e0*/  IADD3 R8, R8, -0x2e1, RZ ;  /* 0xfffffd1f08087810 */ /* 0x000fe20007ffe0ff */
[----:B------:R-:W-:-:S03]  /*438f0*/  IMAD.WIDE R18, R229, 0x4, R18 ;  /* 0x00000004e5127825 */ /* 0x000fc600078e0212 */
[----:B------:R-:W-:Y:S01]  /*43900*/  ISETP.GE.U32.AND P2, PT, R8, 0x7ffffca0, PT ;  /* 0x7ffffca00800780c */ /* 0x000fe20003f46070 */
[----:B------:R-:W-:Y:S01]  /*43910*/  IMAD.WIDE R16, R229, 0x4, R16 ;  /* 0x00000004e5107825 */ /* 0x000fe200078e0210 */
[----:B------:R-:W-:Y:S01]  /*43920*/  STL.64 [R1+0x12a8], R18 ;  /* 0x0012a81201007387 */ /* 0x000fe20000100a00 */
[----:B------:R-:W4:Y:S03]  /*43930*/  LDC R8, c[0x0][0x230] ;  /* 0x00008c00ff087b82 */ /* 0x000f260000000800 */
[----:B------:R-:W-:Y:S04]  /*43940*/  LDGSTS.E [R11+0x6000c], desc[UR8][R20.64], !P0 ;  /* 0x6000c000140b7fae */ /* 0x000fe8000c121848 */
[----:B------:R-:W-:Y:S04]  /*43950*/  LDGSTS.E [R252+0x6400c], desc[UR8][R18.64], !P0 ;  /* 0x6400c00012fc7fae */ /* 0x000fe8000c121848 */
[----:B------:R1:W-:Y:S04]  /*43960*/  STL.64 [R1+0x12a0], R16 ;  /* 0x0012a01001007387 */ /* 0x0003e80000100a00 */
[----:B------:R1:W-:Y:S02]  /*43970*/  LDGSTS.E [R228+0x6800c], desc[UR8][R16.64], !P0 ;  /* 0x6800c00010e47fae */ /* 0x0003e4000c121848 */
[----:B-1----:R-:W-:-:S02]  /*43980*/  IADD3 R17, R2, 0x100000, RZ ;  /* 0x0010000002117810 */ /* 0x002fc40007ffe0ff */
[----:B------:R-:W-:Y:S01]  /*43990*/  IADD3 R16, R10, -0x2e2, RZ ;  /* 0xfffffd1e0a107810 */ /* 0x000fe20007ffe0ff */
[----:B--2---:R-:W-:Y:S01]  /*439a0*/  IMAD.WIDE R10, R229, 0x4, R30 ;  /* 0x00000004e50a7825 */ /* 0x004fe200078e021e */
[----:B------:R-:W-:Y:S01]  /*439b0*/  IADD3 R30, R9, -0x2e3, RZ ;  /* 0xfffffd1d091e7810 */ /* 0x000fe20007ffe0ff */
[----:B------:R-:W1:Y:S02]  /*439c0*/  LDC R31, c[0x0][0x230] ;  /* 0x00008c00ff1f7b82 */ /* 0x000e640000000800 */
[----:B---3--:R-:W-:Y:S01]  /*439d0*/  IMAD.WIDE R18, R229, 0x4, R28 ;  /* 0x00000004e5127825 */ /* 0x008fe200078e021c */
[----:B------:R-:W-:-:S03]  /*439e0*/  IADD3 R29, R2, 0x100000, RZ ;  /* 0x00100000021d7810 */ /* 0x000fc60007ffe0ff */
[----:B------:R-:W-:Y:S02]  /*439f0*/  VIADD R28, R2, 0x100000 ;  /* 0x00100000021c7836 */ /* 0x000fe40000000000 */
[----:B------:R-:W-:-:S04]  /*43a00*/  IMAD.WIDE R20, R229, 0x4, R26 ;  /* 0x00000004e5147825 */ /* 0x000fc800078e021a */
[C---:B------:R-:W-:Y:S01]  /*43a10*/  VIADD R26, R2.reuse, 0x100000 ;  /* 0x00100000021a7836 */ /* 0x040fe20000000000 */
[----:B------:R-:W-:Y:S01]  /*43a20*/  IADD3 R27, R2, 0x100000, RZ ;  /* 0x00100000021b7810 */ /* 0x000fe20007ffe0ff */
[----:B----4-:R-:W-:-:S05]  /*43a30*/  IMAD.WIDE R22, R229, 0x4, R250 ;  /* 0x00000004e5167825 */ /* 0x010fca00078e02fa */
[----:B------:R2:W-:Y:S01]  /*43a40*/  LDGSTS.E [R17+0x6c00c], desc[UR8][R22.64], !P0 ;  /* 0x6c00c00016117fae */ /* 0x0005e2000c121848 */
[----:B------:R-:W-:-:S03]  /*43a50*/  ISETP.GE.U32.AND P0, PT, R16, 0x7ffffc9f, PT ;  /* 0x7ffffc9f1000780c */ /* 0x000fc60003f06070 */
[----:B------:R-:W-:Y:S04]  /*43a60*/  STL.64 [R1+0x1298], R22 ;  /* 0x0012981601007387 */ /* 0x000fe80000100a00 */
[----:B------:R3:W-:Y:S04]  /*43a70*/  STL.64 [R1+0x1548], R20 ;  /* 0x0015481401007387 */ /* 0x0007e80000100a00 */
[----:B------:R3:W-:Y:S04]  /*43a80*/  LDGSTS.E [R252+0x70000], desc[UR8][R20.64], !P2 ;  /* 0x7000000014fc7fae */ /* 0x0007e8000d121848 */
[----:B------:R4:W-:Y:S01]  /*43a90*/  LDGSTS.E [R228+0x74000], desc[UR8][R18.64], !P2 ;  /* 0x7400000012e47fae */ /* 0x0009e2000d121848 */
[----:B--2---:R-:W-:-:S03]  /*43aa0*/  IMAD.WIDE R16, R229, 0x4, R34 ;  /* 0x00000004e5107825 */ /* 0x004fc600078e0222 */
[----:B------:R2:W-:Y:S01]  /*43ab0*/  LDGSTS.E [R26+0x78000], desc[UR8][R10.64], !P2 ;  /* 0x780000000a1a7fae */ /* 0x0005e2000d121848 */
[----:B---3--:R-:W-:-:S03]  /*43ac0*/  IMAD.WIDE R20, R229, 0x4, R36 ;  /* 0x00000004e5147825 */ /* 0x008fc600078e0224 */
[----:B------:R3:W-:Y:S01]  /*43ad0*/  STL.64 [R1+0x1550], R18 ;  /* 0x0015501201007387 */ /* 0x0007e20000100a00 */
[----:B------:R-:W-:-:S03]  /*43ae0*/  IMAD.WIDE R22, R229, 0x4, R52 ;  /* 0x00000004e5167825 */ /* 0x000fc600078e0234 */
[----:B------:R-:W-:Y:S01]  /*43af0*/  LDGSTS.E [R29+0x7c000], desc[UR8][R20.64], !P2 ;  /* 0x7c000000141d7fae */ /* 0x000fe2000d121848 */
[----:B------:R-:W-:Y:S01]  /*43b00*/  ISETP.GE.U32.AND P2, PT, R30, 0x7ffffc9e, PT ;  /* 0x7ffffc9e1e00780c */ /* 0x000fe20003f46070 */
[----:B----4-:R-:W4:Y:S02]  /*43b10*/  LDC R228, c[0x0][0x230] ;  /* 0x00008c00ffe47b82 */ /* 0x010f240000000800 */
[----:B------:R2:W-:Y:S01]  /*43b20*/  STL.64 [R1+0x1558], R10 ;  /* 0x0015580a01007387 */ /* 0x0005e20000100a00 */
[----:B---3--:R-:W-:-:S03]  /*43b30*/  IMAD.WIDE R18, R229, 0x4, R32 ;  /* 0x00000004e5127825 */ /* 0x008fc600078e0220 */
[----:B------:R-:W-:Y:S01]  /*43b40*/  STL.64 [R1+0x1560], R20 ;  /* 0x0015601401007387 */ /* 0x000fe20000100a00 */
[----:B------:R-:W-:Y:S01]  /*43b50*/  IADD3 R30, R8, -0x2e4, RZ ;  /* 0xfffffd1c081e7810 */ /* 0x000fe20007ffe0ff */
[----:B------:R-:W3:Y:S02]  /*43b60*/  LDC R32, c[0x0][0x230] ;  /* 0x00008c00ff207b82 */ /* 0x000ee40000000800 */
[----:B------:R1:W-:Y:S01]  /*43b70*/  STL.64 [R1+0x1568], R18 ;  /* 0x0015681201007387 */ /* 0x0003e20000100a00 */
[----:B--2---:R-:W-:-:S03]  /*43b80*/  IMAD.WIDE R10, R229, 0x4, R38 ;  /* 0x00000004e50a7825 */ /* 0x004fc600078e0226 */
[----:B------:R1:W-:Y:S02]  /*43b90*/  LDGSTS.E [R28+0x70004], desc[UR8][R18.64], !P0 ;  /* 0x70004000121c7fae */ /* 0x0003e4000c121848 */
[----:B------:R-:W2:Y:S02]  /*43ba0*/  LDC R33, c[0x0][0x230] ;  /* 0x00008c00ff217b82 */ /* 0x000ea40000000800 */
[----:B------:R1:W-:Y:S01]  /*43bb0*/  STL.64 [R1+0x1570], R16 ;  /* 0x0015701001007387 */ /* 0x0003e20000100a00 */
[----:B------:R-:W-:-:S03]  /*43bc0*/  IMAD.WIDE R8, R229, 0x4, R42 ;  /* 0x00000004e5087825 */ /* 0x000fc600078e022a */
[----:B------:R1:W-:Y:S02]  /*43bd0*/  LDGSTS.E [R27+0x74004], desc[UR8][R16.64], !P0 ;  /* 0x74004000101b7fae */ /* 0x0003e4000c121848 */
[C---:B-1----:R-:W-:Y:S02]  /*43be0*/  IMAD.WIDE R18, R229.reuse, 0x4, R44 ;  /* 0x00000004e5127825 */ /* 0x042fe400078e022c */
[----:B------:R1:W-:Y:S04]  /*43bf0*/  STL.64 [R1+0x1578], R10 ;  /* 0x0015780a01007387 */ /* 0x0003e80000100a00 */
[----:B------:R1:W-:Y:S01]  /*43c00*/  LDGSTS.E [R26+0x78004], desc[UR8][R10.64], !P0 ;  /* 0x780040000a1a7fae */ /* 0x0003e2000c121848 */
[----:B------:R-:W-:-:S03]  /*43c10*/  IMAD.WIDE R16, R229, 0x4, R40 ;  /* 0x00000004e5107825 */ /* 0x000fc600078e0228 */
[----:B------:R4:W-:Y:S01]  /*43c20*/  STL.64 [R1+0x1580], R18 ;  /* 0x0015801201007387 */ /* 0x0009e20000100a00 */
[----:B------:R-:W-:-:S03]  /*43c30*/  ISETP.GE.U32.AND P3, PT, R30, 0x7ffffc9d, PT ;  /* 0x7ffffc9d1e00780c */ /* 0x000fc60003f66070 */
[----:B------:R-:W-:Y:S01]  /*43c40*/  STL.64 [R1+0x1588], R16 ;  /* 0x0015881001007387 */ /* 0x000fe20000100a00 */
[----:B-1----:R-:W-:-:S03]  /*43c50*/  IMAD.WIDE R10, R229, 0x4, R46 ;  /* 0x00000004e50a7825 */ /* 0x002fc600078e022e */
[----:B------:R4:W-:Y:S04]  /*43c60*/  LDGSTS.E [R29+0x7c004], desc[UR8][R18.64], !P0 ;  /* 0x7c004000121d7fae */ /* 0x0009e8000c121848 */
[----:B------:R1:W-:Y:S04]  /*43c70*/  STL.64 [R1+0x1590], R8 ;  /* 0x0015900801007387 */ /* 0x0003e80000100a00 */
[----:B------:R3:W-:Y:S04]  /*43c80*/  LDGSTS.E [R28+0x70008], desc[UR8][R16.64], !P2 ;  /* 0x70008000101c7fae */ /* 0x0007e8000d121848 */
[----:B------:R-:W-:Y:S04]  /*43c90*/  LDGSTS.E [R27+0x74008], desc[UR8][R8.64], !P2 ;  /* 0x74008000081b7fae */ /* 0x000fe8000d121848 */
[----:B------:R2:W-:Y:S01]  /*43ca0*/  STL.64 [R1+0x1598], R10 ;  /* 0x0015980a01007387 */ /* 0x0005e20000100a00 */
[----:B----4-:R-:W-:-:S03]  /*43cb0*/  IMAD.WIDE R18, R229, 0x4, R54 ;  /* 0x00000004e5127825 */ /* 0x010fc600078e0236 */
[----:B------:R2:W-:Y:S04]  /*43cc0*/  LDGSTS.E [R26+0x78008], desc[UR8][R10.64], !P2 ;  /* 0x780080000a1a7fae */ /* 0x0005e8000d121848 */
[----:B-1----:R-:W4:Y:S04]  /*43cd0*/  LDL.LU.64 R8, [R1+0x398] ;  /* 0x0003980001087983 */ /* 0x002f280000300a00 */
[----:B------:R-:W4:Y:S01]  /*43ce0*/  LDL.LU.64 R20, [R1+0x390] ;  /* 0x0003900001147983 */ /* 0x000f220000300a00 */
[----:B---3--:R-:W-:-:S03]  /*43cf0*/  IMAD.WIDE R16, R229, 0x4, R48 ;  /* 0x00000004e5107825 */ /* 0x008fc600078e0230 */
[----:B------:R-:W3:Y:S01]  /*43d00*/  LDL.LU.64 R250, [R1+0x388] ;  /* 0x0003880001fa7983 */ /* 0x000ee20000300a00 */
[----:B--2---:R-:W-:Y:S02]  /*43d10*/  IMAD.WIDE R10, R229, 0x4, R50 ;  /* 0x00000004e50a7825 */ /* 0x004fe400078e0232 */
[----:B------:R-:W1:Y:S01]  /*43d20*/  LDC R50, c[0x0][0x230] ;  /* 0x00008c00ff327b82 */ /* 0x000e620000000800 */
[----:B------:R-:W-:Y:S04]  /*43d30*/  STL.64 [R1+0x15a0], R22 ;  /* 0x0015a01601007387 */ /* 0x000fe80000100a00 */
[----:B------:R2:W-:Y:S04]  /*43d40*/  STL.64 [R1+0x15a8], R16 ;  /* 0x0015a81001007387 */ /* 0x0005e80000100a00 */
[----:B------:R-:W-:Y:S04]  /*43d50*/  LDGSTS.E [R29+0x7c008], desc[UR8][R22.64], !P2 ;  /* 0x7c008000161d7fae */ /* 0x000fe8000d121848 */
[----:B------:R2:W-:Y:S04]  /*43d60*/  STL.64 [R1+0x15b0], R10 ;  /* 0x0015b00a01007387 */ /* 0x0005e80000100a00 */
[----:B------:R-:W-:Y:S04]  /*43d70*/  LDGSTS.E [R28+0x7000c], desc[UR8][R16.64], !P3 ;  /* 0x7000c000101c7fae */ /* 0x000fe8000d921848 */
[----:B------:R1:W-:Y:S04]  /*43d80*/  STL.64 [R1+0x15b8], R18 ;  /* 0x0015b81201007387 */ /* 0x0003e80000100a00 */
[----:B------:R-:W-:Y:S04]  /*43d90*/  LDGSTS.E [R27+0x7400c], desc[UR8][R10.64], !P3 ;  /* 0x7400c0000a1b7fae */ /* 0x000fe8000d921848 */
[----:B--2---:R-:W2:Y:S01]  /*43da0*/  LDL.LU.64 R16, [R1+0x380] ;  /* 0x0003800001107983 */ /* 0x004ea20000300a00 */
[----:B------:R-:W-:-:S03]  /*43db0*/  VIADD R30, R228, 0xfffffd7b ;  /* 0xfffffd7be41e7836 */ /* 0x000fc60000000000 */
[----:B------:R1:W-:Y:S04]  /*43dc0*/  LDGSTS.E [R26+0x7800c], desc[UR8][R18.64], !P3 ;  /* 0x7800c000121a7fae */ /* 0x0003e8000d921848 */
[----:B------:R-:W2:Y:S04]  /*43dd0*/  LDL.LU.64 R10, [R1+0x378] ;  /* 0x00037800010a7983 */ /* 0x000ea80000300a00 */
[----:B------:R-:W2:Y:S04]  /*43de0*/  LDL.LU.64 R22, [R1+0x370] ;  /* 0x0003700001167983 */ /* 0x000ea80000300a00 */
[----:B------:R-:W2:Y:S01]  /*43df0*/  LDL.LU.64 R36, [R1+0x368] ;  /* 0x0003680001247983 */ /* 0x000ea20000300a00 */
[----:B------:R-:W-:Y:S01]  /*43e00*/  ISETP.GE.U32.AND P0, PT, R30, 0x7ffffcfc, PT ;  /* 0x7ffffcfc1e00780c */ /* 0x000fe20003f06070 */
[----:B-1----:R-:W-:Y:S01]  /*43e10*/  IMAD.WIDE R18, R229, 0x4, R24 ;  /* 0x00000004e5127825 */ /* 0x002fe200078e0218 */
[----:B------:R-:W-:Y:S01]  /*43e20*/  IADD3 R27, R4, 0x100000, RZ ;  /* 0x00100000041b7810 */ /* 0x000fe20007ffe0ff */
[----:B------:R3:W-:Y:S01]  /*43e30*/  STL.64 [R1+0x1d60], R2 ;  /* 0x001d600201007387 */ /* 0x0007e20000100a00 */
[----:B------:R-:W-:Y:S01]  /*43e40*/  IADD3 R29, R32, -0x286, RZ ;  /* 0xfffffd7a201d7810 */ /* 0x000fe20007ffe0ff */
[----:B------:R-:W-:Y:S01]  /*43e50*/  VIADD R26, R4, 0x100000 ;  /* 0x00100000041a7836 */ /* 0x000fe20000000000 */
[----:B------:R-:W1:Y:S01]  /*43e60*/  LDC R30, c[0x0][0x230] ;  /* 0x00008c00ff1e7b82 */ /* 0x000e620000000800 */
[----:B------:R3:W-:Y:S04]  /*43e70*/  STL.64 [R1+0x15c0], R18 ;  /* 0x0015c01201007387 */ /* 0x0007e80000100a00 */
[----:B------:R-:W-:Y:S01]  /*43e80*/  LDGSTS.E [R28+0x7c00c], desc[UR8][R18.64], !P3 ;  /* 0x7c00c000121c7fae */ /* 0x000fe2000d921848 */
[----:B------:R-:W-:-:S02]  /*43e90*/  ISETP.GE.U32.AND P2, PT, R29, 0x7ffffcfb, PT ;  /* 0x7ffffcfb1d00780c */ /* 0x000fc40003f46070 */
[C---:B------:R-:W-:Y:S01]  /*43ea0*/  IADD3 R24, R4.reuse, 0x100000, RZ ;  /* 0x0010000004187810 */ /* 0x040fe20007ffe0ff */
[----:B------:R-:W-:Y:S01]  /*43eb0*/  VIADD R25, R4, 0x100000 ;  /* 0x0010000004197836 */ /* 0x000fe20000000000 */
[----:B------:R-:W1:Y:S01]  /*43ec0*/  LDC R29, c[0x0][0x230] ;  /* 0x00008c00ff1d7b82 */ /* 0x000e620000000800 */
[----:B----4-:R-:W-:-:S04]  /*43ed0*/  IMAD.WIDE R8, R229, 0x4, R8 ;  /* 0x00000004e5087825 */ /* 0x010fc800078e0208 */
[C---:B------:R-:W-:Y:S01]  /*43ee0*/  IMAD.WIDE R20, R229.reuse, 0x4, R20 ;  /* 0x00000004e5147825 */ /* 0x040fe200078e0214 */
[----:B------:R4:W-:Y:S03]  /*43ef0*/  STL.64 [R1+0xb18], R8 ;  /* 0x000b180801007387 */ /* 0x0009e60000100a00 */
[C---:B---3--:R-:W-:Y:S01]  /*43f00*/  IMAD.WIDE R2, R229.reuse, 0x4, R250 ;  /* 0x00000004e5027825 */ /* 0x048fe200078e02fa */
[----:B------:R3:W-:Y:S04]  /*43f10*/  STL.64 [R1+0x900], R20 ;  /* 0x0009001401007387 */ /* 0x0007e80000100a00 */
[----:B------:R-:W2:Y:S04]  /*43f20*/  LDL.LU.64 R18, [R1+0x360] ;  /* 0x0003600001127983 */ /* 0x000ea80000300a00 */
[----:B------:R-:W-:Y:S04]  /*43f30*/  LDGSTS.E [R27+0x40000], desc[UR8][R8.64], !P0 ;  /* 0x40000000081b7fae */ /* 0x000fe8000c121848 */
[----:B------:R1:W-:Y:S04]  /*43f40*/  STL.64 [R1+0xb10], R2 ;  /* 0x000b100201007387 */ /* 0x0003e80000100a00 */
[----:B------:R-:W-:Y:S04]  /*43f50*/  LDGSTS.E [R26+0x44000], desc[UR8][R20.64], !P0 ;  /* 0x44000000141a7fae */ /* 0x000fe8000c121848 */
[----:B----4-:R-:W4:Y:S04]  /*43f60*/  LDL.LU.64 R8, [R1+0x358] ;  /* 0x0003580001087983 */ /* 0x010f280000300a00 */
[----:B------:R-:W4:Y:S04]  /*43f70*/  LDL.LU.64 R250, [R1+0x350] ;  /* 0x0003500001fa7983 */ /* 0x000f280000300a00 */
[----:B---3--:R-:W3:Y:S01]  /*43f80*/  LDL.LU.64 R20, [R1+0x348] ;  /* 0x0003480001147983 */ /* 0x008ee20000300a00 */
[----:B--2---:R-:W-:-:S03]  /*43f90*/  IMAD.WIDE R16, R229, 0x4, R16 ;  /* 0x00000004e5107825 */ /* 0x004fc600078e0210 */
[----:B------:R1:W-:Y:S01]  /*43fa0*/  LDGSTS.E [R24+0x48000], desc[UR8][R2.64], !P0 ;  /* 0x4800000002187fae */ /* 0x0003e2000c121848 */
[----:B------:R-:W-:-:S03]  /*43fb0*/  IMAD.WIDE R10, R229, 0x4, R10 ;  /* 0x00000004e50a7825 */ /* 0x000fc600078e020a */
[----:B------:R2:W-:Y:S01]  /*43fc0*/  STL.64 [R1+0x910], R16 ;  /* 0x0009101001007387 */ /* 0x0005e20000100a00 */
[----:B------:R-:W-:-:S03]  /*43fd0*/  IMAD.WIDE R22, R229, 0x4, R22 ;  /* 0x00000004e5167825 */ /* 0x000fc600078e0216 */
[----:B------:R2:W-:Y:S01]  /*43fe0*/  STL.64 [R1+0xb08], R10 ;  /* 0x000b080a01007387 */ /* 0x0005e20000100a00 */
[----:B-1----:R-:W-:-:S03]  /*43ff0*/  IMAD.WIDE R2, R229, 0x4, R36 ;  /* 0x00000004e5027825 */ /* 0x002fc600078e0224 */
[----:B------:R-:W-:Y:S04]  /*44000*/  LDGSTS.E [R27+0x4c000], desc[UR8][R16.64], !P0 ;  /* 0x4c000000101b7fae */ /* 0x000fe8000c121848 */
[----:B------:R1:W-:Y:S04]  /*44010*/  STL.64 [R1+0x920], R22 ;  /* 0x0009201601007387 */ /* 0x0003e80000100a00 */
[----:B------:R-:W-:Y:S04]  /*44020*/  LDGSTS.E [R26+0x40004], desc[UR8][R10.64], !P2 ;  /* 0x400040000a1a7fae */ /* 0x000fe8000d121848 */
[----:B--2---:R-:W2:Y:S04]  /*44030*/  LDL.LU.64 R16, [R1+0x340] ;  /* 0x0003400001107983 */ /* 0x004ea80000300a00 */
[----:B------:R3:W-:Y:S04]  /*44040*/  STL.64 [R1+0xb00], R2 ;  /* 0x000b000201007387 */ /* 0x0007e80000100a00 */
[----:B------:R-:W2:Y:S04]  /*44050*/  LDL.LU.64 R10, [R1+0x338] ;  /* 0x00033800010a7983 */ /* 0x000ea80000300a00 */
[----:B------:R-:W2:Y:S04]  /*44060*/  LDL.LU.64 R36, [R1+0x330] ;  /* 0x0003300001247983 */ /* 0x000ea80000300a00 */
[----:B------:R-:W-:Y:S01]  /*44070*/  LDGSTS.E [R25+0x44004], desc[UR8][R22.64], !P2 ;  /* 0x4400400016197fae */ /* 0x000fe2000d121848 */
[----:B------:R-:W-:-:S02]  /*44080*/  IADD3 R28, R31, -0x287, RZ ;  /* 0xfffffd791f1c7810 */ /* 0x000fc40007ffe0ff */
[----:B------:R-:W2:Y:S01]  /*44090*/  LDC R31, c[0x0][0x230] ;  /* 0x00008c00ff1f7b82 */ /* 0x000ea20000000800 */
[----:B------:R3:W-:Y:S04]  /*440a0*/  LDGSTS.E [R24+0x48004], desc[UR8][R2.64], !P2 ;  /* 0x4800400002187fae */ /* 0x0007e8000d121848 */
[----:B-1----:R-:W2:Y:S01]  /*440b0*/  LDL.LU.64 R22, [R1+0x328] ;  /* 0x0003280001167983 */ /* 0x002ea20000300a00 */
[----:B------:R-:W-:Y:S02]  /*440c0*/  ISETP.GE.U32.AND P0, PT, R28, 0x7ffffcfa, PT ;  /* 0x7ffffcfa1c00780c */ /* 0x000fe40003f06070 */
[----:B------:R-:W-:Y:S01]  /*440d0*/  IADD3 R28, R33, -0x288, RZ ;  /* 0xfffffd78211c7810 */ /* 0x000fe20007ffe0ff */
[----:B------:R-:W-:-:S05]  /*440e0*/  IMAD.WIDE R18, R229, 0x4, R18 ;  /* 0x00000004e5127825 */ /* 0x000fca00078e0212 */
[----:B------:R1:W-:Y:S04]  /*440f0*/  STL.64 [R1+0x930], R18 ;  /* 0x0009301201007387 */ /* 0x0003e80000100a00 */
[----:B------:R-:W-:Y:S01]  /*44100*/  LDGSTS.E [R27+0x4c004], desc[UR8][R18.64], !P2 ;  /* 0x4c004000121b7fae */ /* 0x000fe2000d121848 */
[----:B----4-:R-:W-:-:S04]  /*44110*/  IMAD.WIDE R8, R229, 0x4, R8 ;  /* 0x00000004e5087825 */ /* 0x010fc800078e0208 */
[C---:B------:R-:W-:Y:S01]  /*44120*/  IMAD.WIDE R32, R229.reuse, 0x4, R250 ;  /* 0x00000004e5207825 */ /* 0x040fe200078e02fa */
[----:B------:R4:W-:Y:S03]  /*44130*/  STL.64 [R1+0xaf8], R8 ;  /* 0x000af80801007387 */ /* 0x0009e60000100a00 */
[----:B---3--:R-:W-:Y:S01]  /*44140*/  IMAD.WIDE R2, R229, 0x4, R20 ;  /* 0x00000004e5027825 */ /* 0x008fe200078e0214 */
[----:B------:R3:W-:Y:S01]  /*44150*/  STL.64 [R1+0xaf0], R32 ;  /* 0x000af02001007387 */ /* 0x0007e20000100a00 */
[----:B------:R-:W-:-:S03]  /*44160*/  ISETP.GE.U32.AND P2, PT, R28, 0x7ffffcf9, PT ;  /* 0x7ffffcf91c00780c */ /* 0x000fc60003f46070 */
[----:B------:R-:W3:Y:S04]  /*44170*/  LDL.LU.64 R20, [R1+0x320] ;  /* 0x0003200001147983 */ /* 0x000ee80000300a00 */
[----:B------:R3:W-:Y:S04]  /*44180*/  STL.64 [R1+0xae8], R2 ;  /* 0x000ae80201007387 */ /* 0x0007e80000100a00 */
[----:B------:R-:W-:Y:S04]  /*44190*/  LDGSTS.E [R26+0x40008], desc[UR8][R8.64], !P0 ;  /* 0x40008000081a7fae */ /* 0x000fe8000c121848 */
[----:B-1----:R-:W3:Y:S04]  /*441a0*/  LDL.LU.64 R18, [R1+0x1b8] ;  /* 0x0001b80001127983 */ /* 0x002ee80000300a00 */
[----:B------:R3:W-:Y:S04]  /*441b0*/  LDGSTS.E [R25+0x44008], desc[UR8][R32.64], !P0 ;  /* 0x4400800020197fae */ /* 0x0007e8000c121848 */
[----:B----4-:R-:W4:Y:S04]  /*441c0*/  LDL.LU.64 R8, [R1+0x1b0] ;  /* 0x0001b00001087983 */ /* 0x010f280000300a00 */
[----:B------:R-:W4:Y:S01]  /*441d0*/  LDL.LU.64 R250, [R1+0x1a8] ;  /* 0x0001a80001fa7983 */ /* 0x000f220000300a00 */
[----:B--2---:R-:W-:-:S03]  /*441e0*/  IMAD.WIDE R16, R229, 0x4, R16 ;  /* 0x00000004e5107825 */ /* 0x004fc600078e0210 */
[----:B------:R1:W-:Y:S01]  /*441f0*/  LDGSTS.E [R24+0x48008], desc[UR8][R2.64], !P0 ;  /* 0x4800800002187fae */ /* 0x0003e2000c121848 */
[----:B------:R-:W-:-:S03]  /*44200*/  IMAD.WIDE R10, R229, 0x4, R10 ;  /* 0x00000004e50a7825 */ /* 0x000fc600078e020a */
[----:B------:R-:W-:Y:S01]  /*44210*/  STL.64 [R1+0xae0], R16 ;  /* 0x000ae01001007387 */ /* 0x000fe20000100a00 */
[----:B---3--:R-:W-:-:S03]  /*44220*/  IMAD.WIDE R32, R229, 0x4, R36 ;  /* 0x00000004e5207825 */ /* 0x008fc600078e0224 */
[----:B------:R2:W-:Y:S04]  /*44230*/  STL.64 [R1+0xad8], R10 ;  /* 0x000ad80a01007387 */ /* 0x0005e80000100a00 */
[----:B------:R-:W-:Y:S04]  /*44240*/  LDGSTS.E [R27+0x4c008], desc[UR8][R16.64], !P0 ;  /* 0x4c008000101b7fae */ /* 0x000fe8000c121848 */
[----:B------:R-:W-:Y:S04]  /*44250*/  STL.64 [R1+0xad0], R32 ;  /* 0x000ad02001007387 */ /* 0x000fe80000100a00 */
[----:B------:R-:W-:Y:S01]  /*44260*/  LDGSTS.E [R26+0x4000c], desc[UR8][R10.64], !P2 ;  /* 0x4000c0000a1a7fae */ /* 0x000fe2000d121848 */
[----:B-1----:R-:W-:Y:S01]  /*44270*/  IMAD.WIDE R2, R229, 0x4, R22 ;  /* 0x00000004e5027825 */ /* 0x002fe200078e0216 */
[----:B------:R-:W-:-:S02]  /*44280*/  IADD3 R28, R30, -0x2a5, RZ ;  /* 0xfffffd5b1e1c7810 */ /* 0x000fc40007ffe0ff */
[----:B------:R-:W-:Y:S01]  /*44290*/  LDGSTS.E [R25+0x4400c], desc[UR8][R32.64], !P2 ;  /* 0x4400c00020197fae */ /* 0x000fe2000d121848 */
[----:B------:R-:W1:Y:S03]  /*442a0*/  LDC R30, c[0x0][0x230] ;  /* 0x00008c00ff1e7b82 */ /* 0x000e660000000800 */
[----:B--2---:R-:W2:Y:S04]  /*442b0*/  LDL.LU.64 R10, [R1+0x1a0] ;  /* 0x0001a000010a7983 */ /* 0x004ea80000300a00 */
[----:B------:R3:W-:Y:S04]  /*442c0*/  STL.64 [R1+0xac8], R2 ;  /* 0x000ac80201007387 */ /* 0x0007e80000100a00 */
[----:B------:R-:W2:Y:S04]  /*442d0*/  LDL.LU.64 R16, [R1+0x198] ;  /* 0x0001980001107983 */ /* 0x000ea80000300a00 */
[----:B------:R-:W2:Y:S04]  /*442e0*/  LDL.LU.64 R22, [R1+0x190] ;  /* 0x0001900001167983 */ /* 0x000ea80000300a00 */
[----:B------:R-:W2:Y:S01]  /*442f0*/  LDL.LU.64 R38, [R1+0x188] ;  /* 0x0001880001267983 */ /* 0x000ea20000300a00 */
[----:B------:R-:W-:-:S03]  /*44300*/  ISETP.GE.U32.AND P0, PT, R28, 0x7ffffcdc, PT ;  /* 0x7ffffcdc1c00780c */ /* 0x000fc60003f06070 */
[----:B------:R3:W-:Y:S01]  /*44310*/  LDGSTS.E [R24+0x4800c], desc[UR8][R2.64], !P2 ;  /* 0x4800c00002187fae */ /* 0x0007e2000d121848 */
[----:B------:R-:W-:Y:S02]  /*44320*/  VIADD R28, R29, 0xfffffd5a ;  /* 0xfffffd5a1d1c7836 */ /* 0x000fe40000000000 */
[----:B------:R-:W1:Y:S01]  /*44330*/  LDC R29, c[0x0][0x230] ;  /* 0x00008c00ff1d7b82 */ /* 0x000e620000000800 */
[----:B------:R-:W-:-:S05]  /*44340*/  IMAD.WIDE R20, R229, 0x4, R20 ;  /* 0x00000004e5147825 */ /* 0x000fca00078e0214 */
[----:B------:R1:W-:Y:S04]  /*44350*/  STL.64 [R1+0x940], R20 ;  /* 0x0009401401007387 */ /* 0x0003e80000100a00 */
[----:B------:R-:W-:Y:S01]  /*44360*/  LDGSTS.E [R27+0x4c00c], desc[UR8][R20.64], !P2 ;  /* 0x4c00c000141b7fae */ /* 0x000fe2000d121848 */
[----:B------:R-:W-:-:S04]  /*44370*/  IMAD.WIDE R18, R229, 0x4, R18 ;  /* 0x00000004e5127825 */ /* 0x000fc800078e0212 */
[C---:B----4-:R-:W-:Y:S01]  /*44380*/  IMAD.WIDE R8, R229.reuse, 0x4, R8 ;  /* 0x00000004e5087825 */ /* 0x050fe200078e0208 */
[----:B------:R2:W-:Y:S03]  /*44390*/  STL.64 [R1+0xdc8], R18 ;  /* 0x000dc81201007387 */ /* 0x0005e60000100a00 */
[----:B---3--:R-:W-:Y:S01]  /*443a0*/  IMAD.WIDE R2, R229, 0x4, R250 ;  /* 0x00000004e5027825 */ /* 0x008fe200078e02fa */
[----:B------:R-:W-:Y:S01]  /*443b0*/  STL.64 [R1+0xec8], R8 ;  /* 0x000ec80801007387 */ /* 0x000fe20000100a00 */
[----:B------:R-:W-:-:S03]  /*443c0*/  ISETP.GE.U32.AND P2, PT, R28, 0x7ffffcdb, PT ;  /* 0x7ffffcdb1c00780c */ /* 0x000fc60003f46070 */
[----:B------:R3:W-:Y:S04]  /*443d0*/  STL.64 [R1+0xec0], R2 ;  /* 0x000ec00201007387 */ /* 0x0007e80000100a00 */
[----:B------:R-:W4:Y:S04]  /*443e0*/  LDL.LU.64 R34, [R1+0x180] ;  /* 0x0001800001227983 */ /* 0x000f280000300a00 */
[----:B------:R2:W-:Y:S04]  /*443f0*/  LDGSTS.E [R26+0x50000], desc[UR8][R18.64], !P0 ;  /* 0x50000000121a7fae */ /* 0x0005e8000c121848 */
[----:B------:R-:W4:Y:S04]  /*44400*/  LDL.LU.64 R36, [R1+0x178] ;  /* 0x0001780001247983 */ /* 0x000f280000300a00 */
[----:B-1----:R-:W4:Y:S04]  /*44410*/  LDL.LU.64 R20, [R1+0x170] ;  /* 0x0001700001147983 */ /* 0x002f280000300a00 */
[----:B------:R-:W4:Y:S04]  /*44420*/  LDL.LU.64 R250, [R1+0x168] ;  /* 0x0001680001fa7983 */ /* 0x000f280000300a00 */
[----:B------:R-:W-:Y:S04]  /*44430*/  LDGSTS.E [R25+0x54000], desc[UR8][R8.64], !P0 ;  /* 0x5400000008197fae */ /* 0x000fe8000c121848 */
[----:B------:R3:W-:Y:S01]  /*44440*/  LDGSTS.E [R24+0x58000], desc[UR8][R2.64], !P0 ;  /* 0x5800000002187fae */ /* 0x0007e2000c121848 */
[----:B--2---:R-:W-:-:S05]  /*44450*/  IMAD.WIDE R18, R229, 0x4, R10 ;  /* 0x00000004e5127825 */ /* 0x004fca00078e020a */
[----:B------:R-:W-:Y:S01]  /*44460*/  LDGSTS.E [R27+0x5c000], desc[UR8][R18.64], !P0 ;  /* 0x5c000000121b7fae */ /* 0x000fe2000c121848 */
[----:B------:R-:W-:-:S03]  /*44470*/  IMAD.WIDE R32, R229, 0x4, R16 ;  /* 0x00000004e5207825 */ /* 0x000fc600078e0210 */
[----:B------:R-:W2:Y:S01]  /*44480*/  LDL.LU.64 R16, [R1+0x160] ;  /* 0x0001600001107983 */ /* 0x000ea20000300a00 */
[----:B------:R-:W-:-:S03]  /*44490*/  IMAD.WIDE R22, R229, 0x4, R22 ;  /* 0x00000004e5167825 */ /* 0x000fc600078e0216 */
[----:B------:R1:W-:Y:S01]  /*444a0*/  STL.64 [R1+0xde0], R18 ;  /* 0x000de01201007387 */ /* 0x0003e20000100a00 */
[----:B---3--:R-:W-:-:S03]  /*444b0*/  IMAD.WIDE R2, R229, 0x4, R38 ;  /* 0x00000004e5027825 */ /* 0x008fc600078e0226 */
[----:B------:R-:W3:Y:S04]  /*444c0*/  LDL.LU.64 R10, [R1+0x158] ;  /* 0x00015800010a7983 */ /* 0x000ee80000300a00 */
[----:B------:R-:W-:Y:S04]  /*444d0*/  STL.64 [R1+0xeb8], R32 ;  /* 0x000eb82001007387 */ /* 0x000fe80000100a00 */
[----:B------:R-:W3:Y:S04]  /*444e0*/  LDL.LU.64 R8, [R1+0x150] ;  /* 0x0001500001087983 */ /* 0x000ee80000300a00 */
[----:B------:R1:W-:Y:S04]  /*444f0*/  STL.64 [R1+0xeb0], R22 ;  /* 0x000eb01601007387 */ /* 0x0003e80000100a00 */
[----:B-1----:R-:W3:Y:S04]  /*44500*/  LDL.LU.64 R18, [R1+0x148] ;  /* 0x0001480001127983 */ /* 0x002ee80000300a00 */
[----:B------:R1:W-:Y:S04]  /*44510*/  LDGSTS.E [R26+0x50004], desc[UR8][R32.64], !P2 ;  /* 0x50004000201a7fae */ /* 0x0003e8000d121848 */
[----:B------:R1:W-:Y:S04]  /*44520*/  STL.64 [R1+0xdf8], R2 ;  /* 0x000df80201007387 */ /* 0x0003e80000100a00 */
[----:B------:R-:W-:Y:S01]  /*44530*/  LDGSTS.E [R25+0x54004], desc[UR8][R22.64], !P2 ;  /* 0x5400400016197fae */ /* 0x000fe2000d121848 */
[----:B------:R-:W-:-:S02]  /*44540*/  IADD3 R28, R31, -0x2a7, RZ ;  /* 0xfffffd591f1c7810 */ /* 0x000fc40007ffe0ff */
[----:B------:R-:W3:Y:S01]  /*44550*/  LDC R31, c[0x0][0x230] ;  /* 0x00008c00ff1f7b82 */ /* 0x000ee20000000800 */
[----:B------:R1:W-:Y:S04]  /*44560*/  LDGSTS.E [R24+0x58004], desc[UR8][R2.64], !P2 ;  /* 0x5800400002187fae */ /* 0x0003e8000d121848 */
[----:B------:R-:W3:Y:S01]  /*44570*/  LDL.LU.64 R22, [R1+0x140] ;  /* 0x0001400001167983 */ /* 0x000ee20000300a00 */
[----:B------:R-:W-:Y:S02]  /*44580*/  ISETP.GE.U32.AND P0, PT, R28, 0x7ffffcda, PT ;  /* 0x7ffffcda1c00780c */ /* 0x000fe40003f06070 */
[----:B------:R-:W-:Y:S02]  /*44590*/  IADD3 R28, R30, -0x2a8, RZ ;  /* 0xfffffd581e1c7810 */ /* 0x000fe40007ffe0ff */
[----:B------:R-:W3:Y:S01]  /*445a0*/  LDC R30, c[0x0][0x230] ;  /* 0x00008c00ff1e7b82 */ /* 0x000ee20000000800 */
[----:B----4-:R-:W-:-:S05]  /*445b0*/  IMAD.WIDE R34, R229, 0x4, R34 ;  /* 0x00000004e5227825 */ /* 0x010fca00078e0222 */
[----:B------:R-:W-:Y:S01]  /*445c0*/  LDGSTS.E [R27+0x5c004], desc[UR8][R34.64], !P2 ;  /* 0x5c004000221b7fae */ /* 0x000fe2000d121848 */
[----:B------:R-:W-:Y:S01]  /*445d0*/  ISETP.GE.U32.AND P2, PT, R28, 0x7ffffcd9, PT ;  /* 0x7ffffcd91c00780c */ /* 0x000fe20003f46070 */
[----:B-1----:R-:W-:-:S04]  /*445e0*/  IMAD.WIDE R32, R229, 0x4, R36 ;  /* 0x00000004e5207825 */ /* 0x002fc800078e0224 */
[C---:B------:R-:W-:Y:S01]  /*445f0*/  IMAD.WIDE R20, R229.reuse, 0x4, R20 ;  /* 0x00000004e5147825 */ /* 0x040fe200078e0214 */
[----:B------:R1:W-:Y:S03]  /*44600*/  LDGSTS.E [R26+0x50008], desc[UR8][R32.64], !P0 ;  /* 0x50008000201a7fae */ /* 0x0003e6000c121848 */
[----:B------:R-:W-:Y:S01]  /*44610*/  IMAD.WIDE R2, R229, 0x4, R250 ;  /* 0x00000004e5027825 */ /* 0x000fe200078e02fa */
[----:B------:R-:W-:Y:S03]  /*44620*/  LDGSTS.E [R25+0x54008], desc[UR8][R20.64], !P0 ;  /* 0x5400800014197fae */ /* 0x000fe6000c121848 */
[----:B------:R-:W-:Y:S01]  /*44630*/  VIADD R28, R29, 0xfffffd3b ;  /* 0xfffffd3b1d1c7836 */ /* 0x000fe20000000000 */
[----:B------:R-:W-:Y:S01]  /*44640*/  STL.64 [R1+0xea8], R34 ;  /* 0x000ea82201007387 */ /* 0x000fe20000100a00 */
[----:B------:R-:W4:Y:S03]  /*44650*/  LDC R29, c[0x0][0x230] ;  /* 0x00008c00ff1d7b82 */ /* 0x000f260000000800 */
[----:B------:R3:W-:Y:S04]  /*44660*/  LDGSTS.E [R24+0x58008], desc[UR8][R2.64], !P0 ;  /* 0x5800800002187fae */ /* 0x0007e8000c121848 */
[----:B------:R1:W-:Y:S04]  /*44670*/  STL.64 [R1+0xea0], R32 ;  /* 0x000ea02001007387 */ /* 0x0003e80000100a00 */
[----:B------:R-:W-:Y:S01]  /*44680*/  STL.64 [R1+0xe10], R20 ;  /* 0x000e101401007387 */ /* 0x000fe20000100a00 */
[----:B--2---:R-:W-:-:S03]  /*44690*/  IMAD.WIDE R16, R229, 0x4, R16 ;  /* 0x00000004e5107825 */ /* 0x004fc600078e0210 */
[----:B------:R2:W-:Y:S01]  /*446a0*/  STL.64 [R1+0xe98], R2 ;  /* 0x000e980201007387 */ /* 0x0005e20000100a00 */
[----:B-1----:R-:W1:Y:S03]  /*446b0*/  LDC R32, c[0x0][0x230] ;  /* 0x00008c00ff207b82 */ /* 0x002e660000000800 */
[----:B------:R-:W-:Y:S01]  /*446c0*/  LDGSTS.E [R27+0x5c008], desc[UR8][R16.64], !P0 ;  /* 0x5c008000101b7fae */ /* 0x000fe2000c121848 */
[----:B------:R-:W-:Y:S01]  /*446d0*/  ISETP.GE.U32.AND P0, PT, R28, 0x7ffffcbc, PT ;  /* 0x7ffffcbc1c00780c */ /* 0x000fe20003f06070 */
[----:B---3--:R-:W-:Y:S02]  /*446e0*/  IMAD.WIDE R10, R229, 0x4, R10 ;  /* 0x00000004e50a7825 */ /* 0x008fe400078e020a */
[----:B------:R-:W-:Y:S01]  /*446f0*/  STL.64 [R1+0xe20], R16 ;  /* 0x000e201001007387 */ /* 0x000fe20000100a00 */
[----:B------:R-:W-:Y:S02]  /*44700*/  IADD3 R28, R31, -0x2c6, RZ ;  /* 0xfffffd3a1f1c7810 */ /* 0x000fe40007ffe0ff */
[----:B------:R-:W3:Y:S01]  /*44710*/  LDC R31, c[0x0][0x230] ;  /* 0x00008c00ff1f7b82 */ /* 0x000ee20000000800 */
[----:B------:R4:W-:Y:S01]  /*44720*/  LDGSTS.E [R26+0x5000c], desc[UR8][R10.64], !P2 ;  /* 0x5000c0000a1a7fae */ /* 0x0009e2000d121848 */
[----:B------:R-:W-:-:S03]  /*44730*/  IMAD.WIDE R8, R229, 0x4, R8 ;  /* 0x00000004e5087825 */ /* 0x000fc600078e0208 */
[----:B------:R4:W-:Y:S04]  /*44740*/  STL.64 [R1+0xe90], R10 ;  /* 0x000e900a01007387 */ /* 0x0009e80000100a00 */
[----:B------:R4:W-:Y:S01]  /*44750*/  LDGSTS.E [R25+0x5400c], desc[UR8][R8.64], !P2 ;  /* 0x5400c00008197fae */ /* 0x0009e2000d121848 */
[----:B--2---:R-:W-:-:S03]  /*44760*/  IMAD.WIDE R2, R229, 0x4, R18 ;  /* 0x00000004e5027825 */ /* 0x004fc600078e0212 */
[----:B------:R2:W-:Y:S04]  /*44770*/  STL.64 [R1+0xe30], R8 ;  /* 0x000e300801007387 */ /* 0x0005e80000100a00 */
[----:B------:R1:W-:Y:S01]  /*44780*/  LDGSTS.E [R24+0x5800c], desc[UR8][R2.64], !P2 ;  /* 0x5800c00002187fae */ /* 0x0003e2000d121848 */
[----:B----4-:R-:W-:-:S03]  /*44790*/  IMAD.WIDE R10, R229, 0x4, R248 ;  /* 0x00000004e50a7825 */ /* 0x010fc600078e02f8 */
[----:B------:R1:W-:Y:S01]  /*447a0*/  STL.64 [R1+0xe88], R2 ;  /* 0x000e880201007387 */ /* 0x0003e20000100a00 */
[----:B--2---:R-:W-:-:S04]  /*447b0*/  IMAD.WIDE R8, R229, 0x4, R246 ;  /* 0x00000004e5087825 */ /* 0x004fc800078e02f6 */
[----:B------:R-:W-:-:S05]  /*447c0*/  IMAD.WIDE R16, R229, 0x4, R22 ;  /* 0x00000004e5107825 */ /* 0x000fca00078e0216 */
[----:B------:R2:W-:Y:S01]  /*447d0*/  LDGSTS.E [R27+0x5c00c], desc[UR8][R16.64], !P2 ;  /* 0x5c00c000101b7fae */ /* 0x0005e2000d121848 */
[----:B------:R-:W-:Y:S01]  /*447e0*/  ISETP.GE.U32.AND P2, PT, R28, 0x7ffffcbb, PT ;  /* 0x7ffffcbb1c00780c */ /* 0x000fe20003f46070 */
[C---:B-1----:R-:W-:Y:S02]  /*447f0*/  IMAD.WIDE R2, R229.reuse, 0x4, R244 ;  /* 0x00000004e5027825 */ /* 0x042fe400078e02f4 */
[----:B------:R2:W-:Y:S01]  /*44800*/  STL.64 [R1+0xe40], R16 ;  /* 0x000e401001007387 */ /* 0x0005e20000100a00 */
[----:B------:R-:W-:Y:S02]  /*44810*/  IADD3 R28, R30, -0x2c7, RZ ;  /* 0xfffffd391e1c7810 */ /* 0x000fe40007ffe0ff */
[----:B------:R-:W1:Y:S01]  /*44820*/  LDC R30, c[0x0][0x230] ;  /* 0x00008c00ff1e7b82 */ /* 0x000e620000000800 */
[----:B------:R4:W-:Y:S04]  /*44830*/  LDGSTS.E [R26+0x60000], desc[UR8][R10.64], !P0 ;  /* 0x600000000a1a7fae */ /* 0x0009e8000c121848 */
[----:B------:R3:W-:Y:S01]  /*44840*/  LDGSTS.E [R25+0x64000], desc[UR8][R8.64], !P0 ;  /* 0x6400000008197fae */ /* 0x0007e2000c121848 */
[----:B--2---:R-:W-:-:S03]  /*44850*/  IMAD.WIDE R16, R229, 0x4, R242 ;  /* 0x00000004e5107825 */ /* 0x004fc600078e02f2 */
[----:B------:R2:W-:Y:S04]  /*44860*/  LDGSTS.E [R24+0x68000], desc[UR8][R2.64], !P0 ;  /* 0x6800000002187fae */ /* 0x0005e8000c121848 */
[----:B------:R4:W-:Y:S04]  /*44870*/  STL.64 [R1+0x1290], R10 ;  /* 0x0012900a01007387 */ /* 0x0009e80000100a00 */
[----:B------:R2:W-:Y:S01]  /*44880*/  LDGSTS.E [R27+0x6c000], desc[UR8][R16.64], !P0 ;  /* 0x6c000000101b7fae */ /* 0x0005e2000c121848 */
[----:B------:R-:W-:-:S03]  /*44890*/  ISETP.GE.U32.AND P0, PT, R28, 0x7ffffcba, PT ;  /* 0x7ffffcba1c00780c */ /* 0x000fc60003f06070 */
[----:B------:R3:W-:Y:S01]  /*448a0*/  STL.64 [R1+0x1288], R8 ;  /* 0x0012880801007387 */ /* 0x0007e20000100a00 */
[----:B----4-:R-:W-:-:S03]  /*448b0*/  IMAD.WIDE R10, R229, 0x4, R240 ;  /* 0x00000004e50a7825 */ /* 0x010fc600078e02f0 */
[----:B------:R2:W-:Y:S04]  /*448c0*/  STL.64 [R1+0x1280], R2 ;  /* 0x0012800201007387 */ /* 0x0005e80000100a00 */
[----:B------:R4:W-:Y:S01]  /*448d0*/  STL.64 [R1+0x1278], R16 ;  /* 0x0012781001007387 */ /* 0x0009e20000100a00 */
[----:B---3--:R-:W-:-:S03]  /*448e0*/  IMAD.WIDE R8, R229, 0x4, R238 ;  /* 0x00000004e5087825 */ /* 0x008fc600078e02ee */
[----:B------:R3:W-:Y:S01]  /*448f0*/  LDGSTS.E [R26+0x60004], desc[UR8][R10.64], !P2 ;  /* 0x600040000a1a7fae */ /* 0x0007e2000d121848 */
[----:B--2---:R-:W-:-:S03]  /*44900*/  IMAD.WIDE R2, R229, 0x4, R236 ;  /* 0x00000004e5027825 */ /* 0x004fc600078e02ec */
[----:B------:R2:W-:Y:S01]  /*44910*/  LDGSTS.E [R25+0x64004], desc[UR8][R8.64], !P2 ;  /* 0x6400400008197fae */ /* 0x0005e2000d121848 */
[----:B----4-:R-:W-:-:S03]  /*44920*/  IMAD.WIDE R16, R229, 0x4, R234 ;  /* 0x00000004e5107825 */ /* 0x010fc600078e02ea */
[----:B------:R3:W-:Y:S01]  /*44930*/  STL.64 [R1+0x1270], R10 ;  /* 0x0012700a01007387 */ /* 0x0007e20000100a00 */
[----:B------:R-:W-:-:S03]  /*44940*/  VIADD R28, R29, 0xfffffd38 ;  /* 0xfffffd381d1c7836 */ /* 0x000fc60000000000 */
[----:B------:R4:W-:Y:S01]  /*44950*/  LDGSTS.E [R24+0x68004], desc[UR8][R2.64], !P2 ;  /* 0x6800400002187fae */ /* 0x0009e2000d121848 */
[----:B------:R-:W1:Y:S03]  /*44960*/  LDC R29, c[0x0][0x230] ;  /* 0x00008c00ff1d7b82 */ /* 0x000e660000000800 */
[----:B------:R2:W-:Y:S01]  /*44970*/  STL.64 [R1+0x1268], R8 ;  /* 0x0012680801007387 */ /* 0x0005e20000100a00 */
[----:B---3--:R-:W-:-:S03]  /*44980*/  IMAD.WIDE R10, R229, 0x4, R232 ;  /* 0x00000004e50a7825 */ /* 0x008fc600078e02e8 */
[----:B------:R3:W-:Y:S01]  /*44990*/  LDGSTS.E [R27+0x6c004], desc[UR8][R16.64], !P2 ;  /* 0x6c004000101b7fae */ /* 0x0007e2000d121848 */
[----:B------:R-:W-:-:S03]  /*449a0*/  ISETP.GE.U32.AND P2, PT, R28, 0x7ffffcb9, PT ;  /* 0x7ffffcb91c00780c */ /* 0x000fc60003f46070 */
[----:B------:R4:W-:Y:S01]  /*449b0*/  STL.64 [R1+0x1260], R2 ;  /* 0x0012600201007387 */ /* 0x0009e20000100a00 */
[----:B--2---:R-:W-:-:S03]  /*449c0*/  IMAD.WIDE R8, R229, 0x4, R230 ;  /* 0x00000004e5087825 */ /* 0x004fc600078e02e6 */
[----:B------:R3:W-:Y:S01]  /*449d0*/  STL.64 [R1+0x1258], R16 ;  /* 0x0012581001007387 */ /* 0x0007e20000100a00 */
[----:B------:R-:W-:-:S03]  /*449e0*/  IADD3 R28, R32, -0x2e5, RZ ;  /* 0xfffffd1b201c7810 */ /* 0x000fc60007ffe0ff */
[----:B------:R2:W-:Y:S01]  /*449f0*/  LDGSTS.E [R26+0x60008], desc[UR8][R10.64], !P0 ;  /* 0x600080000a1a7fae */ /* 0x0005e2000c121848 */
[----:B----4-:R-:W-:-:S03]  /*44a00*/  IMAD.WIDE R2, R229, 0x4, R226 ;  /* 0x00000004e5027825 */ /* 0x010fc600078e02e2 */
[----:B------:R4:W-:Y:S01]  /*44a10*/  LDGSTS.E [R25+0x64008], desc[UR8][R8.64], !P0 ;  /* 0x6400800008197fae */ /* 0x0009e2000c121848 */
[----:B---3--:R-:W-:-:S03]  /*44a20*/  IMAD.WIDE R16, R229, 0x4, R56 ;  /* 0x00000004e5107825 */ /* 0x008fc600078e0238 */
[----:B------:R3:W-:Y:S04]  /*44a30*/  LDGSTS.E [R24+0x68008], desc[UR8][R2.64], !P0 ;  /* 0x6800800002187fae */ /* 0x0007e8000c121848 */
[----:B------:R2:W-:Y:S04]  /*44a40*/  STL.64 [R1+0x1250], R10 ;  /* 0x0012500a01007387 */ /* 0x0005e80000100a00 */
[----:B------:R1:W-:Y:S01]  /*44a50*/  LDGSTS.E [R27+0x6c008], desc[UR8][R16.64], !P0 ;  /* 0x6c008000101b7fae */ /* 0x0003e2000c121848 */
[----:B------:R-:W-:-:S03]  /*44a60*/  ISETP.GE.U32.AND P0, PT, R28, 0x7ffffc9c, PT ;  /* 0x7ffffc9c1c00780c */ /* 0x000fc60003f06070 */
[----:B------:R4:W-:Y:S01]  /*44a70*/  STL.64 [R1+0x1248], R8 ;  /* 0x0012480801007387 */ /* 0x0009e20000100a00 */
[----:B--2---:R-:W-:-:S03]  /*44a80*/  IMAD.WIDE R10, R229, 0x4, R58 ;  /* 0x00000004e50a7825 */ /* 0x004fc600078e023a */
[----:B------:R3:W-:Y:S01]  /*44a90*/  STL.64 [R1+0x1218], R2 ;  /* 0x0012180201007387 */ /* 0x0007e20000100a00 */
[----:B------:R-:W-:Y:S01]  /*44aa0*/  IADD3 R28, R31, -0x2e6, RZ ;  /* 0xfffffd1a1f1c7810 */ /* 0x000fe20007ffe0ff */
[----:B------:R-:W2:Y:S02]  /*44ab0*/  LDC R58, c[0x0][0x230] ;  /* 0x00008c00ff3a7b82 */ /* 0x000ea40000000800 */
[----:B------:R1:W-:Y:S01]  /*44ac0*/  STL.64 [R1+0x1220], R16 ;  /* 0x0012201001007387 */ /* 0x0003e20000100a00 */
[----:B----4-:R-:W-:-:S03]  /*44ad0*/  IMAD.WIDE R8, R229, 0x4, R60 ;  /* 0x00000004e5087825 */ /* 0x010fc600078e023c */
[----:B------:R4:W-:Y:S02]  /*44ae0*/  LDGSTS.E [R26+0x6000c], desc[UR8][R10.64], !P2 ;  /* 0x6000c0000a1a7fae */ /* 0x0009e4000d121848 */
[----:B------:R-:W2:Y:S01]  /*44af0*/  LDC R31, c[0x0][0x230] ;  /* 0x00008c00ff1f7b82 */ /* 0x000ea20000000800 */
[C---:B---3--:R-:W-:Y:S01]  /*44b00*/  IMAD.WIDE R2, R229.reuse, 0x4, R62 ;  /* 0x00000004e5027825 */ /* 0x048fe200078e023e */
[----:B------:R3:W-:Y:S03]  /*44b10*/  LDGSTS.E [R25+0x6400c], desc[UR8][R8.64], !P2 ;  /* 0x6400c00008197fae */ /* 0x0007e6000d121848 */
[C---:B-1----:R-:W-:Y:S01]  /*44b20*/  IMAD.WIDE R16, R229.reuse, 0x4, R64 ;  /* 0x00000004e5107825 */ /* 0x042fe200078e0240 */
[----:B------:R4:W-:Y:S03]  /*44b30*/  STL.64 [R1+0x1228], R10 ;  /* 0x0012280a01007387 */ /* 0x0009e60000100a00 */
[C---:B------:R-:W-:Y:S01]  /*44b40*/  IMAD.WIDE R18, R229.reuse, 0x4, R92 ;  /* 0x00000004e5127825 */ /* 0x040fe200078e025c */
[----:B------:R1:W-:Y:S03]  /*44b50*/  LDGSTS.E [R24+0x6800c], desc[UR8][R2.64], !P2 ;  /* 0x6800c00002187fae */ /* 0x0003e6000d121848 */
[----:B------:R-:W-:Y:S01]  /*44b60*/  VIADD R50, R50, 0xfffffd0c ;  /* 0xfffffd0c32327836 */ /* 0x000fe20000000000 */
[----:B------:R3:W-:Y:S01]  /*44b70*/  STL.64 [R1+0x1230], R8 ;  /* 0x0012300801007387 */ /* 0x0007e20000100a00 */
[C---:B------:R-:W-:Y:S01]  /*44b80*/  VIADD R57, R12.reuse, 0x100000 ;  /* 0x001000000c397836 */ /* 0x040fe20000000000 */
[----:B------:R-:W-:Y:S01]  /*44b90*/  IADD3 R56, R12, 0x100000, RZ ;  /* 0x001000000c387810 */ /* 0x000fe20007ffe0ff */
[----:B------:R-:W1:Y:S01]  /*44ba0*/  LDC R60, c[0x0][0x230] ;  /* 0x00008c00ff3c7b82 */ /* 0x000e620000000800 */
[----:B----4-:R-:W-:Y:S01]  /*44bb0*/  IMAD.WIDE R10, R229, 0x4, R66 ;  /* 0x00000004e50a7825 */ /* 0x010fe200078e0242 */
[----:B------:R4:W-:Y:S01]  /*44bc0*/  LDGSTS.E [R27+0x6c00c], desc[UR8][R16.64], !P2 ;  /* 0x6c00c000101b7fae */ /* 0x0009e2000d121848 */
[----:B------:R-:W-:-:S03]  /*44bd0*/  ISETP.GE.U32.AND P2, PT, R28, 0x7ffffc9b, PT ;  /* 0x7ffffc9b1c00780c */ /* 0x000fc60003f46070 */
[----:B------:R1:W-:Y:S01]  /*44be0*/  STL.64 [R1+0x1238], R2 ;  /* 0x0012380201007387 */ /* 0x0003e20000100a00 */
[----:B--2---:R-:W-:Y:S01]  /*44bf0*/  IADD3 R58, R58, -0x295, RZ ;  /* 0xfffffd6b3a3a7810 */ /* 0x004fe20007ffe0ff */
[----:B------:R-:W2:Y:S01]  /*44c00*/  LDC R61, c[0x0][0x230] ;  /* 0x00008c00ff3d7b82 */ /* 0x000ea20000000800 */
[C---:B---3--:R-:W-:Y:S01]  /*44c10*/  IMAD.WIDE R8, R229.reuse, 0x4, R68 ;  /* 0x00000004e5087825 */ /* 0x048fe200078e0244 */
[----:B------:R4:W-:Y:S03]  /*44c20*/  STL.64 [R1+0x1240], R16 ;  /* 0x0012401001007387 */ /* 0x0009e60000100a00 */
[----:B------:R-:W-:Y:S01]  /*44c30*/  VIADD R28, R30, 0xfffffd19 ;  /* 0xfffffd191e1c7836 */ /* 0x000fe20000000000 */
[----:B------:R3:W-:Y:S02]  /*44c40*/  LDGSTS.E [R26+0x70000], desc[UR8][R10.64], !P0 ;  /* 0x700000000a1a7fae */ /* 0x0007e4000c121848 */
[----:B------:R-:W2:Y:S01]  /*44c50*/  LDC R30, c[0x0][0x230] ;  /* 0x00008c00ff1e7b82 */ /* 0x000ea20000000800 */
[C---:B-1----:R-:W-:Y:S01]  /*44c60*/  IMAD.WIDE R2, R229.reuse, 0x4, R70 ;  /* 0x00000004e5027825 */ /* 0x042fe200078e0246 */
[----:B------:R1:W-:Y:S03]  /*44c70*/  LDGSTS.E [R25+0x74000], desc[UR8][R8.64], !P0 ;  /* 0x7400000008197fae */ /* 0x0003e6000c121848 */
[C---:B----4-:R-:W-:Y:S01]  /*44c80*/  IMAD.WIDE R16, R229.reuse, 0x4, R72 ;  /* 0x00000004e5107825 */ /* 0x050fe200078e0248 */
[----:B------:R4:W-:Y:S01]  /*44c90*/  LDGSTS.E [R24+0x78000], desc[UR8][R2.64], !P0 ;  /* 0x7800000002187fae */ /* 0x0009e2000c121848 */
[----:B------:R-:W-:Y:S01]  /*44ca0*/  IADD3 R59, R12, 0x100000, RZ ;  /* 0x001000000c3b7810 */ /* 0x000fe20007ffe0ff */
[----:B------:R-:W2:Y:S02]  /*44cb0*/  LDC R63, c[0x0][0x230] ;  /* 0x00008c00ff3f7b82 */ /* 0x000ea40000000800 */
[----:B------:R3:W-:Y:S04]  /*44cc0*/  STL.64 [R1+0x15c8], R10 ;  /* 0x0015c80a01007387 */ /* 0x0007e80000100a00 */
[----:B------:R4:W-:Y:S01]  /*44cd0*/  LDGSTS.E [R27+0x7c000], desc[UR8][R16.64], !P0 ;  /* 0x7c000000101b7fae */ /* 0x0009e2000c121848 */
[----:B------:R-:W-:Y:S01]  /*44ce0*/  ISETP.GE.U32.AND P0, PT, R28, 0x7ffffc9a, PT ;  /* 0x7ffffc9a1c00780c */ /* 0x000fe20003f06070 */
[----:B------:R-:W2:Y:S02]  /*44cf0*/  LDC R62, c[0x0][0x230] ;  /* 0x00008c00ff3e7b82 */ /* 0x000ea40000000800 */
[----:B------:R1:W-:Y:S01]  /*44d00*/  STL.64 [R1+0x15d0], R8 ;  /* 0x0015d00801007387 */ /* 0x0003e20000100a00 */
[----:B---3--:R-:W-:-:S03]  /*44d10*/  IMAD.WIDE R10, R229, 0x4, R74 ;  /* 0x00000004e50a7825 */ /* 0x008fc600078e024a */
[----:B------:R4:W-:Y:S01]  /*44d20*/  STL.64 [R1+0x15d8], R2 ;  /* 0x0015d80201007387 */ /* 0x0009e20000100a00 */
[----:B------:R-:W-:Y:S01]  /*44d30*/  IADD3 R60, R60, -0x296, RZ ;  /* 0xfffffd6a3c3c7810 */ /* 0x000fe20007ffe0ff */
[----:B------:R-:W3:Y:S02]  /*44d40*/  LDC R64, c[0x0][0x230] ;  /* 0x00008c00ff407b82 */ /* 0x000ee40000000800 */
[----:B------:R4:W-:Y:S01]  /*44d50*/  STL.64 [R1+0x15e0], R16 ;  /* 0x0015e01001007387 */ /* 0x0009e20000100a00 */
[----:B-1----:R-:W-:-:S03]  /*44d60*/  IMAD.WIDE R8, R229, 0x4, R76 ;  /* 0x00000004e5087825 */ /* 0x002fc600078e024c */
[----:B------:R1:W-:Y:S02]  /*44d70*/  STL.64 [R1+0x15e8], R10 ;  /* 0x0015e80a01007387 */ /* 0x0003e40000100a00 */
[----:B------:R-:W3:Y:S01]  /*44d80*/  LDC R70, c[0x0][0x230] ;  /* 0x00008c00ff467b82 */ /* 0x000ee20000000800 */
[C---:B----4-:R-:W-:Y:S01]  /*44d90*/  IMAD.WIDE R2, R229.reuse, 0x4, R78 ;  /* 0x00000004e5027825 */ /* 0x050fe200078e024e */
[----:B------:R1:W-:Y:S03]  /*44da0*/  LDGSTS.E [R26+0x70004], desc[UR8][R10.64], !P2 ;  /* 0x700040000a1a7fae */ /* 0x0003e6000d121848 */
[----:B------:R-:W-:Y:S01]  /*44db0*/  IMAD.WIDE R16, R229, 0x4, R80 ;  /* 0x00000004e5107825 */ /* 0x000fe200078e0250 */
[----:B------:R4:W-:Y:S01]  /*44dc0*/  STL.64 [R1+0x15f0], R8 ;  /* 0x0015f00801007387 */ /* 0x0009e20000100a00 */
[----:B------:R-:W-:Y:S01]  /*44dd0*/  IADD3 R28, R29, -0x2e8, RZ ;  /* 0xfffffd181d1c7810 */ /* 0x000fe20007ffe0ff */
[----:B------:R-:W3:Y:S02]  /*44de0*/  LDC R78, c[0x0][0x230] ;  /* 0x00008c00ff4e7b82 */ /* 0x000ee40000000800 */
[----:B------:R4:W-:Y:S01]  /*44df0*/  LDGSTS.E [R25+0x74004], desc[UR8][R8.64], !P2 ;  /* 0x7400400008197fae */ /* 0x0009e2000d121848 */
[----:B-1----:R-:W-:-:S03]  /*44e00*/  IMAD.WIDE R10, R229, 0x4, R84 ;  /* 0x00000004e50a7825 */ /* 0x002fc600078e0254 */
[----:B------:R1:W-:Y:S02]  /*44e10*/  STL.64 [R1+0x15f8], R2 ;  /* 0x0015f80201007387 */ /* 0x0003e40000100a00 */
[----:B------:R-:W3:Y:S02]  /*44e20*/  LDC R29, c[0x0][0x230] ;  /* 0x00008c00ff1d7b82 */ /* 0x000ee40000000800 */
[----:B------:R1:W-:Y:S01]  /*44e30*/  LDGSTS.E [R24+0x78004], desc[UR8][R2.64], !P2 ;  /* 0x7800400002187fae */ /* 0x0003e2000d121848 */
[----:B----4-:R-:W-:-:S03]  /*44e40*/  IMAD.WIDE R8, R229, 0x4, R82 ;  /* 0x00000004e5087825 */ /* 0x010fc600078e0252 */
[----:B------:R4:W-:Y:S04]  /*44e50*/  STL.64 [R1+0x1600], R16 ;  /* 0x0016001001007387 */ /* 0x0009e80000100a00 */
[----:B------:R2:W-:Y:S01]  /*44e60*/  STL.64 [R1+0x1608], R8 ;  /* 0x0016080801007387 */ /* 0x0005e20000100a00 */
[----:B-1----:R-:W-:-:S03]  /*44e70*/  IMAD.WIDE R2, R229, 0x4, R86 ;  /* 0x00000004e5027825 */ /* 0x002fc600078e0256 */
[----:B------:R4:W-:Y:S01]  /*44e80*/  LDGSTS.E [R27+0x7c004], desc[UR8][R16.64], !P2 ;  /* 0x7c004000101b7fae */ /* 0x0009e2000d121848 */
[----:B------:R-:W-:Y:S01]  /*44e90*/  ISETP.GE.U32.AND P2, PT, R28, 0x7ffffc99, PT ;  /* 0x7ffffc991c00780c */ /* 0x000fe20003f46070 */
[----:B------:R-:W1:Y:S02]  /*44ea0*/  LDC R86, c[0x0][0x230] ;  /* 0x00008c00ff567b82 */ /* 0x000e640000000800 */
[----:B------:R2:W-:Y:S04]  /*44eb0*/  STL.64 [R1+0x1610], R10 ;  /* 0x0016100a01007387 */ /* 0x0005e80000100a00 */
[----:B------:R-:W-:Y:S04]  /*44ec0*/  LDGSTS.E [R26+0x70008], desc[UR8][R8.64], !P0 ;  /* 0x70008000081a7fae */ /* 0x000fe8000c121848 */
[----:B------:R3:W-:Y:S01]  /*44ed0*/  LDGSTS.E [R25+0x74008], desc[UR8][R10.64], !P0 ;  /* 0x740080000a197fae */ /* 0x0007e2000c121848 */
[----:B----4-:R-:W-:-:S03]  /*44ee0*/  IMAD.WIDE R16, R229, 0x4, R88 ;  /* 0x00000004e5107825 */ /* 0x010fc600078e0258 */
[----:B------:R4:W-:Y:S04]  /*44ef0*/  LDGSTS.E [R24+0x78008], desc[UR8][R2.64], !P0 ;  /* 0x7800800002187fae */ /* 0x0009e8000c121848 */
[----:B--2---:R-:W2:Y:S04]  /*44f00*/  LDL.LU.64 R8, [R1+0x318] ;  /* 0x0003180001087983 */ /* 0x004ea80000300a00 */
[----:B------:R4:W-:Y:S04]  /*44f10*/  STL.64 [R1+0x1618], R2 ;  /* 0x0016180201007387 */ /* 0x0009e80000100a00 */
[----:B------:R-:W2:Y:S01]  /*44f20*/  LDL.LU.64 R20, [R1+0x310] ;  /* 0x0003100001147983 */ /* 0x000ea20000300a00 */
[----:B---3--:R-:W-:-:S03]  /*44f30*/  IMAD.WIDE R10, R229, 0x4, R90 ;  /* 0x00000004e50a7825 */ /* 0x008fc600078e025a */
[----:B------:R-:W3:Y:S01]  /*44f40*/  LDL.LU.64 R250, [R1+0x308] ;  /* 0x0003080001fa7983 */ /* 0x000ee20000300a00 */
[----:B----4-:R-:W-:-:S03]  /*44f50*/  IMAD.WIDE R2, R229, 0x4, R94 ;  /* 0x00000004e5027825 */ /* 0x010fc600078e025e */
[----:B------:R4:W-:Y:S01]  /*44f60*/  STL.64 [R1+0x1338], R16 ;  /* 0x0013381001007387 */ /* 0x0009e20000100a00 */
[----:B------:R-:W-:Y:S01]  /*44f70*/  IADD3 R28, R31, -0x289, RZ ;  /* 0xfffffd771f1c7810 */ /* 0x000fe20007ffe0ff */
[----:B------:R-:W1:Y:S02]  /*44f80*/  LDC R94, c[0x0][0x230] ;  /* 0x00008c00ff5e7b82 */ /* 0x000e640000000800 */
[----:B------:R4:W-:Y:S04]  /*44f90*/  STL.64 [R1+0x1330], R10 ;  /* 0x0013300a01007387 */ /* 0x0009e80000100a00 */
[----:B------:R-:W-:Y:S02]  /*44fa0*/  LDGSTS.E [R27+0x7c008], desc[UR8][R16.64], !P0 ;  /* 0x7c008000101b7fae */ /* 0x000fe4000c121848 */
[----:B------:R-:W1:Y:S02]  /*44fb0*/  LDC R31, c[0x0][0x230] ;  /* 0x00008c00ff1f7b82 */ /* 0x000e640000000800 */
[----:B------:R4:W-:Y:S04]  /*44fc0*/  STL.64 [R1+0x1328], R18 ;  /* 0x0013281201007387 */ /* 0x0009e80000100a00 */
[----:B------:R4:W-:Y:S04]  /*44fd0*/  LDGSTS.E [R26+0x7000c], desc[UR8][R10.64], !P2 ;  /* 0x7000c0000a1a7fae */ /* 0x0009e8000d121848 */
[----:B----4-:R-:W4:Y:S04]  /*44fe0*/  LDL.LU.64 R16, [R1+0x300] ;  /* 0x0003000001107983 */ /* 0x010f280000300a00 */
[----:B------:R3:W-:Y:S04]  /*44ff0*/  STL.64 [R1+0x1320], R2 ;  /* 0x0013200201007387 */ /* 0x0007e80000100a00 */
[----:B------:R-:W4:Y:S04]  /*45000*/  LDL.LU.64 R10, [R1+0x2f8] ;  /* 0x0002f800010a7983 */ /* 0x000f280000300a00 */
[----:B------:R-:W4:Y:S04]  /*45010*/  LDL.LU.64 R22, [R1+0x2f0] ;  /* 0x0002f00001167983 */ /* 0x000f280000300a00 */
[----:B------:R-:W4:Y:S01]  /*45020*/  LDL.LU.64 R36, [R1+0x2e8] ;  /* 0x0002e80001247983 */ /* 0x000f220000300a00 */
[----:B------:R-:W-:-:S03]  /*45030*/  ISETP.GE.U32.AND P0, PT, R28, 0x7ffffcf8, PT ;  /* 0x7ffffcf81c00780c */ /* 0x000fc60003f06070 */
[----:B------:R1:W-:Y:S01]  /*45040*/  LDGSTS.E [R25+0x7400c], desc[UR8][R18.64], !P2 ;  /* 0x7400c00012197fae */ /* 0x0003e2000d121848 */
[----:B------:R-:W-:Y:S01]  /*45050*/  IADD3 R26, R5, 0x100000, RZ ;  /* 0x00100000051a7810 */ /* 0x000fe20007ffe0ff */
[----:B------:R-:W-:Y:S02]  /*45060*/  VIADD R28, R30, 0xfffffd76 ;  /* 0xfffffd761e1c7836 */ /* 0x000fe40000000000 */
[----:B------:R1:W-:Y:S01]  /*45070*/  LDGSTS.E [R24+0x7800c], desc[UR8][R2.64], !P2 ;  /* 0x7800c00002187fae */ /* 0x0003e2000d121848 */
[----:B------:R-:W4:Y:S01]  /*45080*/  LDC R30, c[0x0][0x230] ;  /* 0x00008c00ff1e7b82 */ /* 0x000f220000000800 */
[----:B-1----:R-:W-:Y:S01]  /*45090*/  IMAD.WIDE R18, R229, 0x4, R96 ;  /* 0x00000004e5127825 */ /* 0x002fe200078e0260 */
[----:B------:R-:W-:-:S04]  /*450a0*/  IADD3 R25, R5, 0x100000, RZ ;  /* 0x0010000005197810 */ /* 0x000fc80007ffe0ff */
[----:B------:R1:W-:Y:S04]  /*450b0*/  STL.64 [R1+0x1318], R18 ;  /* 0x0013181201007387 */ /* 0x0003e80000100a00 */
[----:B------:R1:W-:Y:S01]  /*450c0*/  LDGSTS.E [R27+0x7c00c], desc[UR8][R18.64], !P2 ;  /* 0x7c00c000121b7fae */ /* 0x0003e2000d121848 */
[----:B------:R-:W-:Y:S01]  /*450d0*/  ISETP.GE.U32.AND P2, PT, R28, 0x7ffffcf7, PT ;  /* 0x7ffffcf71c00780c */ /* 0x000fe20003f46070 */
[C---:B------:R-:W-:Y:S01]  /*450e0*/  VIADD R24, R5.reuse, 0x100000 ;  /* 0x0010000005187836 */ /* 0x040fe20000000000 */
[----:B-1----:R-:W-:Y:S01]  /*450f0*/  IADD3 R27, R5, 0x100000, RZ ;  /* 0x00100000051b7810 */ /* 0x002fe20007ffe0ff */
[----:B--2---:R-:W-:-:S04]  /*45100*/  IMAD.WIDE R8, R229, 0x4, R8 ;  /* 0x00000004e5087825 */ /* 0x004fc800078e0208 */
[C---:B------:R-:W-:Y:S01]  /*45110*/  IMAD.WIDE R20, R229.reuse, 0x4, R20 ;  /* 0x00000004e5147825 */ /* 0x040fe200078e0214 */
[----:B------:R1:W-:Y:S03]  /*45120*/  STL.64 [R1+0x8c8], R8 ;  /* 0x0008c80801007387 */ /* 0x0003e60000100a00 */
[C---:B---3--:R-:W-:Y:S01]  /*45130*/  IMAD.WIDE R2, R229.reuse, 0x4, R250 ;  /* 0x00000004e5027825 */ /* 0x048fe200078e02fa */
[----:B------:R2:W-:Y:S04]  /*45140*/  STL.64 [R1+0x8c0], R20 ;  /* 0x0008c01401007387 */ /* 0x0005e80000100a00 */
[----:B------:R-:W3:Y:S04]  /*45150*/  LDL.LU.64 R18, [R1+0x2e0] ;  /* 0x0002e00001127983 */ /* 0x000ee80000300a00 */
[----:B------:R-:W-:Y:S04]  /*45160*/  LDGSTS.E [R26+0x40000], desc[UR8][R8.64], !P0 ;  /* 0x40000000081a7fae */ /* 0x000fe8000c121848 */
[----:B------:R2:W-:Y:S04]  /*45170*/  STL.64 [R1+0x8b0], R2 ;  /* 0x0008b00201007387 */ /* 0x0005e80000100a00 */
[----:B------:R-:W-:Y:S04]  /*45180*/  LDGSTS.E [R25+0x44000], desc[UR8][R20.64], !P0 ;  /* 0x4400000014197fae */ /* 0x000fe8000c121848 */
[----:B-1----:R-:W3:Y:S04]  /*45190*/  LDL.LU.64 R8, [R1+0x2d8] ;  /* 0x0002d80001087983 */ /* 0x002ee80000300a00 */
[----:B------:R-:W3:Y:S01]  /*451a0*/  LDL.LU.64 R250, [R1+0x2d0] ;  /* 0x0002d00001fa7983 */ /* 0x000ee20000300a00 */
[----:B----4-:R-:W-:-:S03]  /*451b0*/  IMAD.WIDE R16, R229, 0x4, R16 ;  /* 0x00000004e5107825 */ /* 0x010fc600078e0210 */
[----:B--2---:R-:W2:Y:S01]  /*451c0*/  LDL.LU.64 R20, [R1+0x2c8] ;  /* 0x0002c80001147983 */ /* 0x004ea20000300a00 */
[----:B------:R-:W-:-:S03]  /*451d0*/  IMAD.WIDE R10, R229, 0x4, R10 ;  /* 0x00000004e50a7825 */ /* 0x000fc600078e020a */
[----:B------:R1:W-:Y:S01]  /*451e0*/  LDGSTS.E [R24+0x48000], desc[UR8][R2.64], !P0 ;  /* 0x4800000002187fae */ /* 0x0003e2000c121848 */
[----:B------:R-:W-:-:S03]  /*451f0*/  IMAD.WIDE R22, R229, 0x4, R22 ;  /* 0x00000004e5167825 */ /* 0x000fc600078e0216 */
[----:B------:R4:W-:Y:S04]  /*45200*/  STL.64 [R1+0x8a8], R16 ;  /* 0x0008a81001007387 */ /* 0x0009e80000100a00 */
[----:B------:R4:W-:Y:S01]  /*45210*/  STL.64 [R1+0x898], R10 ;  /* 0x0008980a01007387 */ /* 0x0009e20000100a00 */
[----:B-1----:R-:W-:-:S03]  /*45220*/  IMAD.WIDE R2, R229, 0x4, R36 ;  /* 0x00000004e5027825 */ /* 0x002fc600078e0224 */
[----:B------:R-:W-:Y:S04]  /*45230*/  LDGSTS.E [R27+0x4c000], desc[UR8][R16.64], !P0 ;  /* 0x4c000000101b7fae */ /* 0x000fe8000c121848 */
[----:B------:R1:W-:Y:S04]  /*45240*/  STL.64 [R1+0x890], R22 ;  /* 0x0008901601007387 */ /* 0x0003e80000100a00 */
[----:B------:R-:W-:Y:S04]  /*45250*/  LDGSTS.E [R26+0x40004], desc[UR8][R10.64], !P2 ;  /* 0x400040000a1a7fae */ /* 0x000fe8000d121848 */
[----:B----4-:R-:W4:Y:S04]  /*45260*/  LDL.LU.64 R16, [R1+0x2c0] ;  /* 0x0002c00001107983 */ /* 0x010f280000300a00 */
[----:B------:R2:W-:Y:S04]  /*45270*/  STL.64 [R1+0x880], R2 ;  /* 0x0008800201007387 */ /* 0x0005e80000100a00 */
[----:B------:R-:W4:Y:S04]  /*45280*/  LDL.LU.64 R10, [R1+0x2b8] ;  /* 0x0002b800010a7983 */ /* 0x000f280000300a00 */
[----:B------:R-:W4:Y:S04]  /*45290*/  LDL.LU.64 R36, [R1+0x2b0] ;  /* 0x0002b00001247983 */ /* 0x000f280000300a00 */
[----:B------:R-:W-:Y:S01]  /*452a0*/  LDGSTS.E [R25+0x44004], desc[UR8][R22.64], !P2 ;  /* 0x4400400016197fae */ /* 0x000fe2000d121848 */
[----:B------:R-:W-:-:S02]  /*452b0*/  IADD3 R28, R29, -0x28b, RZ ;  /* 0xfffffd751d1c7810 */ /* 0x000fc40007ffe0ff */
[----:B------:R-:W4:Y:S01]  /*452c0*/  LDC R29, c[0x0][0x230] ;  /* 0x00008c00ff1d7b82 */ /* 0x000f220000000800 */
[----:B------:R2:W-:Y:S04]  /*452d0*/  LDGSTS.E [R24+0x48004], desc[UR8][R2.64], !P2 ;  /* 0x4800400002187fae */ /* 0x0005e8000d121848 */
[----:B-1----:R-:W4:Y:S01]  /*452e0*/  LDL.LU.64 R22, [R1+0x2a8] ;  /* 0x0002a80001167983 */ /* 0x002f220000300a00 */
[----:B------:R-:W-:Y:S01]  /*452f0*/  ISETP.GE.U32.AND P0, PT, R28, 0x7ffffcf6, PT ;  /* 0x7ffffcf61c00780c */ /* 0x000fe20003f06070 */
[----:B------:R-:W-:Y:S02]  /*45300*/  VIADD R28, R31, 0xfffffd74 ;  /* 0xfffffd741f1c7836 */ /* 0x000fe40000000000 */
[----:B------:R-:W1:Y:S01]  /*45310*/  LDC R31, c[0x0][0x230] ;  /* 0x00008c00ff1f7b82 */ /* 0x000e620000000800 */
[----:B---3--:R-:W-:-:S05]  /*45320*/  IMAD.WIDE R18, R229, 0x4, R18 ;  /* 0x00000004e5127825 */ /* 0x008fca00078e0212 */
[----:B------:R3:W-:Y:S04]  /*45330*/  STL.64 [R1+0x878], R18 ;  /* 0x0008781201007387 */ /* 0x0007e80000100a00 */
[----:B------:R-:W-:Y:S01]  /*45340*/  LDGSTS.E [R27+0x4c004], desc[UR8][R18.64], !P2 ;  /* 0x4c004000121b7fae */ /* 0x000fe2000d121848 */
[----:B------:R-:W-:-:S04]  /*45350*/  IMAD.WIDE R8, R229, 0x4, R8 ;  /* 0x00000004e5087825 */ /* 0x000fc800078e0208 */
[C---:B------:R-:W-:Y:S01]  /*45360*/  IMAD.WIDE R32, R229.reuse, 0x4, R250 ;  /* 0x00000004e5207825 */ /* 0x040fe200078e02fa */
[----:B------:R1:W-:Y:S03]  /*45370*/  STL.64 [R1+0x868], R8 ;  /* 0x0008680801007387 */ /* 0x0003e60000100a00 */
[----:B--2---:R-:W-:Y:S01]  /*45380*/  IMAD.WIDE R2, R229, 0x4, R20 ;  /* 0x00000004e5027825 */ /* 0x004fe200078e0214 */
[----:B------:R2:W-:Y:S01]  /*45390*/  STL.64 [R1+0x860], R32 ;  /* 0x0008602001007387 */ /* 0x0005e20000100a00 */
[----:B------:R-:W-:-:S03]  /*453a0*/  ISETP.GE.U32.AND P2, PT, R28, 0x7ffffcf5, PT ;  /* 0x7ffffcf51c00780c */ /* 0x000fc60003f46070 */
[----:B------:R-:W2:Y:S04]  /*453b0*/  LDL.LU.64 R20, [R1+0x2a0] ;  /* 0x0002a00001147983 */ /* 0x000ea80000300a00 */
[----:B------:R2:W-:Y:S04]  /*453c0*/  STL.64 [R1+0x850], R2 ;  /* 0x0008500201007387 */ /* 0x0005e80000100a00 */
[----:B------:R-:W-:Y:S04]  /*453d0*/  LDGSTS.E [R26+0x40008], desc[UR8][R8.64], !P0 ;  /* 0x40008000081a7fae */ /* 0x000fe8000c121848 */
[----:B---3--:R-:W3:Y:S04]  /*453e0*/  LDL.LU.64 R18, [R1+0x138] ;  /* 0x0001380001127983 */ /* 0x008ee80000300a00 */
[----:B------:R2:W-:Y:S04]  /*453f0*/  LDGSTS.E [R25+0x44008], desc[UR8][R32.64], !P0 ;  /* 0x4400800020197fae */ /* 0x0005e8000c121848 */
[----:B-1----:R-:W3:Y:S04]  /*45400*/  LDL.LU.64 R8, [R1+0x130] ;  /* 0x0001300001087983 */ /* 0x002ee80000300a00 */
[----:B------:R-:W3:Y:S01]  /*45410*/  LDL.LU.64 R250, [R1+0x128] ;  /* 0x0001280001fa7983 */ /* 0x000ee20000300a00 */
[----:B----4-:R-:W-:-:S03]  /*45420*/  IMAD.WIDE R16, R229, 0x4, R16 ;  /* 0x00000004e5107825 */ /* 0x010fc600078e0210 */
[----:B------:R1:W-:Y:S01]  /*45430*/  LDGSTS.E [R24+0x48008], desc[UR8][R2.64], !P0 ;  /* 0x4800800002187fae */ /* 0x0003e2000c121848 */
[----:B------:R-:W-:-:S03]  /*45440*/  IMAD.WIDE R10, R229, 0x4, R10 ;  /* 0x00000004e50a7825 */ /* 0x000fc600078e020a */
[----:B------:R-:W-:Y:S01]  /*45450*/  STL.64 [R1+0x848], R16 ;  /* 0x0008481001007387 */ /* 0x000fe20000100a00 */
[----:B--2---:R-:W-:-:S03]  /*45460*/  IMAD.WIDE R32, R229, 0x4, R36 ;  /* 0x00000004e5207825 */ /* 0x004fc600078e0224 */
        /* <DEDUP_REMOVED lines=15> */
[----:B------:R-:W-:Y:S02]  /*45560*/  IADD3 R28, R29, -0x2aa, RZ ;  /* 0xfffffd561d1c7810 */ /* 0x000fe40007ffe0ff */
[----:B------:R-:W1:Y:S01]  /*45570*/  LDC R29, c[0x0][0x230] ;  /* 0x00008c00ff1d7b82 */ /* 0x000e620000000800 */
[----:B------:R-:W-:-:S05]  /*45580*/  IMAD.WIDE R20, R229, 0x4, R20 ;  /* 0x00000004e5147825 */ /* 0x000fca00078e0214 */
[----:B------:R1:W-:Y:S04]  /*45590*/  STL.64 [R1+0x818], R20 ;  /* 0x0008181401007387 */ /* 0x0003e80000100a00 */
[----:B------:R-:W-:Y:S01]  /*455a0*/  LDGSTS.E [R27+0x4c00c], desc[UR8][R20.64], !P2 ;  /* 0x4c00c000141b7fae */ /* 0x000fe2000d121848 */
[----:B---3--:R-:W-:-:S04]  /*455b0*/  IMAD.WIDE R18, R229, 0x4, R18 ;  /* 0x00000004e5127825 */ /* 0x008fc800078e0212 */
[C---:B------:R-:W-:Y:S01]  /*455c0*/  IMAD.WIDE R8, R229.reuse, 0x4, R8 ;  /* 0x00000004e5087825 */ /* 0x040fe200078e0208 */
[----:B------:R2:W-:Y:S03]  /*455d0*/  STL.64 [R1+0x810], R18 ;  /* 0x0008101201007387 */ /* 0x0005e60000100a00 */
[----:B----4-:R-:W-:Y:S01]  /*455e0*/  IMAD.WIDE R2, R229, 0x4, R250 ;  /* 0x00000004e5027825 */ /* 0x010fe200078e02fa */
        /* <DEDUP_REMOVED lines=25> */
[----:B------:R-:W-:-:S02]  /*45780*/  VIADD R28, R31, 0xfffffd55 ;  /* 0xfffffd551f1c7836 */ /* 0x000fc40000000000 */
        /* <DEDUP_REMOVED lines=13> */
[----:B------:R-:W-:Y:S01]  /*45860*/  IADD3 R28, R29, -0x2c9, RZ ;  /* 0xfffffd371d1c7810 */ /* 0x000fe20007ffe0ff */
[----:B------:R-:W-:Y:S01]  /*45870*/  LDGSTS.E [R25+0x54008], desc[UR8][R20.64], !P0 ;  /* 0x5400800014197fae */ /* 0x000fe2000c121848 */
[----:B------:R-:W4:Y:S03]  /*45880*/  LDC R29, c[0x0][0x230] ;  /* 0x00008c00ff1d7b82 */ /* 0x000f260000000800 */
[----:B------:R3:W-:Y:S04]  /*45890*/  LDGSTS.E [R24+0x58008], desc[UR8][R2.64], !P0 ;  /* 0x5800800002187fae */ /* 0x0007e8000c121848 */
[----:B------:R-:W-:Y:S04]  /*458a0*/  STL.64 [R1+0x7c0], R34 ;  /* 0x0007c02201007387 */ /* 0x000fe80000100a00 */
[----:B------:R1:W-:Y:S01]  /*458b0*/  STL.64 [R1+0x7b8], R32 ;  /* 0x0007b82001007387 */ /* 0x0003e20000100a00 */
[----:B--2---:R-:W-:-:S03]  /*458c0*/  IMAD.WIDE R16, R229, 0x4, R16 ;  /* 0x00000004e5107825 */ /* 0x004fc600078e0210 */
[----:B------:R-:W-:Y:S01]  /*458d0*/  STL.64 [R1+0x7b0], R20 ;  /* 0x0007b01401007387 */ /* 0x000fe20000100a00 */
[----:B-1----:R-:W1:Y:S03]  /*458e0*/  LDC R32, c[0x0][0x230] ;  /* 0x00008c00ff207b82 */ /* 0x002e660000000800 */
[----:B------:R-:W-:Y:S01]  /*458f0*/  LDGSTS.E [R27+0x5c008], desc[UR8][R16.64], !P0 ;  /* 0x5c008000101b7fae */ /* 0x000fe2000c121848 */
[----:B------:R-:W-:Y:S01]  /*45900*/  ISETP.GE.U32.AND P0, PT, R28, 0x7ffffcb8, PT ;  /* 0x7ffffcb81c00780c */ /* 0x000fe20003f06070 */
[C---:B---3--:R-:W-:Y:S02]  /*45910*/  IMAD.WIDE R10, R229.reuse, 0x4, R10 ;  /* 0x00000004e50a7825 */ /* 0x048fe400078e020a */
[----:B------:R2:W-:Y:S04]  /*45920*/  STL.64 [R1+0x7a0], R2 ;  /* 0x0007a00201007387 */ /* 0x0005e80000100a00 */
[----:B------:R-:W-:Y:S01]  /*45930*/  STL.64 [R1+0x798], R16 ;  /* 0x0007981001007387 */ /* 0x000fe20000100a00 */
[----:B------:R-:W-:-:S03]  /*45940*/  IMAD.WIDE R8, R229, 0x4, R8 ;  /* 0x00000004e5087825 */ /* 0x000fc600078e0208 */
[----:B------:R3:W-:Y:S01]  /*45950*/  LDGSTS.E [R26+0x5000c], desc[UR8][R10.64], !P2 ;  /* 0x5000c0000a1a7fae */ /* 0x0007e2000d121848 */
[----:B------:R-:W-:Y:S02]  /*45960*/  VIADD R28, R31, 0xfffffd36 ;  /* 0xfffffd361f1c7836 */ /* 0x000fe40000000000 */
[C---:B--2---:R-:W-:Y:S01]  /*45970*/  IMAD.WIDE R2, R229.reuse, 0x4, R18 ;  /* 0x00000004e5027825 */ /* 0x044fe200078e0212 */
[----:B------:R3:W-:Y:S01]  /*45980*/  STL.64 [R1+0x790], R10 ;  /* 0x0007900a01007387 */ /* 0x0007e20000100a00 */
[----:B------:R-:W2:Y:S03]  /*45990*/  LDC R31, c[0x0][0x230] ;  /* 0x00008c00ff1f7b82 */ /* 0x000ea60000000800 */
[----:B------:R4:W-:Y:S04]  /*459a0*/  LDGSTS.E [R25+0x5400c], desc[UR8][R8.64], !P2 ;  /* 0x5400c00008197fae */ /* 0x0009e8000d121848 */
[----:B------:R4:W-:Y:S04]  /*459b0*/  STL.64 [R1+0x788], R8 ;  /* 0x0007880801007387 */ /* 0x0009e80000100a00 */
[----:B------:R1:W-:Y:S01]  /*459c0*/  LDGSTS.E [R24+0x5800c], desc[UR8][R2.64], !P2 ;  /* 0x5800c00002187fae */ /* 0x0003e2000d121848 */
[----:B---3--:R-:W-:-:S03]  /*459d0*/  IMAD.WIDE R10, R229, 0x4, R98 ;  /* 0x00000004e50a7825 */ /* 0x008fc600078e0262 */
[----:B------:R1:W-:Y:S01]  /*459e0*/  STL.64 [R1+0x780], R2 ;  /* 0x0007800201007387 */ /* 0x0003e20000100a00 */
[----:B------:R-:W-:-:S04]  /*459f0*/  IMAD.WIDE R16, R229, 0x4, R22 ;  /* 0x00000004e5107825 */ /* 0x000fc800078e0216 */
[C---:B----4-:R-:W-:Y:S01]  /*45a00*/  IMAD.WIDE R8, R229.reuse, 0x4, R100 ;  /* 0x00000004e5087825 */ /* 0x050fe200078e0264 */
[----:B------:R3:W-:Y:S01]  /*45a10*/  LDGSTS.E [R27+0x5c00c], desc[UR8][R16.64], !P2 ;  /* 0x5c00c000101b7fae */ /* 0x0007e2000d121848 */
[----:B------:R-:W-:Y:S02]  /*45a20*/  ISETP.GE.U32.AND P2, PT, R28, 0x7ffffcb7, PT ;  /* 0x7ffffcb71c00780c */ /* 0x000fe40003f46070 */
[C---:B-1----:R-:W-:Y:S01]  /*45a30*/  IMAD.WIDE R2, R229.reuse, 0x4, R102 ;  /* 0x00000004e5027825 */ /* 0x042fe200078e0266 */
[----:B------:R3:W-:Y:S01]  /*45a40*/  STL.64 [R1+0x778], R16 ;  /* 0x0007781001007387 */ /* 0x0007e20000100a00 */
[----:B------:R-:W-:Y:S01]  /*45a50*/  IADD3 R28, R30, -0x2cb, RZ ;  /* 0xfffffd351e1c7810 */ /* 0x000fe20007ffe0ff */
[----:B------:R-:W1:Y:S02]  /*45a60*/  LDC R102, c[0x0][0x230] ;  /* 0x00008c00ff667b82 */ /* 0x000e640000000800 */
[----:B------:R4:W-:Y:S04]  /*45a70*/  LDGSTS.E [R26+0x60000], desc[UR8][R10.64], !P0 ;  /* 0x600000000a1a7fae */ /* 0x0009e8000c121848 */
[----:B------:R2:W-:Y:S02]  /*45a80*/  LDGSTS.E [R25+0x64000], desc[UR8][R8.64], !P0 ;  /* 0x6400000008197fae */ /* 0x0005e4000c121848 */
[----:B------:R-:W1:Y:S01]  /*45a90*/  LDC R30, c[0x0][0x230] ;  /* 0x00008c00ff1e7b82 */ /* 0x000e620000000800 */
[C---:B---3--:R-:W-:Y:S01]  /*45aa0*/  IMAD.WIDE R16, R229.reuse, 0x4, R104 ;  /* 0x00000004e5107825 */ /* 0x048fe200078e0268 */
[----:B------:R3:W-:Y:S04]  /*45ab0*/  LDGSTS.E [R24+0x68000], desc[UR8][R2.64], !P0 ;  /* 0x6800000002187fae */ /* 0x0007e8000c121848 */
[----:B------:R3:W-:Y:S01]  /*45ac0*/  LDGSTS.E [R27+0x6c000], desc[UR8][R16.64], !P0 ;  /* 0x6c000000101b7fae */ /* 0x0007e2000c121848 */
[----:B------:R-:W-:Y:S01]  /*45ad0*/  ISETP.GE.U32.AND P0, PT, R28, 0x7ffffcb6, PT ;  /* 0x7ffffcb61c00780c */ /* 0x000fe20003f06070 */
[----:B------:R-:W-:-:S02]  /*45ae0*/  IMAD.WIDE R18, R229, 0x4, R152 ;  /* 0x00000004e5127825 */ /* 0x000fc400078e0298 */
[----:B------:R4:W-:Y:S01]  /*45af0*/  STL.64 [R1+0x770], R10 ;  /* 0x0007700a01007387 */ /* 0x0009e20000100a00 */
[C---:B------:R-:W-:Y:S02]  /*45b00*/  IADD3 R69, R13.reuse, 0x100000, RZ ;  /* 0x001000000d457810 */ /* 0x040fe40007ffe0ff */
[----:B------:R-:W-:Y:S01]  /*45b10*/  IADD3 R70, R70, -0x2f5, RZ ;  /* 0xfffffd0b46467810 */ /* 0x000fe20007ffe0ff */
[----:B------:R2:W-:Y:S01]  /*45b20*/  STL.64 [R1+0x768], R8 ;  /* 0x0007680801007387 */ /* 0x0005e20000100a00 */
[C---:B------:R-:W-:Y:S01]  /*45b30*/  VIADD R68, R13.reuse, 0x100000 ;  /* 0x001000000d447836 */ /* 0x040fe20000000000 */
[C---:B------:R-:W-:Y:S02]  /*45b40*/  IADD3 R67, R13.reuse, 0x100000, RZ ;  /* 0x001000000d437810 */ /* 0x040fe40007ffe0ff */
[----:B------:R-:W-:Y:S01]  /*45b50*/  IADD3 R66, R13, 0x100000, RZ ;  /* 0x001000000d427810 */ /* 0x000fe20007ffe0ff */
[----:B------:R3:W-:Y:S01]  /*45b60*/  STL.64 [R1+0x760], R2 ;  /* 0x0007600201007387 */ /* 0x0007e20000100a00 */
[----:B------:R-:W-:Y:S01]  /*45b70*/  VIADD R78, R78, 0xfffffd0a ;  /* 0xfffffd0a4e4e7836 */ /* 0x000fe20000000000 */
[----:B------:R-:W-:Y:S01]  /*45b80*/  IADD3 R86, R86, -0x2f7, RZ ;  /* 0xfffffd0956567810 */ /* 0x000fe20007ffe0ff */
[C---:B----4-:R-:W-:Y:S01]  /*45b90*/  IMAD.WIDE R10, R229.reuse, 0x4, R106 ;  /* 0x00000004e50a7825 */ /* 0x050fe200078e026a */
[----:B------:R4:W-:Y:S01]  /*45ba0*/  STL.64 [R1+0x758], R16 ;  /* 0x0007581001007387 */ /* 0x0009e20000100a00 */
[----:B------:R-:W-:Y:S01]  /*45bb0*/  IADD3 R94, R94, -0x2f8, RZ ;  /* 0xfffffd085e5e7810 */ /* 0x000fe20007ffe0ff */
[----:B------:R-:W1:Y:S01]  /*45bc0*/  LDC R104, c[0x0][0x230] ;  /* 0x00008c00ff687b82 */ /* 0x000e620000000800 */
[----:B--2---:R-:W-:Y:S01]  /*45bd0*/  IMAD.WIDE R8, R229, 0x4, R108 ;  /* 0x00000004e5087825 */ /* 0x004fe200078e026c */
[----:B------:R2:W-:Y:S01]  /*45be0*/  LDGSTS.E [R26+0x60004], desc[UR8][R10.64], !P2 ;  /* 0x600040000a1a7fae */ /* 0x0005e2000d121848 */
[----:B------:R-:W-:-:S02]  /*45bf0*/  IADD3 R28, R29, -0x2cc, RZ ;  /* 0xfffffd341d1c7810 */ /* 0x000fc40007ffe0ff */
[C---:B---3--:R-:W-:Y:S01]  /*45c00*/  IMAD.WIDE R2, R229.reuse, 0x4, R110 ;  /* 0x00000004e5027825 */ /* 0x048fe200078e026e */
[----:B------:R2:W-:Y:S02]  /*45c10*/  STL.64 [R1+0x750], R10 ;  /* 0x0007500a01007387 */ /* 0x0005e40000100a00 */
[----:B------:R-:W3:Y:S01]  /*45c20*/  LDC R29, c[0x0][0x230] ;  /* 0x00008c00ff1d7b82 */ /* 0x000ee20000000800 */
[C---:B----4-:R-:W-:Y:S01]  /*45c30*/  IMAD.WIDE R16, R229.reuse, 0x4, R112 ;  /* 0x00000004e5107825 */ /* 0x050fe200078e0270 */
[----:B------:R4:W-:Y:S04]  /*45c40*/  LDGSTS.E [R25+0x64004], desc[UR8][R8.64], !P2 ;  /* 0x6400400008197fae */ /* 0x0009e8000d121848 */
[----:B------:R4:W-:Y:S01]  /*45c50*/  STL.64 [R1+0x748], R8 ;  /* 0x0007480801007387 */ /* 0x0009e20000100a00 */
[----:B-1----:R-:W-:Y:S01]  /*45c60*/  VIADD R102, R102, 0xfffffd67 ;  /* 0xfffffd6766667836 */ /* 0x002fe20000000000 */
[----:B------:R-:W1:Y:S02]  /*45c70*/  LDC R105, c[0x0][0x230] ;  /* 0x00008c00ff697b82 */ /* 0x000e640000000800 */
[----:B------:R4:W-:Y:S01]  /*45c80*/  LDGSTS.E [R24+0x68004], desc[UR8][R2.64], !P2 ;  /* 0x6800400002187fae */ /* 0x0009e2000d121848 */
[----:B--2---:R-:W-:-:S03]  /*45c90*/  IMAD.WIDE R10, R229, 0x4, R114 ;  /* 0x00000004e50a7825 */ /* 0x004fc600078e0272 */
[----:B------:R2:W-:Y:S01]  /*45ca0*/  STL.64 [R1+0x740], R2 ;  /* 0x0007400201007387 */ /* 0x0005e20000100a00 */
[----:B----4-:R-:W-:-:S03]  /*45cb0*/  IMAD.WIDE R8, R229, 0x4, R116 ;  /* 0x00000004e5087825 */ /* 0x010fc600078e0274 */
[----:B------:R4:W-:Y:S01]  /*45cc0*/  LDGSTS.E [R27+0x6c004], desc[UR8][R16.64], !P2 ;  /* 0x6c004000101b7fae */ /* 0x0009e2000d121848 */
[----:B------:R-:W-:-:S03]  /*45cd0*/  ISETP.GE.U32.AND P2, PT, R28, 0x7ffffcb5, PT ;  /* 0x7ffffcb51c00780c */ /* 0x000fc60003f46070 */
[----:B------:R4:W-:Y:S01]  /*45ce0*/  STL.64 [R1+0x738], R16 ;  /* 0x0007381001007387 */ /* 0x0009e20000100a00 */
[----:B------:R-:W-:Y:S02]  /*45cf0*/  VIADD R28, R32, 0xfffffd17 ;  /* 0xfffffd17201c7836 */ /* 0x000fe40000000000 */
[C---:B--2---:R-:W-:Y:S01]  /*45d00*/  IMAD.WIDE R2, R229.reuse, 0x4, R118 ;  /* 0x00000004e5027825 */ /* 0x044fe200078e0276 */
[----:B------:R2:W-:Y:S04]  /*45d10*/  LDGSTS.E [R26+0x60008], desc[UR8][R10.64], !P0 ;  /* 0x600080000a1a7fae */ /* 0x0005e8000c121848 */
[----:B------:R3:W-:Y:S01]  /*45d20*/  LDGSTS.E [R25+0x64008], desc[UR8][R8.64], !P0 ;  /* 0x6400800008197fae */ /* 0x0007e2000c121848 */
[----:B----4-:R-:W-:-:S03]  /*45d30*/  IMAD.WIDE R16, R229, 0x4, R120 ;  /* 0x00000004e5107825 */ /* 0x010fc600078e0278 */
[----:B------:R4:W-:Y:S04]  /*45d40*/  LDGSTS.E [R24+0x68008], desc[UR8][R2.64], !P0 ;  /* 0x6800800002187fae */ /* 0x0009e8000c121848 */
[----:B------:R1:W-:Y:S01]  /*45d50*/  LDGSTS.E [R27+0x6c008], desc[UR8][R16.64], !P0 ;  /* 0x6c008000101b7fae */ /* 0x0003e2000c121848 */
[----:B------:R-:W-:-:S03]  /*45d60*/  ISETP.GE.U32.AND P0, PT, R28, 0x7ffffc98, PT ;  /* 0x7ffffc981c00780c */ /* 0x000fc60003f06070 */
[----:B------:R2:W-:Y:S04]  /*45d70*/  STL.64 [R1+0x730], R10 ;  /* 0x0007300a01007387 */ /* 0x0005e80000100a00 */
[----:B------:R3:W-:Y:S04]  /*45d80*/  STL.64 [R1+0x728], R8 ;  /* 0x0007280801007387 */ /* 0x0007e80000100a00 */
[----:B------:R4:W-:Y:S01]  /*45d90*/  STL.64 [R1+0x720], R2 ;  /* 0x0007200201007387 */ /* 0x0009e20000100a00 */
[----:B--2---:R-:W-:-:S03]  /*45da0*/  IMAD.WIDE R10, R229, 0x4, R122 ;  /* 0x00000004e50a7825 */ /* 0x004fc600078e027a */
[----:B------:R1:W-:Y:S01]  /*45db0*/  STL.64 [R1+0x718], R16 ;  /* 0x0007181001007387 */ /* 0x0003e20000100a00 */
[----:B---3--:R-:W-:-:S03]  /*45dc0*/  IMAD.WIDE R8, R229, 0x4, R124 ;  /* 0x00000004e5087825 */ /* 0x008fc600078e027c */
[----:B------:R2:W-:Y:S01]  /*45dd0*/  LDGSTS.E [R26+0x6000c], desc[UR8][R10.64], !P2 ;  /* 0x6000c0000a1a7fae */ /* 0x0005e2000d121848 */
[----:B----4-:R-:W-:Y:S01]  /*45de0*/  IMAD.WIDE R2, R229, 0x4, R126 ;  /* 0x00000004e5027825 */ /* 0x010fe200078e027e */
[----:B------:R-:W-:Y:S02]  /*45df0*/  IADD3 R28, R31, -0x2ea, RZ ;  /* 0xfffffd161f1c7810 */ /* 0x000fe40007ffe0ff */
[----:B------:R2:W-:Y:S01]  /*45e00*/  STL.64 [R1+0x710], R10 ;  /* 0x0007100a01007387 */ /* 0x0005e20000100a00 */
[----:B------:R-:W3:Y:S01]  /*45e10*/  LDC R31, c[0x0][0x230] ;  /* 0x00008c00ff1f7b82 */ /* 0x000ee20000000800 */
[----:B-1----:R-:W-:Y:S02]  /*45e20*/  IMAD.WIDE R16, R229, 0x4, R128 ;  /* 0x00000004e5107825 */ /* 0x002fe400078e0280 */
[----:B------:R1:W-:Y:S04]  /*45e30*/  LDGSTS.E [R25+0x6400c], desc[UR8][R8.64], !P2 ;  /* 0x6400c00008197fae */ /* 0x0003e8000d121848 */
[----:B------:R1:W-:Y:S01]  /*45e40*/  STL.64 [R1+0x708], R8 ;  /* 0x0007080801007387 */ /* 0x0003e20000100a00 */
[----:B------:R-:W-:Y:S01]  /*45e50*/  VIADD R103, R13, 0x100000 ;  /* 0x001000000d677836 */ /* 0x000fe20000000000 */
[----:B------:R-:W-:Y:S01]  /*45e60*/  IADD3 R104, R104, -0x29a, RZ ;  /* 0xfffffd6668687810 */ /* 0x000fe20007ffe0ff */
[----:B------:R-:W4:Y:S01]  /*45e70*/  LDC R126, c[0x0][0x230] ;  /* 0x00008c00ff7e7b82 */ /* 0x000f220000000800 */
[----:B------:R1:W-:Y:S01]  /*45e80*/  LDGSTS.E [R24+0x6800c], desc[UR8][R2.64], !P2 ;  /* 0x6800c00002187fae */ /* 0x0003e2000d121848 */
[----:B--2---:R-:W-:-:S03]  /*45e90*/  IMAD.WIDE R10, R229, 0x4, R130 ;  /* 0x00000004e50a7825 */ /* 0x004fc600078e0282 */
[----:B------:R2:W-:Y:S01]  /*45ea0*/  STL.64 [R1+0x700], R2 ;  /* 0x0007000201007387 */ /* 0x0005e20000100a00 */
[----:B-1----:R-:W-:-:S03]  /*45eb0*/  IMAD.WIDE R8, R229, 0x4, R132 ;  /* 0x00000004e5087825 */ /* 0x002fc600078e0284 */
[----:B------:R1:W-:Y:S01]  /*45ec0*/  LDGSTS.E [R27+0x6c00c], desc[UR8][R16.64], !P2 ;  /* 0x6c00c000101b7fae */ /* 0x0003e2000d121848 */
[----:B------:R-:W-:-:S03]  /*45ed0*/  ISETP.GE.U32.AND P2, PT, R28, 0x7ffffc97, PT ;  /* 0x7ffffc971c00780c */ /* 0x000fc60003f46070 */
[----:B------:R1:W-:Y:S01]  /*45ee0*/  STL.64 [R1+0x6f8], R16 ;  /* 0x0006f81001007387 */ /* 0x0003e20000100a00 */
[----:B--2---:R-:W-:-:S03]  /*45ef0*/  IMAD.WIDE R2, R229, 0x4, R134 ;  /* 0x00000004e5027825 */ /* 0x004fc600078e0286 */
[----:B------:R2:W-:Y:S01]  /*45f00*/  LDGSTS.E [R26+0x70000], desc[UR8][R10.64], !P0 ;  /* 0x700000000a1a7fae */ /* 0x0005e2000c121848 */
[----:B------:R-:W-:Y:S01]  /*45f10*/  IADD3 R28, R30, -0x2eb, RZ ;  /* 0xfffffd151e1c7810 */ /* 0x000fe20007ffe0ff */
[----:B------:R-:W3:Y:S02]  /*45f20*/  LDC R134, c[0x0][0x230] ;  /* 0x00008c00ff867b82 */ /* 0x000ee40000000800 */
[----:B------:R2:W-:Y:S01]  /*45f30*/  LDGSTS.E [R25+0x74000], desc[UR8][R8.64], !P0 ;  /* 0x7400000008197fae */ /* 0x0005e2000c121848 */
[----:B-1----:R-:W-:-:S03]  /*45f40*/  IMAD.WIDE R16, R229, 0x4, R136 ;  /* 0x00000004e5107825 */ /* 0x002fc600078e0288 */
[----:B------:R1:W-:Y:S02]  /*45f50*/  LDGSTS.E [R24+0x78000], desc[UR8][R2.64], !P0 ;  /* 0x7800000002187fae */ /* 0x0003e4000c121848 */
[----:B------:R-:W3:Y:S02]  /*45f60*/  LDC R30, c[0x0][0x230] ;  /* 0x00008c00ff1e7b82 */ /* 0x000ee40000000800 */
[----:B------:R4:W-:Y:S01]  /*45f70*/  LDGSTS.E [R27+0x7c000], desc[UR8][R16.64], !P0 ;  /* 0x7c000000101b7fae */ /* 0x0009e2000c121848 */
[----:B------:R-:W-:-:S03]  /*45f80*/  ISETP.GE.U32.AND P0, PT, R28, 0x7ffffc96, PT ;  /* 0x7ffffc961c00780c */ /* 0x000fc60003f06070 */
[----:B------:R2:W-:Y:S04]  /*45f90*/  STL.64 [R1+0x6f0], R10 ;  /* 0x0006f00a01007387 */ /* 0x0005e80000100a00 */
[----:B------:R1:W-:Y:S04]  /*45fa0*/  STL.64 [R1+0x6e8], R8 ;  /* 0x0006e80801007387 */ /* 0x0003e80000100a00 */
[----:B------:R4:W-:Y:S01]  /*45fb0*/  STL.64 [R1+0x6e0], R2 ;  /* 0x0006e00201007387 */ /* 0x0009e20000100a00 */
[----:B--2---:R-:W-:-:S03]  /*45fc0*/  IMAD.WIDE R10, R229, 0x4, R138 ;  /* 0x00000004e50a7825 */ /* 0x004fc600078e028a */
[----:B------:R2:W-:Y:S01]  /*45fd0*/  STL.64 [R1+0x6d8], R16 ;  /* 0x0006d81001007387 */ /* 0x0005e20000100a00 */
[----:B-1----:R-:W-:-:S03]  /*45fe0*/  IMAD.WIDE R8, R229, 0x4, R140 ;  /* 0x00000004e5087825 */ /* 0x002fc600078e028c */
[----:B------:R1:W-:Y:S01]  /*45ff0*/  STL.64 [R1+0x6d0], R10 ;  /* 0x0006d00a01007387 */ /* 0x0003e20000100a00 */
[----:B----4-:R-:W-:-:S03]  /*46000*/  IMAD.WIDE R2, R229, 0x4, R142 ;  /* 0x00000004e5027825 */ /* 0x010fc600078e028e */
[----:B------:R1:W-:Y:S01]  /*46010*/  LDGSTS.E [R26+0x70004], desc[UR8][R10.64], !P2 ;  /* 0x700040000a1a7fae */ /* 0x0003e2000d121848 */
[----:B------:R-:W-:Y:S01]  /*46020*/  IADD3 R126, R126, -0x2dc, RZ ;  /* 0xfffffd247e7e7810 */ /* 0x000fe20007ffe0ff */
[----:B------:R-:W4:Y:S01]  /*46030*/  LDC R142, c[0x0][0x230] ;  /* 0x00008c00ff8e7b82 */ /* 0x000f220000000800 */
[C---:B--2---:R-:W-:Y:S01]  /*46040*/  IMAD.WIDE R16, R229.reuse, 0x4, R144 ;  /* 0x00000004e5107825 */ /* 0x044fe200078e0290 */
[----:B------:R2:W-:Y:S04]  /*46050*/  STL.64 [R1+0x6c8], R8 ;  /* 0x0006c80801007387 */ /* 0x0005e80000100a00 */
[----:B------:R2:W-:Y:S01]  /*46060*/  LDGSTS.E [R25+0x74004], desc[UR8][R8.64], !P2 ;  /* 0x7400400008197fae */ /* 0x0005e2000d121848 */
[----:B-1----:R-:W-:-:S03]  /*46070*/  IMAD.WIDE R10, R229, 0x4, R146 ;  /* 0x00000004e50a7825 */ /* 0x002fc600078e0292 */
[----:B------:R1:W-:Y:S04]  /*46080*/  STL.64 [R1+0x6c0], R2 ;  /* 0x0006c00201007387 */ /* 0x0003e80000100a00 */
[----:B------:R1:W-:Y:S01]  /*46090*/  LDGSTS.E [R24+0x78004], desc[UR8][R2.64], !P2 ;  /* 0x7800400002187fae */ /* 0x0003e2000d121848 */
[----:B------:R-:W-:Y:S02]  /*460a0*/  VIADD R28, R29, 0xfffffd14 ;  /* 0xfffffd141d1c7836 */ /* 0x000fe40000000000 */
[----:B------:R-:W4:Y:S01]  /*460b0*/  LDC R29, c[0x0][0x230] ;  /* 0x00008c00ff1d7b82 */ /* 0x000f220000000800 */
[C---:B--2---:R-:W-:Y:S01]  /*460c0*/  IMAD.WIDE R8, R229.reuse, 0x4, R148 ;  /* 0x00000004e5087825 */ /* 0x044fe200078e0294 */
[----:B------:R2:W-:Y:S04]  /*460d0*/  STL.64 [R1+0x6b8], R16 ;  /* 0x0006b81001007387 */ /* 0x0005e80000100a00 */
[----:B------:R-:W-:Y:S01]  /*460e0*/  STL.64 [R1+0x6b0], R10 ;  /* 0x0006b00a01007387 */ /* 0x000fe20000100a00 */
[----:B-1----:R-:W-:-:S03]  /*460f0*/  IMAD.WIDE R2, R229, 0x4, R150 ;  /* 0x00000004e5027825 */ /* 0x002fc600078e0296 */
[----:B------:R2:W-:Y:S01]  /*46100*/  LDGSTS.E [R27+0x7c004], desc[UR8][R16.64], !P2 ;  /* 0x7c004000101b7fae */ /* 0x0005e2000d121848 */
[----:B------:R-:W-:Y:S01]  /*46110*/  ISETP.GE.U32.AND P2, PT, R28, 0x7ffffc95, PT ;  /* 0x7ffffc951c00780c */ /* 0x000fe20003f46070 */
[----:B------:R-:W1:Y:S02]  /*46120*/  LDC R150, c[0x0][0x230] ;  /* 0x00008c00ff967b82 */ /* 0x000e640000000800 */
[----:B------:R3:W-:Y:S04]  /*46130*/  STL.64 [R1+0x6a8], R8 ;  /* 0x0006a80801007387 */ /* 0x0007e80000100a00 */
[----:B------:R3:W-:Y:S04]  /*46140*/  LDGSTS.E [R26+0x70008], desc[UR8][R10.64], !P0 ;  /* 0x700080000a1a7fae */ /* 0x0007e8000c121848 */
[----:B------:R-:W-:Y:S04]  /*46150*/  LDGSTS.E [R25+0x74008], desc[UR8][R8.64], !P0 ;  /* 0x7400800008197fae */ /* 0x000fe8000c121848 */
[----:B------:R4:W-:Y:S01]  /*46160*/  STL.64 [R1+0x6a0], R2 ;  /* 0x0006a00201007387 */ /* 0x0009e20000100a00 */
[----:B--2---:R-:W-:-:S03]  /*46170*/  IMAD.WIDE R16, R229, 0x4, R154 ;  /* 0x00000004e5107825 */ /* 0x004fc600078e029a */
[----:B------:R4:W-:Y:S04]  /*46180*/  LDGSTS.E [R24+0x78008], desc[UR8][R2.64], !P0 ;  /* 0x7800800002187fae */ /* 0x0009e8000c121848 */
[----:B---3--:R-:W2:Y:S04]  /*46190*/  LDL.LU.64 R8, [R1+0x298] ;  /* 0x0002980001087983 */ /* 0x008ea80000300a00 */
[----:B------:R-:W3:Y:S04]  /*461a0*/  LDL.LU.64 R250, [R1+0x290] ;  /* 0x0002900001fa7983 */ /* 0x000ee80000300a00 */
[----:B------:R-:W3:Y:S01]  /*461b0*/  LDL.LU.64 R20, [R1+0x288] ;  /* 0x0002880001147983 */ /* 0x000ee20000300a00 */
[----:B------:R-:W-:-:S04]  /*461c0*/  IMAD.WIDE R10, R229, 0x4, R156 ;  /* 0x00000004e50a7825 */ /* 0x000fc800078e029c */
[----:B----4-:R-:W-:Y:S01]  /*461d0*/  IMAD.WIDE R2, R229, 0x4, R158 ;  /* 0x00000004e5027825 */ /* 0x010fe200078e029e */
[----:B------:R-:W-:Y:S01]  /*461e0*/  STL.64 [R1+0x698], R18 ;  /* 0x0006981201007387 */ /* 0x000fe20000100a00 */
[----:B------:R-:W-:Y:S01]  /*461f0*/  IADD3 R28, R31, -0x28d, RZ ;  /* 0xfffffd731f1c7810 */ /* 0x000fe20007ffe0ff */
[----:B------:R-:W4:Y:S02]  /*46200*/  LDC R158, c[0x0][0x230] ;  /* 0x00008c00ff9e7b82 */ /* 0x000f240000000800 */
[----:B------:R1:W-:Y:S04]  /*46210*/  STL.64 [R1+0x690], R16 ;  /* 0x0006901001007387 */ /* 0x0003e80000100a00 */
[----:B------:R1:W-:Y:S02]  /*46220*/  LDGSTS.E [R27+0x7c008], desc[UR8][R18.64], !P0 ;  /* 0x7c008000121b7fae */ /* 0x0003e4000c121848 */
[----:B------:R-:W4:Y:S02]  /*46230*/  LDC R31, c[0x0][0x230] ;  /* 0x00008c00ff1f7b82 */ /* 0x000f240000000800 */
[----:B------:R1:W-:Y:S04]  /*46240*/  STL.64 [R1+0x688], R10 ;  /* 0x0006880a01007387 */ /* 0x0003e80000100a00 */
[----:B------:R1:W-:Y:S04]  /*46250*/  LDGSTS.E [R26+0x7000c], desc[UR8][R16.64], !P2 ;  /* 0x7000c000101a7fae */ /* 0x0003e8000d121848 */
[----:B------:R-:W-:Y:S04]  /*46260*/  STL.64 [R1+0x680], R2 ;  /* 0x0006800201007387 */ /* 0x000fe80000100a00 */
[----:B------:R4:W-:Y:S04]  /*46270*/  LDGSTS.E [R25+0x7400c], desc[UR8][R10.64], !P2 ;  /* 0x7400c0000a197fae */ /* 0x0009e8000d121848 */
[----:B-1----:R-:W3:Y:S01]  /*46280*/  LDL.LU.64 R16, [R1+0x280] ;  /* 0x0002800001107983 */ /* 0x002ee20000300a00 */
[----:B------:R-:W-:Y:S01]  /*46290*/  ISETP.GE.U32.AND P0, PT, R28, 0x7ffffcf4, PT ;  /* 0x7ffffcf41c00780c */ /* 0x000fe20003f06070 */
[----:B------:R-:W-:-:S02]  /*462a0*/  IMAD.WIDE R18, R229, 0x4, R160 ;  /* 0x00000004e5127825 */ /* 0x000fc400078e02a0 */
[----:B------:R1:W-:Y:S04]  /*462b0*/  LDGSTS.E [R24+0x7800c], desc[UR8][R2.64], !P2 ;  /* 0x7800c00002187fae */ /* 0x0003e8000d121848 */
[----:B------:R-:W3:Y:S04]  /*462c0*/  LDL.LU.64 R10, [R1+0x278] ;  /* 0x00027800010a7983 */ /* 0x000ee80000300a00 */
[----:B------:R-:W3:Y:S04]  /*462d0*/  LDL.LU.64 R36, [R1+0x270] ;  /* 0x0002700001247983 */ /* 0x000ee80000300a00 */
[----:B------:R-:W3:Y:S01]  /*462e0*/  LDL.LU.64 R22, [R1+0x268] ;  /* 0x0002680001167983 */ /* 0x000ee20000300a00 */
[----:B------:R-:W-:-:S03]  /*462f0*/  VIADD R26, R6, 0x100000 ;  /* 0x00100000061a7836 */ /* 0x000fc60000000000 */
[----:B------:R3:W-:Y:S01]  /*46300*/  STL.64 [R1+0x1cf8], R4 ;  /* 0x001cf80401007387 */ /* 0x0007e20000100a00 */
[----:B------:R-:W-:Y:S02]  /*46310*/  IADD3 R28, R30, -0x28e, RZ ;  /* 0xfffffd721e1c7810 */ /* 0x000fe40007ffe0ff */
[C---:B----4-:R-:W-:Y:S01]  /*46320*/  IADD3 R25, R6.reuse, 0x100000, RZ ;  /* 0x0010000006197810 */ /* 0x050fe20007ffe0ff */
[----:B------:R4:W-:Y:S01]  /*46330*/  STL.64 [R1+0x678], R18 ;  /* 0x0006781201007387 */ /* 0x0009e20000100a00 */
[----:B-1----:R-:W-:Y:S01]  /*46340*/  IADD3 R24, R6, 0x100000, RZ ;  /* 0x0010000006187810 */ /* 0x002fe20007ffe0ff */
[----:B------:R-:W1:Y:S02]  /*46350*/  LDC R30, c[0x0][0x230] ;  /* 0x00008c00ff1e7b82 */ /* 0x000e640000000800 */
[----:B------:R4:W-:Y:S01]  /*46360*/  LDGSTS.E [R27+0x7c00c], desc[UR8][R18.64], !P2 ;  /* 0x7c00c000121b7fae */ /* 0x0009e2000d121848 */
[----:B------:R-:W-:Y:S02]  /*46370*/  ISETP.GE.U32.AND P2, PT, R28, 0x7ffffcf3, PT ;  /* 0x7ffffcf31c00780c */ /* 0x000fe40003f46070 */
[----:B----4-:R-:W-:Y:S01]  /*46380*/  IADD3 R27, R6, 0x100000, RZ ;  /* 0x00100000061b7810 */ /* 0x010fe20007ffe0ff */
[----:B--2---:R-:W-:-:S04]  /*46390*/  IMAD.WIDE R8, R229, 0x4, R8 ;  /* 0x00000004e5087825 */ /* 0x004fc800078e0208 */
[C---:B---3--:R-:W-:Y:S01]  /*463a0*/  IMAD.WIDE R4, R229.reuse, 0x4, R250 ;  /* 0x00000004e5047825 */ /* 0x048fe200078e02fa */
[----:B------:R2:W-:Y:S03]  /*463b0*/  STL.64 [R1+0x670], R8 ;  /* 0x0006700801007387 */ /* 0x0005e60000100a00 */
[C---:B------:R-:W-:Y:S01]  /*463c0*/  IMAD.WIDE R2, R229.reuse, 0x4, R20 ;  /* 0x00000004e5027825 */ /* 0x040fe200078e0214 */
[----:B------:R3:W-:Y:S04]  /*463d0*/  STL.64 [R1+0x668], R4 ;  /* 0x0006680401007387 */ /* 0x0007e80000100a00 */
[----:B------:R-:W4:Y:S04]  /*463e0*/  LDL.LU.64 R18, [R1+0x260] ;  /* 0x0002600001127983 */ /* 0x000f280000300a00 */
[----:B------:R-:W-:Y:S04]  /*463f0*/  LDGSTS.E [R26+0x40000], desc[UR8][R8.64], !P0 ;  /* 0x40000000081a7fae */ /* 0x000fe8000c121848 */
[----:B------:R1:W-:Y:S04]  /*46400*/  STL.64 [R1+0x660], R2 ;  /* 0x0006600201007387 */ /* 0x0003e80000100a00 */
[----:B------:R3:W-:Y:S04]  /*46410*/  LDGSTS.E [R25+0x44000], desc[UR8][R4.64], !P0 ;  /* 0x4400000004197fae */ /* 0x0007e8000c121848 */
[----:B--2---:R-:W2:Y:S04]  /*46420*/  LDL.LU.64 R8, [R1+0x258] ;  /* 0x0002580001087983 */ /* 0x004ea80000300a00 */
[----:B------:R-:W2:Y:S04]  /*46430*/  LDL.LU.64 R250, [R1+0x250] ;  /* 0x0002500001fa7983 */ /* 0x000ea80000300a00 */
[----:B------:R-:W2:Y:S04]  /*46440*/  LDL.LU.64 R20, [R1+0x248] ;  /* 0x0002480001147983 */ /* 0x000ea80000300a00 */
[----:B------:R1:W-:Y:S01]  /*46450*/  LDGSTS.E [R24+0x48000], desc[UR8][R2.64], !P0 ;  /* 0x4800000002187fae */ /* 0x0003e2000c121848 */
[----:B------:R-:W-:-:S04]  /*46460*/  IMAD.WIDE R16, R229, 0x4, R16 ;  /* 0x00000004e5107825 */ /* 0x000fc800078e0210 */
[C---:B------:R-:W-:Y:S01]  /*46470*/  IMAD.WIDE R10, R229.reuse, 0x4, R10 ;  /* 0x00000004e50a7825 */ /* 0x040fe200078e020a */
[----:B------:R1:W-:Y:S03]  /*46480*/  STL.64 [R1+0x658], R16 ;  /* 0x0006581001007387 */ /* 0x0003e60000100a00 */
[C---:B---3--:R-:W-:Y:S01]  /*46490*/  IMAD.WIDE R4, R229.reuse, 0x4, R36 ;  /* 0x00000004e5047825 */ /* 0x048fe200078e0224 */
[----:B------:R3:W-:Y:S03]  /*464a0*/  STL.64 [R1+0x650], R10 ;  /* 0x0006500a01007387 */ /* 0x0007e60000100a00 */
[----:B-1----:R-:W-:Y:S01]  /*464b0*/  IMAD.WIDE R2, R229, 0x4, R22 ;  /* 0x00000004e5027825 */ /* 0x002fe200078e0216 */
[----:B------:R-:W-:Y:S04]  /*464c0*/  LDGSTS.E [R27+0x4c000], desc[UR8][R16.64], !P0 ;  /* 0x4c000000101b7fae */ /* 0x000fe8000c121848 */
[----:B------:R1:W-:Y:S04]  /*464d0*/  STL.64 [R1+0x648], R4 ;  /* 0x0006480401007387 */ /* 0x0003e80000100a00 */
[----:B------:R-:W-:Y:S04]  /*464e0*/  LDGSTS.E [R26+0x40004], desc[UR8][R10.64], !P2 ;  /* 0x400040000a1a7fae */ /* 0x000fe8000d121848 */
[----:B------:R-:W2:Y:S04]  /*464f0*/  LDL.LU.64 R16, [R1+0x240] ;  /* 0x0002400001107983 */ /* 0x000ea80000300a00 */
[----:B------:R1:W-:Y:S04]  /*46500*/  STL.64 [R1+0x640], R2 ;  /* 0x0006400201007387 */ /* 0x0003e80000100a00 */
[----:B---3--:R-:W3:Y:S04]  /*46510*/  LDL.LU.64 R10, [R1+0x238] ;  /* 0x00023800010a7983 */ /* 0x008ee80000300a00 */
[----:B------:R-:W3:Y:S04]  /*46520*/  LDL.LU.64 R36, [R1+0x230] ;  /* 0x0002300001247983 */ /* 0x000ee80000300a00 */
[----:B------:R-:W3:Y:S01]  /*46530*/  LDL.LU.64 R22, [R1+0x228] ;  /* 0x0002280001167983 */ /* 0x000ee20000300a00 */
[----:B------:R-:W-:-:S02]  /*46540*/  VIADD R28, R29, 0xfffffd71 ;  /* 0xfffffd711d1c7836 */ /* 0x000fc40000000000 */
[----:B------:R-:W3:Y:S01]  /*46550*/  LDC R29, c[0x0][0x230] ;  /* 0x00008c00ff1d7b82 */ /* 0x000ee20000000800 */
[----:B------:R1:W-:Y:S02]  /*46560*/  LDGSTS.E [R25+0x44004], desc[UR8][R4.64], !P2 ;  /* 0x4400400004197fae */ /* 0x0003e4000d121848 */
[----:B------:R-:W-:Y:S02]  /*46570*/  ISETP.GE.U32.AND P0, PT, R28, 0x7ffffcf2, PT ;  /* 0x7ffffcf21c00780c */ /* 0x000fe40003f06070 */
[----:B------:R1:W-:Y:S01]  /*46580*/  LDGSTS.E [R24+0x48004], desc[UR8][R2.64], !P2 ;  /* 0x4800400002187fae */ /* 0x0003e2000d121848 */
[----:B------:R-:W-:Y:S02]  /*46590*/  IADD3 R28, R31, -0x290, RZ ;  /* 0xfffffd701f1c7810 */ /* 0x000fe40007ffe0ff */
[----:B------:R-:W3:Y:S01]  /*465a0*/  LDC R31, c[0x0][0x230] ;  /* 0x00008c00ff1f7b82 */ /* 0x000ee20000000800 */
[----:B----4-:R-:W-:-:S05]  /*465b0*/  IMAD.WIDE R18, R229, 0x4, R18 ;  /* 0x00000004e5127825 */ /* 0x010fca00078e0212 */
[----:B------:R4:W-:Y:S04]  /*465c0*/  STL.64 [R1+0x638], R18 ;  /* 0x0006381201007387 */ /* 0x0009e80000100a00 */
[----:B------:R-:W-:Y:S01]  /*465d0*/  LDGSTS.E [R27+0x4c004], desc[UR8][R18.64], !P2 ;  /* 0x4c004000121b7fae */ /* 0x000fe2000d121848 */
[----:B--2---:R-:W-:-:S04]  /*465e0*/  IMAD.WIDE R8, R229, 0x4, R8 ;  /* 0x00000004e5087825 */ /* 0x004fc800078e0208 */
[C---:B-1----:R-:W-:Y:S01]  /*465f0*/  IMAD.WIDE R4, R229.reuse, 0x4, R250 ;  /* 0x00000004e5047825 */ /* 0x042fe200078e02fa */
[----:B------:R1:W-:Y:S03]  /*46600*/  STL.64 [R1+0x630], R8 ;  /* 0x0006300801007387 */ /* 0x0003e60000100a00 */
[----:B------:R-:W-:Y:S01]  /*46610*/  IMAD.WIDE R2, R229, 0x4, R20 ;  /* 0x00000004e5027825 */ /* 0x000fe200078e0214 */
[----:B------:R2:W-:Y:S04]  /*46620*/  STL.64 [R1+0x628], R4 ;  /* 0x0006280401007387 */ /* 0x0005e80000100a00 */
[----:B----4-:R-:W4:Y:S01]  /*46630*/  LDL.LU.64 R18, [R1+0x220] ;  /* 0x0002200001127983 */ /* 0x010f220000300a00 */
[----:B------:R-:W-:-:S03]  /*46640*/  ISETP.GE.U32.AND P2, PT, R28, 0x7ffffcf1, PT ;  /* 0x7ffffcf11c00780c */ /* 0x000fc60003f46070 */
[----:B------:R-:W-:Y:S04]  /*46650*/  LDGSTS.E [R26+0x40008], desc[UR8][R8.64], !P0 ;  /* 0x40008000081a7fae */ /* 0x000fe8000c121848 */
[----:B------:R2:W-:Y:S04]  /*46660*/  STL.64 [R1+0x620], R2 ;  /* 0x0006200201007387 */ /* 0x0005e80000100a00 */
[----:B------:R2:W-:Y:S04]  /*46670*/  LDGSTS.E [R25+0x44008], desc[UR8][R4.64], !P0 ;  /* 0x4400800004197fae */ /* 0x0005e8000c121848 */
[----:B-1----:R-:W4:Y:S04]  /*46680*/  LDL.LU.64 R8, [R1+0xb8] ;  /* 0x0000b80001087983 */ /* 0x002f280000300a00 */
[----:B------:R-:W4:Y:S04]  /*46690*/  LDL.LU.64 R250, [R1+0xb0] ;  /* 0x0000b00001fa7983 */ /* 0x000f280000300a00 */
[----:B------:R-:W4:Y:S04]  /*466a0*/  LDL.LU.64 R20, [R1+0xa8] ;  /* 0x0000a80001147983 */ /* 0x000f280000300a00 */
[----:B------:R1:W-:Y:S01]  /*466b0*/  LDGSTS.E [R24+0x48008], desc[UR8][R2.64], !P0 ;  /* 0x4800800002187fae */ /* 0x0003e2000c121848 */
[----:B------:R-:W-:-:S04]  /*466c0*/  IMAD.WIDE R16, R229, 0x4, R16 ;  /* 0x00000004e5107825 */ /* 0x000fc800078e0210 */
[C---:B---3--:R-:W-:Y:S01]  /*466d0*/  IMAD.WIDE R10, R229.reuse, 0x4, R10 ;  /* 0x00000004e50a7825 */ /* 0x048fe200078e020a */
[----:B------:R3:W-:Y:S03]  /*466e0*/  STL.64 [R1+0x618], R16 ;  /* 0x0006181001007387 */ /* 0x0007e60000100a00 */
[C---:B--2---:R-:W-:Y:S01]  /*466f0*/  IMAD.WIDE R4, R229.reuse, 0x4, R36 ;  /* 0x00000004e5047825 */ /* 0x044fe200078e0224 */
[----:B------:R2:W-:Y:S03]  /*46700*/  STL.64 [R1+0x610], R10 ;  /* 0x0006100a01007387 */ /* 0x0005e60000100a00 */
[----:B-1----:R-:W-:Y:S01]  /*46710*/  IMAD.WIDE R2, R229, 0x4, R22 ;  /* 0x00000004e5027825 */ /* 0x002fe200078e0216 */
[----:B------:R-:W-:Y:S04]  /*46720*/  LDGSTS.E [R27+0x4c008], desc[UR8][R16.64], !P0 ;  /* 0x4c008000101b7fae */ /* 0x000fe8000c121848 */
[----:B------:R1:W-:Y:S04]  /*46730*/  STL.64 [R1+0x608], R4 ;  /* 0x0006080401007387 */ /* 0x0003e80000100a00 */
[----:B------:R-:W-:Y:S04]  /*46740*/  LDGSTS.E [R26+0x4000c], desc[UR8][R10.64], !P2 ;  /* 0x4000c0000a1a7fae */ /* 0x000fe8000d121848 */
[----:B---3--:R-:W3:Y:S04]  /*46750*/  LDL.LU.64 R16, [R1+0xa0] ;  /* 0x0000a00001107983 */ /* 0x008ee80000300a00 */
[----:B------:R1:W-:Y:S04]  /*46760*/  STL.64 [R1+0x600], R2 ;  /* 0x0006000201007387 */ /* 0x0003e80000100a00 */
[----:B------:R-:W3:Y:S04]  /*46770*/  LDL.LU.64 R22, [R1+0x98] ;  /* 0x0000980001167983 */ /* 0x000ee80000300a00 */
[----:B--2---:R-:W2:Y:S04]  /*46780*/  LDL.LU.64 R10, [R1+0x90] ;  /* 0x00009000010a7983 */ /* 0x004ea80000300a00 */
[----:B------:R-:W2:Y:S01]  /*46790*/  LDL.LU.64 R38, [R1+0x88] ;  /* 0x0000880001267983 */ /* 0x000ea20000300a00 */
[----:B------:R-:W-:-:S02]  /*467a0*/  VIADD R28, R30, 0xfffffd53 ;  /* 0xfffffd531e1c7836 */ /* 0x000fc40000000000 */
[----:B------:R-:W2:Y:S01]  /*467b0*/  LDC R30, c[0x0][0x230] ;  /* 0x00008c00ff1e7b82 */ /* 0x000ea20000000800 */
[----:B------:R1:W-:Y:S02]  /*467c0*/  LDGSTS.E [R25+0x4400c], desc[UR8][R4.64], !P2 ;  /* 0x4400c00004197fae */ /* 0x0003e4000d121848 */
[----:B------:R-:W-:Y:S02]  /*467d0*/  ISETP.GE.U32.AND P0, PT, R28, 0x7ffffcd4, PT ;  /* 0x7ffffcd41c00780c */ /* 0x000fe40003f06070 */
[----:B------:R1:W-:Y:S01]  /*467e0*/  LDGSTS.E [R24+0x4800c], desc[UR8][R2.64], !P2 ;  /* 0x4800c00002187fae */ /* 0x0003e2000d121848 */
[----:B------:R-:W-:Y:S02]  /*467f0*/  IADD3 R28, R29, -0x2ae, RZ ;  /* 0xfffffd521d1c7810 */ /* 0x000fe40007ffe0ff */
[----:B------:R-:W2:Y:S01]  /*46800*/  LDC R29, c[0x0][0x230] ;  /* 0x00008c00ff1d7b82 */ /* 0x000ea20000000800 */
[----:B----4-:R-:W-:-:S05]  /*46810*/  IMAD.WIDE R18, R229, 0x4, R18 ;  /* 0x00000004e5127825 */ /* 0x010fca00078e0212 */
[----:B------:R-:W-:Y:S04]  /*46820*/  STL.64 [R1+0x5f8], R18 ;  /* 0x0005f81201007387 */ /* 0x000fe80000100a00 */
[----:B------:R-:W-:Y:S01]  /*46830*/  LDGSTS.E [R27+0x4c00c], desc[UR8][R18.64], !P2 ;  /* 0x4c00c000121b7fae */ /* 0x000fe2000d121848 */
[----:B------:R-:W-:-:S04]  /*46840*/  IMAD.WIDE R8, R229, 0x4, R8 ;  /* 0x00000004e5087825 */ /* 0x000fc800078e0208 */
[C---:B-1----:R-:W-:Y:S01]  /*46850*/  IMAD.WIDE R4, R229.reuse, 0x4, R250 ;  /* 0x00000004e5047825 */ /* 0x042fe200078e02fa */
[----:B------:R-:W-:Y:S03]  /*46860*/  STL.64 [R1+0x5f0], R8 ;  /* 0x0005f00801007387 */ /* 0x000fe60000100a00 */
[----:B------:R-:W-:Y:S01]  /*46870*/  IMAD.WIDE R2, R229, 0x4, R20 ;  /* 0x00000004e5027825 */ /* 0x000fe200078e0214 */
[----:B------:R2:W-:Y:S04]  /*46880*/  STL.64 [R1+0x5e8], R4 ;  /* 0x0005e80401007387 */ /* 0x0005e80000100a00 */
[----:B------:R1:W-:Y:S01]  /*46890*/  STL.64 [R1+0x5e0], R2 ;  /* 0x0005e00201007387 */ /* 0x0003e20000100a00 */
[----:B------:R-:W-:-:S03]  /*468a0*/  ISETP.GE.U32.AND P2, PT, R28, 0x7ffffcd3, PT ;  /* 0x7ffffcd31c00780c */ /* 0x000fc60003f46070 */
[----:B------:R-:W4:Y:S04]  /*468b0*/  LDL.LU.64 R34, [R1+0x80] ;  /* 0x0000800001227983 */ /* 0x000f280000300a00 */
[----:B------:R-:W-:Y:S04]  /*468c0*/  LDGSTS.E [R26+0x50000], desc[UR8][R8.64], !P0 ;  /* 0x50000000081a7fae */ /* 0x000fe8000c121848 */
[----:B------:R-:W4:Y:S04]  /*468d0*/  LDL.LU.64 R20, [R1+0x78] ;  /* 0x0000780001147983 */ /* 0x000f280000300a00 */
[----:B------:R2:W-:Y:S04]  /*468e0*/  LDGSTS.E [R25+0x54000], desc[UR8][R4.64], !P0 ;  /* 0x5400000004197fae */ /* 0x0005e8000c121848 */
[----:B------:R-:W4:Y:S04]  /*468f0*/  LDL.LU.64 R36, [R1+0x70] ;  /* 0x0000700001247983 */ /* 0x000f280000300a00 */
[----:B------:R-:W4:Y:S04]  /*46900*/  LDL.LU.64 R250, [R1+0x68] ;  /* 0x0000680001fa7983 */ /* 0x000f280000300a00 */
[----:B------:R1:W-:Y:S01]  /*46910*/  LDGSTS.E [R24+0x58000], desc[UR8][R2.64], !P0 ;  /* 0x5800000002187fae */ /* 0x0003e2000c121848 */
[----:B---3--:R-:W-:-:S05]  /*46920*/  IMAD.WIDE R16, R229, 0x4, R16 ;  /* 0x00000004e5107825 */ /* 0x008fca00078e0210 */
[----:B------:R-:W-:Y:S01]  /*46930*/  LDGSTS.E [R27+0x5c000], desc[UR8][R16.64], !P0 ;  /* 0x5c000000101b7fae */ /* 0x000fe2000c121848 */
[----:B------:R-:W-:-:S04]  /*46940*/  IMAD.WIDE R22, R229, 0x4, R22 ;  /* 0x00000004e5167825 */ /* 0x000fc800078e0216 */
[C---:B--2---:R-:W-:Y:S01]  /*46950*/  IMAD.WIDE R4, R229.reuse, 0x4, R10 ;  /* 0x00000004e5047825 */ /* 0x044fe200078e020a */
[----:B------:R-:W-:Y:S04]  /*46960*/  LDGSTS.E [R26+0x50004], desc[UR8][R22.64], !P2 ;  /* 0x50004000161a7fae */ /* 0x000fe8000d121848 */
[----:B------:R-:W2:Y:S01]  /*46970*/  LDL.LU.64 R10, [R1+0x60] ;  /* 0x00006000010a7983 */ /* 0x000ea20000300a00 */
[----:B-1----:R-:W-:-:S03]  /*46980*/  IMAD.WIDE R2, R229, 0x4, R38 ;  /* 0x00000004e5027825 */ /* 0x002fc600078e0226 */
[----:B------:R1:W-:Y:S04]  /*46990*/  STL.64 [R1+0x5d8], R16 ;  /* 0x0005d81001007387 */ /* 0x0003e80000100a00 */
[----:B------:R-:W3:Y:S04]  /*469a0*/  LDL.LU.64 R8, [R1+0x58] ;  /* 0x0000580001087983 */ /* 0x000ee80000300a00 */
[----:B------:R1:W-:Y:S04]  /*469b0*/  STL.64 [R1+0x5d0], R22 ;  /* 0x0005d01601007387 */ /* 0x0003e80000100a00 */
[----:B------:R-:W3:Y:S04]  /*469c0*/  LDL.LU.64 R18, [R1+0x50] ;  /* 0x0000500001127983 */ /* 0x000ee80000300a00 */
[----:B------:R4:W-:Y:S04]  /*469d0*/  STL.64 [R1+0x5c8], R4 ;  /* 0x0005c80401007387 */ /* 0x0009e80000100a00 */
[----:B-1----:R-:W3:Y:S04]  /*469e0*/  LDL.LU.64 R16, [R1+0x48] ;  /* 0x0000480001107983 */ /* 0x002ee80000300a00 */
[----:B------:R1:W-:Y:S04]  /*469f0*/  STL.64 [R1+0x5c0], R2 ;  /* 0x0005c00201007387 */ /* 0x0003e80000100a00 */
[----:B------:R-:W3:Y:S01]  /*46a00*/  LDL.LU.64 R22, [R1+0x40] ;  /* 0x0000400001167983 */ /* 0x000ee20000300a00 */
[----:B------:R-:W-:-:S02]  /*46a10*/  IADD3 R28, R31, -0x2af, RZ ;  /* 0xfffffd511f1c7810 */ /* 0x000fc40007ffe0ff */
[----:B------:R-:W3:Y:S01]  /*46a20*/  LDC R31, c[0x0][0x230] ;  /* 0x00008c00ff1f7b82 */ /* 0x000ee20000000800 */
[----:B------:R1:W-:Y:S01]  /*46a30*/  LDGSTS.E [R25+0x54004], desc[UR8][R4.64], !P2 ;  /* 0x5400400004197fae */ /* 0x0003e2000d121848 */
[----:B------:R-:W-:Y:S01]  /*46a40*/  ISETP.GE.U32.AND P0, PT, R28, 0x7ffffcd2, PT ;  /* 0x7ffffcd21c00780c */ /* 0x000fe20003f06070 */
[----:B------:R-:W-:Y:S02]  /*46a50*/  VIADD R28, R30, 0xfffffd50 ;  /* 0xfffffd501e1c7836 */ /* 0x000fe40000000000 */
[----:B------:R1:W-:Y:S03]  /*46a60*/  LDGSTS.E [R24+0x58004], desc[UR8][R2.64], !P2 ;  /* 0x5800400002187fae */ /* 0x0003e6000d121848 */
[----:B------:R-:W3:Y:S01]  /*46a70*/  LDC R30, c[0x0][0x230] ;  /* 0x00008c00ff1e7b82 */ /* 0x000ee20000000800 */
[----:B----4-:R-:W-:-:S05]  /*46a80*/  IMAD.WIDE R32, R229, 0x4, R34 ;  /* 0x00000004e5207825 */ /* 0x010fca00078e0222 */
[----:B------:R4:W-:Y:S01]  /*46a90*/  LDGSTS.E [R27+0x5c004], desc[UR8][R32.64], !P2 ;  /* 0x5c004000201b7fae */ /* 0x0009e2000d121848 */
[----:B------:R-:W-:Y:S01]  /*46aa0*/  ISETP.GE.U32.AND P2, PT, R28, 0x7ffffcd1, PT ;  /* 0x7ffffcd11c00780c */ /* 0x000fe20003f46070 */
[----:B------:R-:W-:Y:S01]  /*46ab0*/  IMAD.WIDE R20, R229, 0x4, R20 ;  /* 0x00000004e5147825 */ /* 0x000fe200078e0214 */
[----:B------:R-:W-:Y:S01]  /*46ac0*/  IADD3 R28, R29, -0x2cd, RZ ;  /* 0xfffffd331d1c7810 */ /* 0x000fe20007ffe0ff */
[----:B------:R4:W-:Y:S01]  /*46ad0*/  STL.64 [R1+0x5b8], R32 ;  /* 0x0005b82001007387 */ /* 0x0009e20000100a00 */
[----:B------:R-:W3:Y:S01]  /*46ae0*/  LDC R29, c[0x0][0x230] ;  /* 0x00008c00ff1d7b82 */ /* 0x000ee20000000800 */
[C---:B-1----:R-:W-:Y:S02]  /*46af0*/  IMAD.WIDE R4, R229.reuse, 0x4, R36 ;  /* 0x00000004e5047825 */ /* 0x042fe400078e0224 */
[----:B------:R-:W-:Y:S02]  /*46b00*/  STL.64 [R1+0x5b0], R20 ;  /* 0x0005b01401007387 */ /* 0x000fe40000100a00 */
[----:B------:R-:W-:-:S02]  /*46b10*/  IMAD.WIDE R2, R229, 0x4, R250 ;  /* 0x00000004e5027825 */ /* 0x000fc400078e02fa */
[----:B------:R-:W-:Y:S01]  /*46b20*/  LDGSTS.E [R26+0x50008], desc[UR8][R20.64], !P0 ;  /* 0x50008000141a7fae */ /* 0x000fe2000c121848 */
[----:B----4-:R-:W1:Y:S03]  /*46b30*/  LDC R32, c[0x0][0x230] ;  /* 0x00008c00ff207b82 */ /* 0x010e660000000800 */
[----:B------:R4:W-:Y:S04]  /*46b40*/  STL.64 [R1+0x5a8], R4 ;  /* 0x0005a80401007387 */ /* 0x0009e80000100a00 */
[----:B------:R4:W-:Y:S04]  /*46b50*/  LDGSTS.E [R25+0x54008], desc[UR8][R4.64], !P0 ;  /* 0x5400800004197fae */ /* 0x0009e8000c121848 */
[----:B------:R4:W-:Y:S04]  /*46b60*/  STL.64 [R1+0x5a0], R2 ;  /* 0x0005a00201007387 */ /* 0x0009e80000100a00 */
[----:B------:R4:W-:Y:S01]  /*46b70*/  LDGSTS.E [R24+0x58008], desc[UR8][R2.64], !P0 ;  /* 0x5800800002187fae */ /* 0x0009e2000c121848 */
[----:B--2---:R-:W-:-:S05]  /*46b80*/  IMAD.WIDE R10, R229, 0x4, R10 ;  /* 0x00000004e50a7825 */ /* 0x004fca00078e020a */
[----:B------:R2:W-:Y:S01]  /*46b90*/  STL.64 [R1+0x598], R10 ;  /* 0x0005980a01007387 */ /* 0x0005e20000100a00 */
[----:B---3--:R-:W-:-:S03]  /*46ba0*/  IMAD.WIDE R8, R229, 0x4, R8 ;  /* 0x00000004e5087825 */ /* 0x008fc600078e0208 */
[----:B------:R2:W-:Y:S01]  /*46bb0*/  LDGSTS.E [R27+0x5c008], desc[UR8][R10.64], !P0 ;  /* 0x5c0080000a1b7fae */ /* 0x0005e2000c121848 */
[----:B------:R-:W-:Y:S02]  /*46bc0*/  ISETP.GE.U32.AND P0, PT, R28, 0x7ffffcb4, PT ;  /* 0x7ffffcb41c00780c */ /* 0x000fe40003f06070 */
[----:B------:R-:W-:Y:S01]  /*46bd0*/  IADD3 R28, R31, -0x2ce, RZ ;  /* 0xfffffd321f1c7810 */ /* 0x000fe20007ffe0ff */
[----:B------:R3:W-:Y:S01]  /*46be0*/  LDGSTS.E [R26+0x5000c], desc[UR8][R8.64], !P2 ;  /* 0x5000c000081a7fae */ /* 0x0007e2000d121848 */
[----:B------:R-:W1:Y:S01]  /*46bf0*/  LDC R31, c[0x0][0x230] ;  /* 0x00008c00ff1f7b82 */ /* 0x000e620000000800 */
[----:B----4-:R-:W-:-:S04]  /*46c00*/  IMAD.WIDE R4, R229, 0x4, R18 ;  /* 0x00000004e5047825 */ /* 0x010fc800078e0212 */
[C---:B------:R-:W-:Y:S01]  /*46c10*/  IMAD.WIDE R2, R229.reuse, 0x4, R16 ;  /* 0x00000004e5027825 */ /* 0x040fe200078e0210 */
[----:B------:R4:W-:Y:S04]  /*46c20*/  LDGSTS.E [R25+0x5400c], desc[UR8][R4.64], !P2 ;  /* 0x5400c00004197fae */ /* 0x0009e8000d121848 */
[----:B------:R4:W-:Y:S01]  /*46c30*/  LDGSTS.E [R24+0x5800c], desc[UR8][R2.64], !P2 ;  /* 0x5800c00002187fae */ /* 0x0009e2000d121848 */
[----:B--2---:R-:W-:-:S03]  /*46c40*/  IMAD.WIDE R10, R229, 0x4, R22 ;  /* 0x00000004e50a7825 */ /* 0x004fc600078e0216 */
[----:B------:R3:W-:Y:S04]  /*46c50*/  STL.64 [R1+0x590], R8 ;  /* 0x0005900801007387 */ /* 0x0007e80000100a00 */
[----:B------:R2:W-:Y:S01]  /*46c60*/  LDGSTS.E [R27+0x5c00c], desc[UR8][R10.64], !P2 ;  /* 0x5c00c0000a1b7fae */ /* 0x0005e2000d121848 */
[----:B------:R-:W-:-:S03]  /*46c70*/  ISETP.GE.U32.AND P2, PT, R28, 0x7ffffcb3, PT ;  /* 0x7ffffcb31c00780c */ /* 0x000fc60003f46070 */
[----:B------:R4:W-:Y:S01]  /*46c80*/  STL.64 [R1+0x588], R4 ;  /* 0x0005880401007387 */ /* 0x0009e20000100a00 */
[----:B---3--:R-:W-:-:S03]  /*46c90*/  IMAD.WIDE R8, R229, 0x4, R162 ;  /* 0x00000004e5087825 */ /* 0x008fc600078e02a2 */
[----:B------:R3:W-:Y:S04]  /*46ca0*/  STL.64 [R1+0x580], R2 ;  /* 0x0005800201007387 */ /* 0x0007e80000100a00 */
[----:B------:R2:W-:Y:S01]  /*46cb0*/  STL.64 [R1+0x578], R10 ;  /* 0x0005780a01007387 */ /* 0x0005e20000100a00 */
[----:B----4-:R-:W-:-:S03]  /*46cc0*/  IMAD.WIDE R4, R229, 0x4, R164 ;  /* 0x00000004e5047825 */ /* 0x010fc600078e02a4 */
[----:B------:R4:W-:Y:S01]  /*46cd0*/  STL.64 [R1+0x570], R8 ;  /* 0x0005700801007387 */ /* 0x0009e20000100a00 */
[----:B---3--:R-:W-:-:S03]  /*46ce0*/  IMAD.WIDE R2, R229, 0x4, R166 ;  /* 0x00000004e5027825 */ /* 0x008fc600078e02a6 */
[----:B------:R4:W-:Y:S01]  /*46cf0*/  LDGSTS.E [R26+0x60000], desc[UR8][R8.64], !P0 ;  /* 0x60000000081a7fae */ /* 0x0009e2000c121848 */
[----:B------:R-:W-:Y:S02]  /*46d00*/  VIADD R134, R134, 0xfffffd07 ;  /* 0xfffffd0786867836 */ /* 0x000fe40000000000 */
[C---:B--2---:R-:W-:Y:S01]  /*46d10*/  IMAD.WIDE R10, R229.reuse, 0x4, R168 ;  /* 0x00000004e50a7825 */ /* 0x044fe200078e02a8 */
[----:B------:R2:W-:Y:S01]  /*46d20*/  STL.64 [R1+0x568], R4 ;  /* 0x0005680401007387 */ /* 0x0005e20000100a00 */
[----:B------:R-:W-:Y:S01]  /*46d30*/  IADD3 R150, R150, -0x2fb, RZ ;  /* 0xfffffd0596967810 */ /* 0x000fe20007ffe0ff */
[----:B------:R-:W3:Y:S01]  /*46d40*/  LDC R166, c[0x0][0x230] ;  /* 0x00008c00ffa67b82 */ /* 0x000ee20000000800 */
[----:B------:R-:W-:Y:S01]  /*46d50*/  VIADD R28, R30, 0xfffffd31 ;  /* 0xfffffd311e1c7836 */ /* 0x000fe20000000000 */
[----:B------:R2:W-:Y:S01]  /*46d60*/  LDGSTS.E [R25+0x64000], desc[UR8][R4.64], !P0 ;  /* 0x6400000004197fae */ /* 0x0005e2000c121848 */
[----:B----4-:R-:W-:-:S03]  /*46d70*/  IMAD.WIDE R8, R229, 0x4, R170 ;  /* 0x00000004e5087825 */ /* 0x010fc600078e02aa */
[----:B------:R4:W-:Y:S02]  /*46d80*/  STL.64 [R1+0x560], R2 ;  /* 0x0005600201007387 */ /* 0x0009e40000100a00 */
[----:B------:R-:W3:Y:S02]  /*46d90*/  LDC R30, c[0x0][0x230] ;  /* 0x00008c00ff1e7b82 */ /* 0x000ee40000000800 */
[----:B------:R4:W-:Y:S01]  /*46da0*/  LDGSTS.E [R24+0x68000], desc[UR8][R2.64], !P0 ;  /* 0x6800000002187fae */ /* 0x0009e2000c121848 */
[----:B--2---:R-:W-:-:S03]  /*46db0*/  IMAD.WIDE R4, R229, 0x4, R172 ;  /* 0x00000004e5047825 */ /* 0x004fc600078e02ac */
[----:B------:R2:W-:Y:S01]  /*46dc0*/  STL.64 [R1+0x558], R10 ;  /* 0x0005580a01007387 */ /* 0x0005e20000100a00 */
[----:B------:R-:W-:Y:S01]  /*46dd0*/  IADD3 R142, R142, -0x2fa, RZ ;  /* 0xfffffd068e8e7810 */ /* 0x000fe20007ffe0ff */
[----:B------:R-:W3:Y:S02]  /*46de0*/  LDC R168, c[0x0][0x230] ;  /* 0x00008c00ffa87b82 */ /* 0x000ee40000000800 */
[----:B------:R2:W-:Y:S01]  /*46df0*/  LDGSTS.E [R27+0x6c000], desc[UR8][R10.64], !P0 ;  /* 0x6c0000000a1b7fae */ /* 0x0005e2000c121848 */
[----:B------:R-:W-:Y:S01]  /*46e00*/  ISETP.GE.U32.AND P0, PT, R28, 0x7ffffcb2, PT ;  /* 0x7ffffcb21c00780c */ /* 0x000fe20003f06070 */
[----:B----4-:R-:W-:Y:S02]  /*46e10*/  IMAD.WIDE R2, R229, 0x4, R174 ;  /* 0x00000004e5027825 */ /* 0x010fe400078e02ae */
[----:B------:R4:W-:Y:S01]  /*46e20*/  LDGSTS.E [R26+0x60004], desc[UR8][R8.64], !P2 ;  /* 0x60004000081a7fae */ /* 0x0009e2000d121848 */
[----:B------:R-:W-:Y:S01]  /*46e30*/  IADD3 R28, R29, -0x2d0, RZ ;  /* 0xfffffd301d1c7810 */ /* 0x000fe20007ffe0ff */
[----:B------:R-:W3:Y:S02]  /*46e40*/  LDC R169, c[0x0][0x230] ;  /* 0x00008c00ffa97b82 */ /* 0x000ee40000000800 */
[----:B------:R1:W-:Y:S01]  /*46e50*/  LDGSTS.E [R25+0x64004], desc[UR8][R4.64], !P2 ;  /* 0x6400400004197fae */ /* 0x0003e2000d121848 */
[----:B--2---:R-:W-:-:S03]  /*46e60*/  IMAD.WIDE R10, R229, 0x4, R176 ;  /* 0x00000004e50a7825 */ /* 0x004fc600078e02b0 */
[----:B------:R2:W-:Y:S02]  /*46e70*/  LDGSTS.E [R24+0x68004], desc[UR8][R2.64], !P2 ;  /* 0x6800400002187fae */ /* 0x0005e4000d121848 */
[----:B------:R-:W3:Y:S02]  /*46e80*/  LDC R29, c[0x0][0x230] ;  /* 0x00008c00ff1d7b82 */ /* 0x000ee40000000800 */
[----:B------:R2:W-:Y:S01]  /*46e90*/  LDGSTS.E [R27+0x6c004], desc[UR8][R10.64], !P2 ;  /* 0x6c0040000a1b7fae */ /* 0x0005e2000d121848 */
[----:B------:R-:W-:-:S03]  /*46ea0*/  ISETP.GE.U32.AND P2, PT, R28, 0x7ffffcb1, PT ;  /* 0x7ffffcb11c00780c */ /* 0x000fc60003f46070 */
[----:B------:R4:W-:Y:S04]  /*46eb0*/  STL.64 [R1+0x550], R8 ;  /* 0x0005500801007387 */ /* 0x0009e80000100a00 */
[----:B------:R1:W-:Y:S04]  /*46ec0*/  STL.64 [R1+0x548], R4 ;  /* 0x0005480401007387 */ /* 0x0003e80000100a00 */
[----:B------:R2:W-:Y:S01]  /*46ed0*/  STL.64 [R1+0x540], R2 ;  /* 0x0005400201007387 */ /* 0x0005e20000100a00 */
[----:B----4-:R-:W-:-:S03]  /*46ee0*/  IMAD.WIDE R8, R229, 0x4, R178 ;  /* 0x00000004e5087825 */ /* 0x010fc600078e02b2 */
[----:B------:R4:W-:Y:S01]  /*46ef0*/  STL.64 [R1+0x538], R10 ;  /* 0x0005380a01007387 */ /* 0x0009e20000100a00 */
[----:B-1----:R-:W-:-:S03]  /*46f00*/  IMAD.WIDE R4, R229, 0x4, R180 ;  /* 0x00000004e5047825 */ /* 0x002fc600078e02b4 */
[----:B------:R1:W-:Y:S01]  /*46f10*/  STL.64 [R1+0x530], R8 ;  /* 0x0005300801007387 */ /* 0x0003e20000100a00 */
[----:B--2---:R-:W-:-:S03]  /*46f20*/  IMAD.WIDE R2, R229, 0x4, R182 ;  /* 0x00000004e5027825 */ /* 0x004fc600078e02b6 */
[----:B------:R1:W-:Y:S01]  /*46f30*/  LDGSTS.E [R26+0x60008], desc[UR8][R8.64], !P0 ;  /* 0x60008000081a7fae */ /* 0x0003e2000c121848 */
[----:B------:R-:W-:Y:S01]  /*46f40*/  IADD3 R28, R32, -0x2ed, RZ ;  /* 0xfffffd13201c7810 */ /* 0x000fe20007ffe0ff */
[C---:B----4-:R-:W-:Y:S02]  /*46f50*/  IMAD.WIDE R10, R229.reuse, 0x4, R184 ;  /* 0x00000004e50a7825 */ /* 0x050fe400078e02b8 */
        /* <DEDUP_REMOVED lines=9> */
[C---:B-1----:R-:W-:Y:S02]  /*46ff0*/  IMAD.WIDE R2, R229.reuse, 0x4, R190 ;  /* 0x00000004e5027825 */ /* 0x042fe400078e02be */
[----:B------:R1:W-:Y:S02]  /*47000*/  LDGSTS.E [R26+0x6000c], desc[UR8][R8.64], !P2 ;  /* 0x6000c000081a7fae */ /* 0x0003e4000d121848 */
[----:B------:R-:W-:-:S02]  /*47010*/  IMAD.WIDE R22, R229, 0x4, R216 ;  /* 0x00000004e5167825 */ /* 0x000fc400078e02d8 */
[----:B------:R4:W-:Y:S02]  /*47020*/  LDGSTS.E [R25+0x6400c], desc[UR8][R4.64], !P2 ;  /* 0x6400c00004197fae */ /* 0x0009e4000d121848 */
[C---:B------:R-:W-:Y:S02]  /*47030*/  IMAD.WIDE R20, R229.reuse, 0x4, R218 ;  /* 0x00000004e5147825 */ /* 0x040fe400078e02da */
[----:B------:R4:W-:Y:S02]  /*47040*/  LDGSTS.E [R24+0x6800c], desc[UR8][R2.64], !P2 ;  /* 0x6800c00002187fae */ /* 0x0009e4000d121848 */
[C---:B------:R-:W-:Y:S02]  /*47050*/  IMAD.WIDE R18, R229.reuse, 0x4, R220 ;  /* 0x00000004e5127825 */ /* 0x040fe400078e02dc */
[----:B------:R1:W-:Y:S02]  /*47060*/  STL.64 [R1+0x510], R8 ;  /* 0x0005100801007387 */ /* 0x0003e40000100a00 */
[----:B------:R-:W-:-:S04]  /*47070*/  IMAD.WIDE R16, R229, 0x4, R222 ;  /* 0x00000004e5107825 */ /* 0x000fc800078e02de */
[----:B--2---:R-:W-:-:S04]  /*47080*/  IMAD.WIDE R10, R229, 0x4, R192 ;  /* 0x00000004e50a7825 */ /* 0x004fc800078e02c0 */
[----:B------:R-:W-:Y:S01]  /*47090*/  VIADD R28, R31, 0xfffffd12 ;  /* 0xfffffd121f1c7836 */ /* 0x000fe20000000000 */
[----:B------:R2:W-:Y:S01]  /*470a0*/  LDGSTS.E [R27+0x6c00c], desc[UR8][R10.64], !P2 ;  /* 0x6c00c0000a1b7fae */ /* 0x0005e2000d121848 */
[C---:B-1----:R-:W-:Y:S01]  /*470b0*/  IMAD.WIDE R8, R229.reuse, 0x4, R194 ;  /* 0x00000004e5087825 */ /* 0x042fe200078e02c2 */
[----:B------:R-:W1:Y:S02]  /*470c0*/  LDC R31, c[0x0][0x230] ;  /* 0x00008c00ff1f7b82 */ /* 0x000e640000000800 */
[----:B------:R-:W-:Y:S01]  /*470d0*/  ISETP.GE.U32.AND P2, PT, R28, 0x7ffffc93, PT ;  /* 0x7ffffc931c00780c */ /* 0x000fe20003f46070 */
[----:B------:R4:W-:Y:S04]  /*470e0*/  STL.64 [R1+0x508], R4 ;  /* 0x0005080401007387 */ /* 0x0009e80000100a00 */
[----:B------:R2:W-:Y:S01]  /*470f0*/  STL.64 [R1+0x500], R2 ;  /* 0x0005000201007387 */ /* 0x0005e20000100a00 */
[----:B------:R-:W-:Y:S01]  /*47100*/  VIADD R158, R158, 0xfffffd04 ;  /* 0xfffffd049e9e7836 */ /* 0x000fe20000000000 */
[----:B---3--:R-:W-:Y:S01]  /*47110*/  IADD3 R166, R166, -0x29d, RZ ;  /* 0xfffffd63a6a67810 */ /* 0x008fe20007ffe0ff */
[----:B------:R-:W3:Y:S01]  /*47120*/  LDC R190, c[0x0][0x230] ;  /* 0x00008c00ffbe7b82 */ /* 0x000ee20000000800 */
[----:B------:R2:W-:Y:S01]  /*47130*/  STL.64 [R1+0x4f8], R10 ;  /* 0x0004f80a01007387 */ /* 0x0005e20000100a00 */
[----:B----4-:R-:W-:-:S03]  /*47140*/  IMAD.WIDE R4, R229, 0x4, R196 ;  /* 0x00000004e5047825 */ /* 0x010fc600078e02c4 */
[----:B------:R4:W-:Y:S01]  /*47150*/  STL.64 [R1+0x4f0], R8 ;  /* 0x0004f00801007387 */ /* 0x0009e20000100a00 */
[----:B--2---:R-:W-:-:S03]  /*47160*/  IMAD.WIDE R2, R229, 0x4, R198 ;  /* 0x00000004e5027825 */ /* 0x004fc600078e02c6 */
[----:B------:R4:W-:Y:S01]  /*47170*/  LDGSTS.E [R26+0x70000], desc[UR8][R8.64], !P0 ;  /* 0x70000000081a7fae */ /* 0x0009e2000c121848 */
[----:B------:R-:W-:Y:S01]  /*47180*/  IADD3 R28, R30, -0x2ef, RZ ;  /* 0xfffffd111e1c7810 */ /* 0x000fe20007ffe0ff */
[----:B------:R-:W2:Y:S01]  /*47190*/  LDC R198, c[0x0][0x230] ;  /* 0x00008c00ffc67b82 */ /* 0x000ea20000000800 */
[C---:B------:R-:W-:Y:S01]  /*471a0*/  IMAD.WIDE R10, R229.reuse, 0x4, R200 ;  /* 0x00000004e50a7825 */ /* 0x040fe200078e02c8 */
[----:B------:R4:W-:Y:S04]  /*471b0*/  STL.64 [R1+0x4e8], R4 ;  /* 0x0004e80401007387 */ /* 0x0009e80000100a00 */
[----:B------:R1:W-:Y:S02]  /*471c0*/  LDGSTS.E [R25+0x74000], desc[UR8][R4.64], !P0 ;  /* 0x7400000004197fae */ /* 0x0003e4000c121848 */
[----:B------:R-:W2:Y:S01]  /*471d0*/  LDC R30, c[0x0][0x230] ;  /* 0x00008c00ff1e7b82 */ /* 0x000ea20000000800 */
[C---:B----4-:R-:W-:Y:S01]  /*471e0*/  IMAD.WIDE R8, R229.reuse, 0x4, R202 ;  /* 0x00000004e5087825 */ /* 0x050fe200078e02ca */
[----:B------:R4:W-:Y:S04]  /*471f0*/  STL.64 [R1+0x4e0], R2 ;  /* 0x0004e00201007387 */ /* 0x0009e80000100a00 */
[----:B------:R4:W-:Y:S01]  /*47200*/  LDGSTS.E [R24+0x78000], desc[UR8][R2.64], !P0 ;  /* 0x7800000002187fae */ /* 0x0009e2000c121848 */
[----:B-1----:R-:W-:-:S03]  /*47210*/  IMAD.WIDE R4, R229, 0x4, R204 ;  /* 0x00000004e5047825 */ /* 0x002fc600078e02cc */
[----:B------:R-:W-:Y:S04]  /*47220*/  STL.64 [R1+0x4d8], R10 ;  /* 0x0004d80a01007387 */ /* 0x000fe80000100a00 */
[----:B------:R-:W-:Y:S04]  /*47230*/  LDGSTS.E [R27+0x7c000], desc[UR8][R10.64], !P0 ;  /* 0x7c0000000a1b7fae */ /* 0x000fe8000c121848 */
[----:B------:R1:W-:Y:S01]  /*47240*/  STL.64 [R1+0x4d0], R8 ;  /* 0x0004d00801007387 */ /* 0x0003e20000100a00 */
[C---:B----4-:R-:W-:Y:S01]  /*47250*/  IMAD.WIDE R2, R229.reuse, 0x4, R206 ;  /* 0x00000004e5027825 */ /* 0x050fe200078e02ce */
[----:B------:R-:W-:Y:S01]  /*47260*/  ISETP.GE.U32.AND P0, PT, R28, 0x7ffffc92, PT ;  /* 0x7ffffc921c00780c */ /* 0x000fe20003f06070 */
[----:B------:R-:W4:Y:S01]  /*47270*/  LDC R206, c[0x0][0x230] ;  /* 0x00008c00ffce7b82 */ /* 0x000f220000000800 */
[----:B------:R1:W-:Y:S04]  /*47280*/  LDGSTS.E [R26+0x70004], desc[UR8][R8.64], !P2 ;  /* 0x70004000081a7fae */ /* 0x0003e8000d121848 */
[----:B------:R3:W-:Y:S04]  /*47290*/  STL.64 [R1+0x4c8], R4 ;  /* 0x0004c80401007387 */ /* 0x0007e80000100a00 */
[----:B------:R3:W-:Y:S04]  /*472a0*/  LDGSTS.E [R25+0x74004], desc[UR8][R4.64], !P2 ;  /* 0x7400400004197fae */ /* 0x0007e8000d121848 */
[----:B------:R2:W-:Y:S01]  /*472b0*/  STL.64 [R1+0x4c0], R2 ;  /* 0x0004c00201007387 */ /* 0x0005e20000100a00 */
[----:B-1----:R-:W-:-:S03]  /*472c0*/  IMAD.WIDE R8, R229, 0x4, R212 ;  /* 0x00000004e5087825 */ /* 0x002fc600078e02d4 */
[----:B------:R2:W-:Y:S01]  /*472d0*/  LDGSTS.E [R24+0x78004], desc[UR8][R2.64], !P2 ;  /* 0x7800400002187fae */ /* 0x0005e2000d121848 */
[----:B---3--:R-:W-:-:S05]  /*472e0*/  IMAD.WIDE R4, R229, 0x4, R208 ;  /* 0x00000004e5047825 */ /* 0x008fca00078e02d0 */
[----:B------:R1:W-:Y:S04]  /*472f0*/  STL.64 [R1+0x4b8], R4 ;  /* 0x0004b80401007387 */ /* 0x0003e80000100a00 */
[----:B------:R-:W3:Y:S04]  /*47300*/  LDL.LU.64 R44, [R1+0x218] ;  /* 0x00021800012c7983 */ /* 0x000ee80000300a00 */
[----:B------:R-:W3:Y:S04]  /*47310*/  LDL.LU.64 R38, [R1+0x210] ;  /* 0x0002100001267983 */ /* 0x000ee80000300a00 */
[----:B------:R-:W3:Y:S04]  /*47320*/  LDL.LU.64 R250, [R1+0x208] ;  /* 0x0002080001fa7983 */ /* 0x000ee80000300a00 */
[----:B------:R-:W3:Y:S04]  /*47330*/  LDL.LU.64 R46, [R1+0x200] ;  /* 0x00020000012e7983 */ /* 0x000ee80000300a00 */
[----:B------:R-:W3:Y:S04]  /*47340*/  LDL.LU.64 R42, [R1+0x1f8] ;  /* 0x0001f800012a7983 */ /* 0x000ee80000300a00 */
[----:B------:R-:W3:Y:S04]  /*47350*/  LDL.LU.64 R34, [R1+0x1f0] ;  /* 0x0001f00001227983 */ /* 0x000ee80000300a00 */
[----:B------:R-:W3:Y:S01]  /*47360*/  LDL.LU.64 R36, [R1+0x1e8] ;  /* 0x0001e80001247983 */ /* 0x000ee20000300a00 */
[----:B--2---:R-:W-:Y:S01]  /*47370*/  IMAD.WIDE R2, R229, 0x4, R210 ;  /* 0x00000004e5027825 */ /* 0x004fe200078e02d2 */
[----:B------:R-:W-:-:S02]  /*47380*/  IADD3 R28, R29, -0x2f0, RZ ;  /* 0xfffffd101d1c7810 */ /* 0x000fc40007ffe0ff */
[----:B------:R1:W-:Y:S01]  /*47390*/  LDGSTS.E [R27+0x7c004], desc[UR8][R4.64], !P2 ;  /* 0x7c004000041b7fae */ /* 0x0003e2000d121848 */
[----:B------:R-:W-:-:S03]  /*473a0*/  IMAD.WIDE R10, R229, 0x4, R214 ;  /* 0x00000004e50a7825 */ /* 0x000fc600078e02d6 */
[----:B------:R-:W-:Y:S01]  /*473b0*/  STL.64 [R1+0x1d68], R2 ;  /* 0x001d680201007387 */ /* 0x000fe20000100a00 */
[----:B------:R-:W-:Y:S01]  /*473c0*/  ISETP.GE.U32.AND P2, PT, R28, 0x7ffffc91, PT ;  /* 0x7ffffc911c00780c */ /* 0x000fe20003f46070 */
[----:B------:R-:W2:Y:S02]  /*473d0*/  LDC R29, c[0x0][0x230] ;  /* 0x00008c00ff1d7b82 */ /* 0x000ea40000000800 */
[----:B------:R-:W-:Y:S01]  /*473e0*/  STL.64 [R1+0x1d70], R8 ;  /* 0x001d700801007387 */ /* 0x000fe20000100a00 */
[----:B------:R-:W-:-:S03]  /*473f0*/  VIADD R28, R31, 0xfffffd6f ;  /* 0xfffffd6f1f1c7836 */ /* 0x000fc60000000000 */
[----:B------:R-:W-:Y:S01]  /*47400*/  STL.64 [R1+0x1d78], R10 ;  /* 0x001d780a01007387 */ /* 0x000fe20000100a00 */
[----:B-1----:R-:W-:Y:S01]  /*47410*/  IMAD.WIDE R4, R229, 0x4, R224 ;  /* 0x00000004e5047825 */ /* 0x002fe200078e02e0 */
[----:B------:R-:W1:Y:S02]  /*47420*/  LDC R31, c[0x0][0x230] ;  /* 0x00008c00ff1f7b82 */ /* 0x000e640000000800 */
[----:B------:R-:W-:Y:S04]  /*47430*/  STL.64 [R1+0x1d80], R22 ;  /* 0x001d801601007387 */ /* 0x000fe80000100a00 */
[----:B------:R-:W-:Y:S01]  /*47440*/  STL.64 [R1+0x1d88], R20 ;  /* 0x001d881401007387 */ /* 0x000fe20000100a00 */
[----:B------:R-:W-:Y:S02]  /*47450*/  IADD3 R167, R14, 0x100000, RZ ;  /* 0x001000000ea77810 */ /* 0x000fe40007ffe0ff */
[----:B------:R-:W-:Y:S01]  /*47460*/  IADD3 R168, R168, -0x29e, RZ ;  /* 0xfffffd62a8a87810 */ /* 0x000fe20007ffe0ff */
[----:B------:R-:W-:Y:S01]  /*47470*/  LDGSTS.E [R26+0x70008], desc[UR8][R2.64], !P0 ;  /* 0x70008000021a7fae */ /* 0x000fe2000c121848 */
[----:B------:R-:W-:Y:S01]  /*47480*/  VIADD R190, R190, 0xfffffd20 ;  /* 0xfffffd20bebe7836 */ /* 0x000fe20000000000 */
[----:B------:R-:W-:Y:S01]  /*47490*/  IADD3 R198, R198, -0x2fd, RZ ;  /* 0xfffffd03c6c67810 */ /* 0x000fe20007ffe0ff */
[----:B------:R-:W1:Y:S01]  /*474a0*/  LDC R214, c[0x0][0x230] ;  /* 0x00008c00ffd67b82 */ /* 0x000e620000000800 */
[----:B------:R-:W-:Y:S04]  /*474b0*/  STL.64 [R1+0x1d90], R18 ;  /* 0x001d901201007387 */ /* 0x000fe80000100a00 */
[----:B------:R-:W-:Y:S01]  /*474c0*/  LDGSTS.E [R25+0x74008], desc[UR8][R8.64], !P0 ;  /* 0x7400800008197fae */ /* 0x000fe2000c121848 */
[----:B----4-:R-:W-:-:S02]  /*474d0*/  IADD3 R206, R206, -0x2fe, RZ ;  /* 0xfffffd02cece7810 */ /* 0x010fc40007ffe0ff */
[----:B------:R-:W4:Y:S01]  /*474e0*/  LDC R215, c[0x0][0x230] ;  /* 0x00008c00ffd77b82 */ /* 0x000f220000000800 */
[----:B------:R-:W-:Y:S04]  /*474f0*/  STL.64 [R1+0x1d98], R16 ;  /* 0x001d981001007387 */ /* 0x000fe80000100a00 */
[----:B------:R-:W-:Y:S04]  /*47500*/  LDGSTS.E [R24+0x78008], desc[UR8][R10.64], !P0 ;  /* 0x780080000a187fae */ /* 0x000fe8000c121848 */
[----:B------:R2:W-:Y:S04]  /*47510*/  STL.64 [R1+0x1d00], R6 ;  /* 0x001d000601007387 */ /* 0x0005e80000100a00 */
[----:B------:R-:W-:Y:S01]  /*47520*/  LDGSTS.E [R27+0x7c008], desc[UR8][R22.64], !P0 ;  /* 0x7c008000161b7fae */ /* 0x000fe2000c121848 */
[----:B------:R-:W-:-:S03]  /*47530*/  ISETP.GE.U32.AND P0, PT, R28, 0x7ffffcf0, PT ;  /* 0x7ffffcf01c00780c */ /* 0x000fc60003f06070 */
[----:B------:R2:W-:Y:S04]  /*47540*/  LDGSTS.E [R26+0x7000c], desc[UR8][R20.64], !P2 ;  /* 0x7000c000141a7fae */ /* 0x0005e8000d121848 */
[----:B------:R2:W-:Y:S04]  /*47550*/  LDGSTS.E [R25+0x7400c], desc[UR8][R18.64], !P2 ;  /* 0x7400c00012197fae */ /* 0x0005e8000d121848 */
[----:B------:R1:W-:Y:S01]  /*47560*/  LDGSTS.E [R24+0x7800c], desc[UR8][R16.64], !P2 ;  /* 0x7800c00010187fae */ /* 0x0003e2000d121848 */
[----:B--2---:R-:W-:-:S03]  /*47570*/  IADD3 R26, R12, 0x100000, RZ ;  /* 0x001000000c1a7810 */ /* 0x004fc60007ffe0ff */
[----:B------:R2:W-:Y:S01]  /*47580*/  LDGSTS.E [R27+0x7c00c], desc[UR8][R4.64], !P2 ;  /* 0x7c00c000041b7fae */ /* 0x0005e2000d121848 */
[C---:B------:R-:W-:Y:S01]  /*47590*/  VIADD R25, R12.reuse, 0x100000 ;  /* 0x001000000c197836 */ /* 0x040fe20000000000 */
[----:B-1----:R-:W-:Y:S01]  /*475a0*/  IADD3 R24, R12, 0x100000, RZ ;  /* 0x001000000c187810 */ /* 0x002fe20007ffe0ff */
[----:B---3--:R-:W-:-:S04]  /*475b0*/  IMAD.WIDE R32, R229, 0x4, R44 ;  /* 0x00000004e5207825 */ /* 0x008fc800078e022c */
[C---:B------:R-:W-:Y:S01]  /*475c0*/  IMAD.WIDE R6, R229.reuse, 0x4, R38 ;  /* 0x00000004e5067825 */ /* 0x040fe200078e0226 */
[----:B------:R-:W-:Y:S03]  /*475d0*/  STL.64 [R1+0x470], R32 ;  /* 0x0004702001007387 */ /* 0x000fe60000100a00 */
[C---:B------:R-:W-:Y:S01]  /*475e0*/  IMAD.WIDE R2, R229.reuse, 0x4, R250 ;  /* 0x00000004e5027825 */ /* 0x040fe200078e02fa */
[----:B------:R-:W-:Y:S04]  /*475f0*/  STL.64 [R1+0x468], R6 ;  /* 0x0004680601007387 */ /* 0x000fe80000100a00 */
[----:B------:R2:W-:Y:S04]  /*47600*/  STL.64 [R1+0x1da0], R4 ;  /* 0x001da00401007387 */ /* 0x0005e80000100a00 */
[----:B------:R1:W-:Y:S04]  /*47610*/  STL.64 [R1+0x460], R2 ;  /* 0x0004600201007387 */ /* 0x0003e80000100a00 */
[----:B------:R-:W3:Y:S04]  /*47620*/  LDL.LU.64 R40, [R1+0x1e0] ;  /* 0x0001e00001287983 */ /* 0x000ee80000300a00 */
[----:B------:R-:W4:Y:S04]  /*47630*/  LDL.LU.64 R44, [R1+0x1d8] ;  /* 0x0001d800012c7983 */ /* 0x000f280000300a00 */
[----:B------:R-:W4:Y:S01]  /*47640*/  LDL.LU.64 R38, [R1+0x1d0] ;  /* 0x0001d00001267983 */ /* 0x000f220000300a00 */
[----:B------:R-:W-:-:S03]  /*47650*/  IMAD.WIDE R8, R229, 0x4, R46 ;  /* 0x00000004e5087825 */ /* 0x000fc600078e022e */
[----:B------:R-:W4:Y:S01]  /*47660*/  LDL.LU.64 R250, [R1+0x1c8] ;  /* 0x0001c80001fa7983 */ /* 0x000f220000300a00 */
[----:B--2---:R-:W-:-:S03]  /*47670*/  IMAD.WIDE R4, R229, 0x4, R34 ;  /* 0x00000004e5047825 */ /* 0x004fc600078e0222 */
[----:B------:R-:W-:Y:S04]  /*47680*/  LDGSTS.E [R26+0x40000], desc[UR8][R32.64], !P0 ;  /* 0x40000000201a7fae */ /* 0x000fe8000c121848 */
[----:B------:R2:W-:Y:S04]  /*47690*/  LDGSTS.E [R25+0x44000], desc[UR8][R6.64], !P0 ;  /* 0x4400000006197fae */ /* 0x0005e8000c121848 */
[----:B------:R1:W-:Y:S04]  /*476a0*/  LDGSTS.E [R24+0x48000], desc[UR8][R2.64], !P0 ;  /* 0x4800000002187fae */ /* 0x0003e8000c121848 */
[----:B------:R3:W-:Y:S01]  /*476b0*/  STL.64 [R1+0x458], R8 ;  /* 0x0004580801007387 */ /* 0x0007e20000100a00 */
[----:B--2---:R-:W-:-:S04]  /*476c0*/  IMAD.WIDE R6, R229, 0x4, R42 ;  /* 0x00000004e5067825 */ /* 0x004fc800078e022a */
[----:B-1----:R-:W-:Y:S01]  /*476d0*/  IMAD.WIDE R2, R229, 0x4, R36 ;  /* 0x00000004e5027825 */ /* 0x002fe200078e0224 */
[----:B------:R4:W-:Y:S04]  /*476e0*/  STL.64 [R1+0x450], R6 ;  /* 0x0004500601007387 */ /* 0x0009e80000100a00 */
[----:B------:R1:W-:Y:S04]  /*476f0*/  STL.64 [R1+0x448], R4 ;  /* 0x0004480401007387 */ /* 0x0003e80000100a00 */
[----:B------:R-:W2:Y:S04]  /*47700*/  LDL.LU.64 R46, [R1+0x1c0] ;  /* 0x0001c000012e7983 */ /* 0x000ea80000300a00 */
[----:B------:R1:W-:Y:S04]  /*47710*/  STL.64 [R1+0x440], R2 ;  /* 0x0004400201007387 */ /* 0x0003e80000100a00 */
[----:B------:R-:W2:Y:S04]  /*47720*/  LDL.LU.64 R42, [R1+0x7a8] ;  /* 0x0007a800012a7983 */ /* 0x000ea80000300a00 */
[----:B------:R-:W2:Y:S04]  /*47730*/  LDL.LU.64 R34, [R1+0x7c8] ;  /* 0x0007c80001227983 */ /* 0x000ea80000300a00 */
[----:B------:R-:W2:Y:S01]  /*47740*/  LDL.LU.64 R36, [R1+0x7e8] ;  /* 0x0007e80001247983 */ /* 0x000ea20000300a00 */
[----:B------:R-:W-:Y:S01]  /*47750*/  IADD3 R28, R30, -0x292, RZ ;  /* 0xfffffd6e1e1c7810 */ /* 0x000fe20007ffe0ff */
[----:B------:R-:W-:Y:S01]  /*47760*/  VIADD R27, R12, 0x100000 ;  /* 0x001000000c1b7836 */ /* 0x000fe20000000000 */
[----:B------:R-:W2:Y:S02]  /*47770*/  LDC R30, c[0x0][0x230] ;  /* 0x00008c00ff1e7b82 */ /* 0x000ea40000000800 */
[----:B------:R-:W-:-:S02]  /*47780*/  ISETP.GE.U32.AND P2, PT, R28, 0x7ffffcef, PT ;  /* 0x7ffffcef1c00780c */ /* 0x000fc40003f46070 */
[----:B------:R-:W-:Y:S01]  /*47790*/  IADD3 R28, R29, -0x293, RZ ;  /* 0xfffffd6d1d1c7810 */ /* 0x000fe20007ffe0ff */
[----:B------:R3:W-:Y:S03]  /*477a0*/  LDGSTS.E [R27+0x4c000], desc[UR8][R8.64], !P0 ;  /* 0x4c000000081b7fae */ /* 0x0007e6000c121848 */
[----:B------:R-:W-:Y:S01]  /*477b0*/  ISETP.GE.U32.AND P0, PT, R28, 0x7ffffcee, PT ;  /* 0x7ffffcee1c00780c */ /* 0x000fe20003f06070 */
[----:B------:R-:W2:Y:S06]  /*477c0*/  LDC R29, c[0x0][0x230] ;  /* 0x00008c00ff1d7b82 */ /* 0x000eac0000000800 */
[----:B------:R4:W-:Y:S04]  /*477d0*/  LDGSTS.E [R26+0x40004], desc[UR8][R6.64], !P2 ;  /* 0x40004000061a7fae */ /* 0x0009e8000d121848 */
[----:B------:R1:W-:Y:S04]  /*477e0*/  LDGSTS.E [R25+0x44004], desc[UR8][R4.64], !P2 ;  /* 0x4400400004197fae */ /* 0x0003e8000d121848 */
[----:B------:R1:W-:Y:S01]  /*477f0*/  LDGSTS.E [R24+0x48004], desc[UR8][R2.64], !P2 ;  /* 0x4800400002187fae */ /* 0x0003e2000d121848 */
[----:B---3--:R-:W-:-:S04]  /*47800*/  IMAD.WIDE R8, R229, 0x4, R40 ;  /* 0x00000004e5087825 */ /* 0x008fc800078e0228 */
[C---:B----4-:R-:W-:Y:S01]  /*47810*/  IMAD.WIDE R6, R229.reuse, 0x4, R44 ;  /* 0x00000004e5067825 */ /* 0x050fe200078e022c */
[----:B------:R2:W-:Y:S03]  /*47820*/  STL.64 [R1+0x438], R8 ;  /* 0x0004380801007387 */ /* 0x0005e60000100a00 */
[C---:B-1----:R-:W-:Y:S01]  /*47830*/  IMAD.WIDE R4, R229.reuse, 0x4, R38 ;  /* 0x00000004e5047825 */ /* 0x042fe200078e0226 */
[----:B------:R1:W-:Y:S03]  /*47840*/  STL.64 [R1+0x430], R6 ;  /* 0x0004300601007387 */ /* 0x0003e60000100a00 */
[C---:B------:R-:W-:Y:S01]  /*47850*/  IMAD.WIDE R2, R229.reuse, 0x4, R250 ;  /* 0x00000004e5027825 */ /* 0x040fe200078e02fa */
[----:B------:R3:W-:Y:S04]  /*47860*/  STL.64 [R1+0x428], R4 ;  /* 0x0004280401007387 */ /* 0x0007e80000100a00 */
[----:B------:R-:W4:Y:S04]  /*47870*/  LDL.LU.64 R40, [R1+0x808] ;  /* 0x0008080001287983 */ /* 0x000f280000300a00 */
[----:B------:R3:W-:Y:S04]  /*47880*/  STL.64 [R1+0x420], R2 ;  /* 0x0004200201007387 */ /* 0x0007e80000100a00 */
[----:B------:R-:W4:Y:S04]  /*47890*/  LDL.LU.64 R44, [R1+0x828] ;  /* 0x00082800012c7983 */ /* 0x000f280000300a00 */
[----:B------:R-:W4:Y:S04]  /*478a0*/  LDL.LU.64 R38, [R1+0x840] ;  /* 0x0008400001267983 */ /* 0x000f280000300a00 */
[----:B------:R-:W4:Y:S04]  /*478b0*/  LDL.LU.64 R250, [R1+0x858] ;  /* 0x0008580001fa7983 */ /* 0x000f280000300a00 */
[----:B------:R2:W-:Y:S04]  /*478c0*/  LDGSTS.E [R27+0x4c004], desc[UR8][R8.64], !P2 ;  /* 0x4c004000081b7fae */ /* 0x0005e8000d121848 */
[----:B------:R1:W-:Y:S04]  /*478d0*/  LDGSTS.E [R26+0x40008], desc[UR8][R6.64], !P0 ;  /* 0x40008000061a7fae */ /* 0x0003e8000c121848 */
[----:B------:R3:W-:Y:S01]  /*478e0*/  LDGSTS.E [R25+0x44008], desc[UR8][R4.64], !P0 ;  /* 0x4400800004197fae */ /* 0x0007e2000c121848 */
[----:B--2---:R-:W-:-:S03]  /*478f0*/  IMAD.WIDE R8, R229, 0x4, R46 ;  /* 0x00000004e5087825 */ /* 0x004fc600078e022e */
[----:B------:R2:W-:Y:S01]  /*47900*/  LDGSTS.E [R24+0x48008], desc[UR8][R2.64], !P0 ;  /* 0x4800800002187fae */ /* 0x0005e2000c121848 */
[----:B-1----:R-:W-:-:S03]  /*47910*/  IMAD.WIDE R6, R229, 0x4, R42 ;  /* 0x00000004e5067825 */ /* 0x002fc600078e022a */
[----:B------:R4:W-:Y:S01]  /*47920*/  STL.64 [R1+0x418], R8 ;  /* 0x0004180801007387 */ /* 0x0009e20000100a00 */
[----:B---3--:R-:W-:-:S03]  /*47930*/  IMAD.WIDE R4, R229, 0x4, R34 ;  /* 0x00000004e5047825 */ /* 0x008fc600078e0222 */
[----:B------:R1:W-:Y:S01]  /*47940*/  STL.64 [R1+0x410], R6 ;  /* 0x0004100601007387 */ /* 0x0003e20000100a00 */
[----:B--2---:R-:W-:-:S03]  /*47950*/  IMAD.WIDE R2, R229, 0x4, R36 ;  /* 0x00000004e5027825 */ /* 0x004fc600078e0224 */
[----:B------:R2:W-:Y:S04]  /*47960*/  STL.64 [R1+0x408], R4 ;  /* 0x0004080401007387 */ /* 0x0005e80000100a00 */
[----:B------:R-:W3:Y:S04]  /*47970*/  LDL.LU.64 R46, [R1+0x870] ;  /* 0x00087000012e7983 */ /* 0x000ee80000300a00 */
[----:B------:R2:W-:Y:S04]  /*47980*/  STL.64 [R1+0x400], R2 ;  /* 0x0004000201007387 */ /* 0x0005e80000100a00 */
[----:B------:R-:W3:Y:S04]  /*47990*/  LDL.LU.64 R42, [R1+0x888] ;  /* 0x00088800012a7983 */ /* 0x000ee80000300a00 */
[----:B------:R-:W3:Y:S04]  /*479a0*/  LDL.LU.64 R34, [R1+0x8a0] ;  /* 0x0008a00001227983 */ /* 0x000ee80000300a00 */
[----:B------:R-:W3:Y:S01]  /*479b0*/  LDL.LU.64 R36, [R1+0x8b8] ;  /* 0x0008b80001247983 */ /* 0x000ee20000300a00 */
[----:B------:R-:W-:-:S02]  /*479c0*/  IADD3 R28, R31, -0x294, RZ ;  /* 0xfffffd6c1f1c7810 */ /* 0x000fc40007ffe0ff */
[----:B------:R-:W3:Y:S01]  /*479d0*/  LDC R31, c[0x0][0x230] ;  /* 0x00008c00ff1f7b82 */ /* 0x000ee20000000800 */
[----:B------:R4:W-:Y:S01]  /*479e0*/  LDGSTS.E [R27+0x4c008], desc[UR8][R8.64], !P0 ;  /* 0x4c008000081b7fae */ /* 0x0009e2000c121848 */
[----:B------:R-:W-:Y:S02]  /*479f0*/  ISETP.GE.U32.AND P2, PT, R28, 0x7ffffced, PT ;  /* 0x7ffffced1c00780c */ /* 0x000fe40003f46070 */
[----:B------:R-:W-:-:S04]  /*47a00*/  IADD3 R28, R30, -0x2b1, RZ ;  /* 0xfffffd4f1e1c7810 */ /* 0x000fc80007ffe0ff */
[----:B------:R-:W-:-:S07]  /*47a10*/  ISETP.GE.U32.AND P0, PT, R28, 0x7ffffcd0, PT ;  /* 0x7ffffcd01c00780c */ /* 0x000fce0003f06070 */
[----:B------:R1:W-:Y:S01]  /*47a20*/  LDGSTS.E [R26+0x4000c], desc[UR8][R6.64], !P2 ;  /* 0x4000c000061a7fae */ /* 0x0003e2000d121848 */
[----:B------:R-:W3:Y:S03]  /*47a30*/  LDC R30, c[0x0][0x230] ;  /* 0x00008c00ff1e7b82 */ /* 0x000ee60000000800 */
[----:B------:R2:W-:Y:S04]  /*47a40*/  LDGSTS.E [R25+0x4400c], desc[UR8][R4.64], !P2 ;  /* 0x4400c00004197fae */ /* 0x0005e8000d121848 */
[----:B------:R2:W-:Y:S01]  /*47a50*/  LDGSTS.E [R24+0x4800c], desc[UR8][R2.64], !P2 ;  /* 0x4800c00002187fae */ /* 0x0005e2000d121848 */
[----:B----4-:R-:W-:-:S04]  /*47a60*/  IMAD.WIDE R8, R229, 0x4, R40 ;  /* 0x00000004e5087825 */ /* 0x010fc800078e0228 */
[C---:B-1----:R-:W-:Y:S01]  /*47a70*/  IMAD.WIDE R6, R229.reuse, 0x4, R44 ;  /* 0x00000004e5067825 */ /* 0x042fe200078e022c */
[----:B------:R3:W-:Y:S03]  /*47a80*/  STL.64 [R1+0x3f8], R8 ;  /* 0x0003f80801007387 */ /* 0x0007e60000100a00 */
[C---:B--2---:R-:W-:Y:S01]  /*47a90*/  IMAD.WIDE R4, R229.reuse, 0x4, R38 ;  /* 0x00000004e5047825 */ /* 0x044fe200078e0226 */
        /* <DEDUP_REMOVED lines=11> */
[----:B---3--:R-:W-:-:S03]  /*47b50*/  IMAD.WIDE R8, R229, 0x4, R46 ;  /* 0x00000004e5087825 */ /* 0x008fc600078e022e */
[----:B------:R3:W-:Y:S01]  /*47b60*/  LDGSTS.E [R24+0x58000], desc[UR8][R2.64], !P0 ;  /* 0x5800000002187fae */ /* 0x0007e2000c121848 */
[----:B-1----:R-:W-:-:S03]  /*47b70*/  IMAD.WIDE R6, R229, 0x4, R42 ;  /* 0x00000004e5067825 */ /* 0x002fc600078e022a */
[----:B------:R4:W-:Y:S01]  /*47b80*/  STL.64 [R1+0x258], R8 ;  /* 0x0002580801007387 */ /* 0x0009e20000100a00 */
[----:B--2---:R-:W-:-:S03]  /*47b90*/  IMAD.WIDE R4, R229, 0x4, R34 ;  /* 0x00000004e5047825 */ /* 0x004fc600078e0222 */
[----:B------:R1:W-:Y:S01]  /*47ba0*/  STL.64 [R1+0x250], R6 ;  /* 0x0002500601007387 */ /* 0x0003e20000100a00 */
[----:B---3--:R-:W-:-:S03]  /*47bb0*/  IMAD.WIDE R2, R229, 0x4, R36 ;  /* 0x00000004e5027825 */ /* 0x008fc600078e0224 */
[----:B------:R2:W-:Y:S04]  /*47bc0*/  STL.64 [R1+0x248], R4 ;  /* 0x0002480401007387 */ /* 0x0005e80000100a00 */
[----:B------:R-:W3:Y:S04]  /*47bd0*/  LDL.LU.64 R46, [R1+0x8f8] ;  /* 0x0008f800012e7983 */ /* 0x000ee80000300a00 */
[----:B------:R2:W-:Y:S04]  /*47be0*/  STL.64 [R1+0x240], R2 ;  /* 0x0002400201007387 */ /* 0x0005e80000100a00 */
[----:B------:R-:W3:Y:S04]  /*47bf0*/  LDL.LU.64 R42, [R1+0x908] ;  /* 0x00090800012a7983 */ /* 0x000ee80000300a00 */
[----:B------:R-:W3:Y:S04]  /*47c00*/  LDL.LU.64 R34, [R1+0x918] ;  /* 0x0009180001227983 */ /* 0x000ee80000300a00 */
[----:B------:R-:W3:Y:S01]  /*47c10*/  LDL.LU.64 R36, [R1+0x928] ;  /* 0x0009280001247983 */ /* 0x000ee20000300a00 */
[----:B------:R-:W-:-:S02]  /*47c20*/  VIADD R28, R29, 0xfffffd4e ;  /* 0xfffffd4e1d1c7836 */ /* 0x000fc40000000000 */
[----:B------:R-:W3:Y:S01]  /*47c30*/  LDC R29, c[0x0][0x230] ;  /* 0x00008c00ff1d7b82 */ /* 0x000ee20000000800 */
[----:B------:R4:W-:Y:S02]  /*47c40*/  LDGSTS.E [R27+0x5c000], desc[UR8][R8.64], !P0 ;  /* 0x5c000000081b7fae */ /* 0x0009e4000c121848 */
[----:B------:R-:W-:Y:S02]  /*47c50*/  ISETP.GE.U32.AND P2, PT, R28, 0x7ffffccf, PT ;  /* 0x7ffffccf1c00780c */ /* 0x000fe40003f46070 */
[----:B------:R-:W-:-:S03]  /*47c60*/  IADD3 R28, R31, -0x2b3, RZ ;  /* 0xfffffd4d1f1c7810 */ /* 0x000fc60007ffe0ff */
[----:B------:R-:W3:Y:S01]  /*47c70*/  LDC R31, c[0x0][0x230] ;  /* 0x00008c00ff1f7b82 */ /* 0x000ee20000000800 */
[----:B------:R-:W-:-:S07]  /*47c80*/  ISETP.GE.U32.AND P0, PT, R28, 0x7ffffcce, PT ;  /* 0x7ffffcce1c00780c */ /* 0x000fce0003f06070 */
[----:B------:R1:W-:Y:S04]  /*47c90*/  LDGSTS.E [R26+0x50004], desc[UR8][R6.64], !P2 ;  /* 0x50004000061a7fae */ /* 0x0003e8000d121848 */
        /* <DEDUP_REMOVED lines=33> */
[----:B------:R-:W-:Y:S01]  /*47eb0*/  ISETP.GE.U32.AND P2, PT, R28, 0x7ffffccd, PT ;  /* 0x7ffffccd1c00780c */ /* 0x000fe20003f46070 */
[----:B------:R-:W-:-:S05]  /*47ec0*/  VIADD R28, R29, 0xfffffd2f ;  /* 0xfffffd2f1d1c7836 */ /* 0x000fca0000000000 */
[----:B------:R-:W-:Y:S01]  /*47ed0*/  ISETP.GE.U32.AND P0, PT, R28, 0x7ffffcb0, PT ;  /* 0x7ffffcb01c00780c */ /* 0x000fe20003f06070 */
[----:B------:R-:W3:Y:S06]  /*47ee0*/  LDC R29, c[0x0][0x230] ;  /* 0x00008c00ff1d7b82 */ /* 0x000eec0000000800 */
        /* <DEDUP_REMOVED lines=9> */
[----:B------:R-:W-:Y:S04]  /*47f80*/  STL.64 [R1+0x68], R4 ;  /* 0x0000680401007387 */ /* 0x000fe80000100a00 */
[----:B------:R2:W-:Y:S04]  /*47f90*/  STL.64 [R1+0x60], R2 ;  /* 0x0000600201007387 */ /* 0x0005e80000100a00 */
[----:B------:R-:W4:Y:S04]  /*47fa0*/  LDL.LU.64 R40, [R1+0x980] ;  /* 0x0009800001287983 */ /* 0x000f280000300a00 */
[----:B------:R-:W4:Y:S04]  /*47fb0*/  LDL.LU.64 R44, [R1+0x988] ;  /* 0x00098800012c7983 */ /* 0x000f280000300a00 */
[----:B------:R-:W4:Y:S04]  /*47fc0*/  LDL.LU.64 R38, [R1+0x990] ;  /* 0x0009900001267983 */ /* 0x000f280000300a00 */
[----:B------:R-:W4:Y:S04]  /*47fd0*/  LDL.LU.64 R250, [R1+0x998] ;  /* 0x0009980001fa7983 */ /* 0x000f280000300a00 */
[----:B------:R3:W-:Y:S04]  /*47fe0*/  LDGSTS.E [R27+0x5c00c], desc[UR8][R8.64], !P2 ;  /* 0x5c00c000081b7fae */ /* 0x0007e8000d121848 */
[----:B------:R1:W-:Y:S04]  /*47ff0*/  LDGSTS.E [R26+0x60000], desc[UR8][R6.64], !P0 ;  /* 0x60000000061a7fae */ /* 0x0003e8000c121848 */
[----:B------:R-:W-:Y:S01]  /*48000*/  LDGSTS.E [R25+0x64000], desc[UR8][R4.64], !P0 ;  /* 0x6400000004197fae */ /* 0x000fe2000c121848 */
[----:B---3--:R-:W-:-:S03]  /*48010*/  IMAD.WIDE R8, R229, 0x4, R46 ;  /* 0x00000004e5087825 */ /* 0x008fc600078e022e */
[----:B------:R2:W-:Y:S01]  /*48020*/  LDGSTS.E [R24+0x68000], desc[UR8][R2.64], !P0 ;  /* 0x6800000002187fae */ /* 0x0005e2000c121848 */
[----:B-1----:R-:W-:-:S03]  /*48030*/  IMAD.WIDE R6, R229, 0x4, R42 ;  /* 0x00000004e5067825 */ /* 0x002fc600078e022a */
[----:B------:R1:W-:Y:S01]  /*48040*/  STL.64 [R1+0x58], R8 ;  /* 0x0000580801007387 */ /* 0x0003e20000100a00 */
[----:B------:R-:W-:Y:S01]  /*48050*/  IADD3 R28, R31, -0x2d2, RZ ;  /* 0xfffffd2e1f1c7810 */ /* 0x000fe20007ffe0ff */
[----:B------:R-:W3:Y:S01]  /*48060*/  LDC R42, c[0x0][0x230] ;  /* 0x00008c00ff2a7b82 */ /* 0x000ee20000000800 */
[C---:B--2---:R-:W-:Y:S01]  /*48070*/  IMAD.WIDE R2, R229.reuse, 0x4, R34 ;  /* 0x00000004e5027825 */ /* 0x044fe200078e0222 */
[----:B------:R-:W-:Y:S03]  /*48080*/  STL.64 [R1+0x50], R6 ;  /* 0x0000500601007387 */ /* 0x000fe60000100a00 */
[C---:B------:R-:W-:Y:S01]  /*48090*/  IMAD.WIDE R4, R229.reuse, 0x4, R36 ;  /* 0x00000004e5047825 */ /* 0x040fe200078e0224 */
[----:B------:R2:W-:Y:S01]  /*480a0*/  STL.64 [R1+0x48], R2 ;  /* 0x0000480201007387 */ /* 0x0005e20000100a00 */
[----:B------:R-:W-:Y:S01]  /*480b0*/  ISETP.GE.U32.AND P2, PT, R28, 0x7ffffcaf, PT ;  /* 0x7ffffcaf1c00780c */ /* 0x000fe20003f46070 */
[----:B------:R-:W3:Y:S02]  /*480c0*/  LDC R31, c[0x0][0x230] ;  /* 0x00008c00ff1f7b82 */ /* 0x000ee40000000800 */
[----:B------:R-:W2:Y:S04]  /*480d0*/  LDL.LU.64 R48, [R1+0x9a0] ;  /* 0x0009a00001307983 */ /* 0x000ea80000300a00 */
[----:B------:R-:W1:Y:S02]  /*480e0*/  LDL.LU.64 R52, [R1+0x9a8] ;  /* 0x0009a80001347983 */ /* 0x000e640000300a00 */
[----:B------:R-:W3:Y:S02]  /*480f0*/  LDC R34, c[0x0][0x230] ;  /* 0x00008c00ff227b82 */ /* 0x000ee40000000800 */
[----:B------:R-:W3:Y:S04]  /*48100*/  LDL.LU.64 R46, [R1+0x9b0] ;  /* 0x0009b000012e7983 */ /* 0x000ee80000300a00 */
[----:B------:R-:W3:Y:S04]  /*48110*/  LDL.LU.64 R36, [R1+0x9b8] ;  /* 0x0009b80001247983 */ /* 0x000ee80000300a00 */
[----:B------:R-:W-:Y:S04]  /*48120*/  STL.64 [R1+0x1da8], R4 ;  /* 0x001da80401007387 */ /* 0x000fe80000100a00 */
[----:B------:R1:W-:Y:S04]  /*48130*/  LDGSTS.E [R27+0x6c000], desc[UR8][R8.64], !P0 ;  /* 0x6c000000081b7fae */ /* 0x0003e8000c121848 */
[----:B------:R-:W-:Y:S04]  /*48140*/  LDGSTS.E [R26+0x60004], desc[UR8][R6.64], !P2 ;  /* 0x60004000061a7fae */ /* 0x000fe8000d121848 */
[----:B------:R3:W-:Y:S01]  /*48150*/  LDGSTS.E [R25+0x64004], desc[UR8][R2.64], !P2 ;  /* 0x6400400002197fae */ /* 0x0007e2000d121848 */
[----:B----4-:R-:W-:-:S04]  /*48160*/  IMAD.WIDE R16, R229, 0x4, R40 ;  /* 0x00000004e5107825 */ /* 0x010fc800078e0228 */
[----:B------:R-:W-:-:S04]  /*48170*/  IMAD.WIDE R18, R229, 0x4, R44 ;  /* 0x00000004e5127825 */ /* 0x000fc800078e022c */
[----:B------:R-:W-:-:S04]  /*48180*/  IMAD.WIDE R22, R229, 0x4, R250 ;  /* 0x00000004e5167825 */ /* 0x000fc800078e02fa */
[----:B------:R-:W-:Y:S01]  /*48190*/  IMAD.WIDE R20, R229, 0x4, R38 ;  /* 0x00000004e5147825 */ /* 0x000fe200078e0226 */
[----:B------:R-:W4:Y:S04]  /*481a0*/  LDL.LU.64 R250, [R1+0x9c0] ;  /* 0x0009c00001fa7983 */ /* 0x000f280000300a00 */
[----:B------:R-:W4:Y:S04]  /*481b0*/  LDL.LU.64 R40, [R1+0x9c8] ;  /* 0x0009c80001287983 */ /* 0x000f280000300a00 */
[----:B------:R-:W4:Y:S04]  /*481c0*/  LDL.LU.64 R44, [R1+0x9d0] ;  /* 0x0009d000012c7983 */ /* 0x000f280000300a00 */
[----:B------:R-:W4:Y:S04]  /*481d0*/  LDL.LU.64 R38, [R1+0x9d8] ;  /* 0x0009d80001267983 */ /* 0x000f280000300a00 */
[----:B------:R-:W-:Y:S04]  /*481e0*/  STL.64 [R1+0x1db0], R16 ;  /* 0x001db01001007387 */ /* 0x000fe80000100a00 */
[----:B------:R-:W-:Y:S04]  /*481f0*/  STL.64 [R1+0x1db8], R18 ;  /* 0x001db81201007387 */ /* 0x000fe80000100a00 */
[----:B------:R-:W-:Y:S04]  /*48200*/  STL.64 [R1+0x1dc0], R20 ;  /* 0x001dc01401007387 */ /* 0x000fe80000100a00 */
[----:B------:R-:W-:Y:S01]  /*48210*/  STL.64 [R1+0x1dc8], R22 ;  /* 0x001dc81601007387 */ /* 0x000fe20000100a00 */
[----:B------:R-:W-:-:S03]  /*48220*/  IADD3 R28, R30, -0x2d3, RZ ;  /* 0xfffffd2d1e1c7810 */ /* 0x000fc60007ffe0ff */
[----:B------:R-:W-:Y:S01]  /*48230*/  LDGSTS.E [R24+0x68004], desc[UR8][R4.64], !P2 ;  /* 0x6800400004187fae */ /* 0x000fe2000d121848 */
[----:B--2---:R-:W-:-:S03]  /*48240*/  IMAD.WIDE R10, R229, 0x4, R48 ;  /* 0x00000004e50a7825 */ /* 0x004fc600078e0230 */
[----:B------:R-:W2:Y:S01]  /*48250*/  LDL.LU.64 R48, [R1+0x9e0] ;  /* 0x0009e00001307983 */ /* 0x000ea20000300a00 */
[----:B-1----:R-:W-:-:S03]  /*48260*/  IMAD.WIDE R8, R229, 0x4, R52 ;  /* 0x00000004e5087825 */ /* 0x002fc600078e0234 */
[----:B------:R-:W2:Y:S01]  /*48270*/  LDL.LU.64 R52, [R1+0x9e8] ;  /* 0x0009e80001347983 */ /* 0x000ea20000300a00 */
[----:B---3--:R-:W-:-:S03]  /*48280*/  IMAD.WIDE R2, R229, 0x4, R46 ;  /* 0x00000004e5027825 */ /* 0x008fc600078e022e */
[----:B------:R-:W3:Y:S01]  /*48290*/  LDL.LU.64 R46, [R1+0x9f0] ;  /* 0x0009f000012e7983 */ /* 0x000ee20000300a00 */
[----:B------:R-:W-:-:S03]  /*482a0*/  IMAD.WIDE R6, R229, 0x4, R36 ;  /* 0x00000004e5067825 */ /* 0x000fc600078e0224 */
[----:B------:R-:W3:Y:S04]  /*482b0*/  LDL.LU.64 R36, [R1+0x9f8] ;  /* 0x0009f80001247983 */ /* 0x000ee80000300a00 */
[----:B------:R-:W-:Y:S04]  /*482c0*/  STL.64 [R1+0x1dd0], R10 ;  /* 0x001dd00a01007387 */ /* 0x000fe80000100a00 */
[----:B------:R-:W-:Y:S04]  /*482d0*/  STL.64 [R1+0x1dd8], R8 ;  /* 0x001dd80801007387 */ /* 0x000fe80000100a00 */
[----:B------:R-:W-:Y:S04]  /*482e0*/  STL.64 [R1+0x1de0], R2 ;  /* 0x001de00201007387 */ /* 0x000fe80000100a00 */
[----:B------:R1:W-:Y:S04]  /*482f0*/  STL.64 [R1+0x1de8], R6 ;  /* 0x001de80601007387 */ /* 0x0003e80000100a00 */
[----:B------:R-:W3:Y:S04]  /*48300*/  LDL.LU.64 R246, [R1+0xa00] ;  /* 0x000a000001f67983 */ /* 0x000ee80000300a00 */
[----:B------:R-:W3:Y:S01]  /*48310*/  LDL.LU.64 R248, [R1+0xa08] ;  /* 0x000a080001f87983 */ /* 0x000ee20000300a00 */
[----:B------:R-:W-:Y:S01]  /*48320*/  ISETP.GE.U32.AND P0, PT, R28, 0x7ffffcae, PT ;  /* 0x7ffffcae1c00780c */ /* 0x000fe20003f06070 */
[----:B------:R-:W-:-:S02]  /*48330*/  VIADD R28, R29, 0xfffffd2c ;  /* 0xfffffd2c1d1c7836 */ /* 0x000fc40000000000 */
[----:B------:R-:W-:Y:S03]  /*48340*/  LDGSTS.E [R27+0x6c004], desc[UR8][R16.64], !P2 ;  /* 0x6c004000101b7fae */ /* 0x000fe6000d121848 */
[----:B------:R-:W-:Y:S01]  /*48350*/  ISETP.GE.U32.AND P2, PT, R28, 0x7ffffcad, PT ;  /* 0x7ffffcad1c00780c */ /* 0x000fe20003f46070 */
[----:B------:R-:W-:Y:S01]  /*48360*/  VIADD R33, R12, 0x100000 ;  /* 0x001000000c217836 */ /* 0x000fe20000000000 */
[----:B------:R-:W-:Y:S02]  /*48370*/  IADD3 R28, R31, -0x2f1, RZ ;  /* 0xfffffd0f1f1c7810 */ /* 0x000fe40007ffe0ff */
[----:B------:R-:W-:Y:S02]  /*48380*/  IADD3 R34, R34, -0x2f2, RZ ;  /* 0xfffffd0e22227810 */ /* 0x000fe40007ffe0ff */
[----:B------:R-:W-:Y:S01]  /*48390*/  IADD3 R32, R12, 0x100000, RZ ;  /* 0x001000000c207810 */ /* 0x000fe20007ffe0ff */
[----:B------:R-:W-:Y:S04]  /*483a0*/  LDGSTS.E [R26+0x60008], desc[UR8][R18.64], !P0 ;  /* 0x60008000121a7fae */ /* 0x000fe8000c121848 */
[----:B------:R-:W-:Y:S04]  /*483b0*/  LDGSTS.E [R25+0x64008], desc[UR8][R20.64], !P0 ;  /* 0x6400800014197fae */ /* 0x000fe8000c121848 */
[----:B------:R-:W-:Y:S04]  /*483c0*/  LDGSTS.E [R24+0x68008], desc[UR8][R22.64], !P0 ;  /* 0x6800800016187fae */ /* 0x000fe8000c121848 */
[----:B------:R-:W-:Y:S01]  /*483d0*/  LDGSTS.E [R27+0x6c008], desc[UR8][R10.64], !P0 ;  /* 0x6c0080000a1b7fae */ /* 0x000fe2000c121848 */
[----:B------:R-:W-:-:S03]  /*483e0*/  ISETP.GE.U32.AND P0, PT, R28, 0x7ffffc90, PT ;  /* 0x7ffffc901c00780c */ /* 0x000fc60003f06070 */
[----:B------:R-:W-:Y:S01]  /*483f0*/  LDGSTS.E [R26+0x6000c], desc[UR8][R8.64], !P2 ;  /* 0x6000c000081a7fae */ /* 0x000fe2000d121848 */
[----:B------:R-:W-:-:S03]  /*48400*/  IADD3 R31, R12, 0x100000, RZ ;  /* 0x001000000c1f7810 */ /* 0x000fc60007ffe0ff */
[----:B------:R-:W-:Y:S01]  /*48410*/  LDGSTS.E [R25+0x6400c], desc[UR8][R2.64], !P2 ;  /* 0x6400c00002197fae */ /* 0x000fe2000d121848 */
[----:B------:R-:W-:-:S03]  /*48420*/  VIADD R30, R12, 0x100000 ;  /* 0x001000000c1e7836 */ /* 0x000fc60000000000 */
[----:B------:R1:W-:Y:S04]  /*48430*/  LDGSTS.E [R24+0x6800c], desc[UR8][R6.64], !P2 ;  /* 0x6800c00006187fae */ /* 0x0003e8000d121848 */
[----:B------:R-:W3:Y:S01]  /*48440*/  LDL.LU.64 R54, [R1+0xa10] ;  /* 0x000a100001367983 */ /* 0x000ee20000300a00 */
[----:B----4-:R-:W-:-:S04]  /*48450*/  IMAD.WIDE R250, R229, 0x4, R250 ;  /* 0x00000004e5fa7825 */ /* 0x010fc800078e02fa */
[C---:B-1----:R-:W-:Y:S01]  /*48460*/  IMAD.WIDE R24, R229.reuse, 0x4, R40 ;  /* 0x00000004e5187825 */ /* 0x042fe200078e0228 */
[----:B------:R-:W-:Y:S01]  /*48470*/  LDGSTS.E [R33+0x6c00c], desc[UR8][R250.64], !P2 ;  /* 0x6c00c000fa217fae */ /* 0x000fe2000d121848 */
[----:B------:R-:W-:Y:S02]  /*48480*/  ISETP.GE.U32.AND P2, PT, R34, 0x7ffffc8f, PT ;  /* 0x7ffffc8f2200780c */ /* 0x000fe40003f46070 */
[C---:B------:R-:W-:Y:S01]  /*48490*/  IMAD.WIDE R26, R229.reuse, 0x4, R44 ;  /* 0x00000004e51a7825 */ /* 0x040fe200078e022c */
[----:B------:R2:W-:Y:S03]  /*484a0*/  LDGSTS.E [R32+0x70000], desc[UR8][R24.64], !P0 ;  /* 0x7000000018207fae */ /* 0x0005e6000c121848 */
[----:B------:R-:W-:Y:S01]  /*484b0*/  IMAD.WIDE R28, R229, 0x4, R38 ;  /* 0x00000004e51c7825 */ /* 0x000fe200078e0226 */
[----:B------:R-:W4:Y:S04]  /*484c0*/  LDL.LU.64 R44, [R1+0xa18] ;  /* 0x000a1800012c7983 */ /* 0x000f280000300a00 */
[----:B------:R-:W-:Y:S01]  /*484d0*/  STL.64 [R1+0x1df0], R250 ;  /* 0x001df0fa01007387 */ /* 0x000fe20000100a00 */
[----:B------:R-:W-:-:S03]  /*484e0*/  IADD3 R41, R12, 0x100000, RZ ;  /* 0x001000000c297810 */ /* 0x000fc60007ffe0ff */
[----:B------:R-:W-:Y:S04]  /*484f0*/  STL.64 [R1+0x1df8], R24 ;  /* 0x001df81801007387 */ /* 0x000fe80000100a00 */
[----:B------:R-:W-:Y:S01]  /*48500*/  LDGSTS.E [R31+0x74000], desc[UR8][R26.64], !P0 ;  /* 0x740000001a1f7fae */ /* 0x000fe2000c121848 */
[----:B------:R-:W-:-:S03]  /*48510*/  VIADD R40, R12, 0x100000 ;  /* 0x001000000c287836 */ /* 0x000fc60000000000 */
[----:B------:R-:W-:Y:S04]  /*48520*/  STL.64 [R1+0x1e00], R26 ;  /* 0x001e001a01007387 */ /* 0x000fe80000100a00 */
[----:B------:R1:W-:Y:S01]  /*48530*/  LDGSTS.E [R30+0x78000], desc[UR8][R28.64], !P0 ;  /* 0x780000001c1e7fae */ /* 0x0003e2000c121848 */
[----:B------:R-:W-:-:S03]  /*48540*/  IADD3 R39, R12, 0x100000, RZ ;  /* 0x001000000c277810 */ /* 0x000fc60007ffe0ff */
[----:B------:R-:W-:Y:S01]  /*48550*/  STL.64 [R1+0x1e08], R28 ;  /* 0x001e081c01007387 */ /* 0x000fe20000100a00 */
[----:B--2---:R-:W-:-:S03]  /*48560*/  IMAD.WIDE R32, R229, 0x4, R52 ;  /* 0x00000004e5207825 */ /* 0x004fc600078e0234 */
[----:B------:R-:W2:Y:S01]  /*48570*/  LDL.LU.64 R238, [R1+0xa20] ;  /* 0x000a200001ee7983 */ /* 0x000ea20000300a00 */
[----:B-1----:R-:W-:-:S03]  /*48580*/  IMAD.WIDE R30, R229, 0x4, R48 ;  /* 0x00000004e51e7825 */ /* 0x002fc600078e0230 */
[----:B------:R-:W2:Y:S01]  /*48590*/  LDL.LU.64 R240, [R1+0xa28] ;  /* 0x000a280001f07983 */ /* 0x000ea20000300a00 */
[----:B------:R-:W-:Y:S01]  /*485a0*/  IADD3 R38, R12, 0x100000, RZ ;  /* 0x001000000c267810 */ /* 0x000fe20007ffe0ff */
[C---:B---3--:R-:W-:Y:S02]  /*485b0*/  IMAD.WIDE R34, R229.reuse, 0x4, R46 ;  /* 0x00000004e5227825 */ /* 0x048fe400078e022e */
[----:B------:R-:W3:Y:S02]  /*485c0*/  LDL.LU.64 R242, [R1+0xa30] ;  /* 0x000a300001f27983 */ /* 0x000ee40000300a00 */
[C---:B------:R-:W-:Y:S02]  /*485d0*/  IMAD.WIDE R36, R229.reuse, 0x4, R36 ;  /* 0x00000004e5247825 */ /* 0x040fe400078e0224 */
[----:B------:R-:W3:Y:S04]  /*485e0*/  LDL.LU.64 R52, [R1+0xa38] ;  /* 0x000a380001347983 */ /* 0x000ee80000300a00 */
[----:B------:R-:W-:Y:S04]  /*485f0*/  STL.64 [R1+0x1e10], R30 ;  /* 0x001e101e01007387 */ /* 0x000fe80000100a00 */
[----:B------:R-:W-:Y:S04]  /*48600*/  LDGSTS.E [R41+0x7c000], desc[UR8][R30.64], !P0 ;  /* 0x7c0000001e297fae */ /* 0x000fe8000c121848 */
[----:B------:R-:W-:Y:S04]  /*48610*/  STL.64 [R1+0x1e18], R32 ;  /* 0x001e182001007387 */ /* 0x000fe80000100a00 */
[----:B------:R1:W-:Y:S04]  /*48620*/  LDGSTS.E [R40+0x70004], desc[UR8][R32.64], !P2 ;  /* 0x7000400020287fae */ /* 0x0003e8000d121848 */
[----:B------:R-:W-:Y:S04]  /*48630*/  STL.64 [R1+0x1e20], R34 ;  /* 0x001e202201007387 */ /* 0x000fe80000100a00 */
[----:B------:R-:W-:Y:S04]  /*48640*/  LDGSTS.E [R39+0x74004], desc[UR8][R34.64], !P2 ;  /* 0x7400400022277fae */ /* 0x000fe8000d121848 */
[----:B------:R-:W-:Y:S01]  /*48650*/  STL.64 [R1+0x1e28], R36 ;  /* 0x001e282401007387 */ /* 0x000fe20000100a00 */
[----:B-1----:R-:W-:-:S03]  /*48660*/  IMAD.WIDE R40, R229, 0x4, R248 ;  /* 0x00000004e5287825 */ /* 0x002fc600078e02f8 */
[----:B------:R1:W-:Y:S04]  /*48670*/  LDGSTS.E [R38+0x78004], desc[UR8][R36.64], !P2 ;  /* 0x7800400024267fae */ /* 0x0003e8000d121848 */
[----:B------:R-:W3:Y:S04]  /*48680*/  LDL.LU.64 R234, [R1+0xa40] ;  /* 0x000a400001ea7983 */ /* 0x000ee80000300a00 */
[----:B------:R-:W3:Y:S01]  /*48690*/  LDL.LU.64 R244, [R1+0xa48] ;  /* 0x000a480001f47983 */ /* 0x000ee20000300a00 */
[----:B-1----:R-:W-:-:S03]  /*486a0*/  IMAD.WIDE R38, R229, 0x4, R246 ;  /* 0x00000004e5267825 */ /* 0x002fc600078e02f6 */
[----:B------:R-:W3:Y:S04]  /*486b0*/  LDL.LU.64 R246, [R1+0xa50] ;  /* 0x000a500001f67983 */ /* 0x000ee80000300a00 */
[----:B------:R-:W3:Y:S01]  /*486c0*/  LDL.LU.64 R248, [R1+0xa58] ;  /* 0x000a580001f87983 */ /* 0x000ee20000300a00 */
[----:B------:R-:W-:-:S04]  /*486d0*/  IADD3 R42, R42, -0x2f3, RZ ;  /* 0xfffffd0d2a2a7810 */ /* 0x000fc80007ffe0ff */
[----:B------:R-:W-:Y:S02]  /*486e0*/  ISETP.GE.U32.AND P0, PT, R42, 0x7ffffc8e, PT ;  /* 0x7ffffc8e2a00780c */ /* 0x000fe40003f06070 */
[C---:B------:R-:W-:Y:S01]  /*486f0*/  IADD3 R49, R12.reuse, 0x100000, RZ ;  /* 0x001000000c317810 */ /* 0x040fe20007ffe0ff */
[C---:B------:R-:W-:Y:S01]  /*48700*/  VIADD R47, R12.reuse, 0x100000 ;  /* 0x001000000c2f7836 */ /* 0x040fe20000000000 */
[----:B------:R-:W-:Y:S01]  /*48710*/  IADD3 R48, R12, 0x100000, RZ ;  /* 0x001000000c307810 */ /* 0x000fe20007ffe0ff */
[----:B------:R-:W-:Y:S02]  /*48720*/  IMAD.WIDE R42, R229, 0x4, R54 ;  /* 0x00000004e52a7825 */ /* 0x000fe400078e0236 */
[----:B------:R-:W-:Y:S01]  /*48730*/  LDGSTS.E [R49+0x7c004], desc[UR8][R38.64], !P2 ;  /* 0x7c00400026317fae */ /* 0x000fe2000d121848 */
[----:B------:R-:W-:Y:S02]  /*48740*/  ISETP.GE.U32.AND P2, PT, R50, 0x7ffffc8d, PT ;  /* 0x7ffffc8d3200780c */ /* 0x000fe40003f46070 */
[----:B------:R-:W-:-:S03]  /*48750*/  IADD3 R46, R12, 0x100000, RZ ;  /* 0x001000000c2e7810 */ /* 0x000fc60007ffe0ff */
[----:B------:R-:W-:Y:S04]  /*48760*/  LDGSTS.E [R48+0x70008], desc[UR8][R40.64], !P0 ;  /* 0x7000800028307fae */ /* 0x000fe8000c121848 */
[----:B------:R-:W-:Y:S01]  /*48770*/  LDGSTS.E [R47+0x74008], desc[UR8][R42.64], !P0 ;  /* 0x740080002a2f7fae */ /* 0x000fe2000c121848 */
[----:B------:R-:W-:-:S03]  /*48780*/  IADD3 R55, R12, 0x100000, RZ ;  /* 0x001000000c377810 */ /* 0x000fc60007ffe0ff */
[----:B------:R-:W-:Y:S01]  /*48790*/  STL.64 [R1+0x1e30], R38 ;  /* 0x001e302601007387 */ /* 0x000fe20000100a00 */
[----:B------:R-:W-:-:S03]  /*487a0*/  VIADD R54, R12, 0x100000 ;  /* 0x001000000c367836 */ /* 0x000fc60000000000 */
[----:B------:R-:W-:Y:S04]  /*487b0*/  STL.64 [R1+0x1e38], R40 ;  /* 0x001e382801007387 */ /* 0x000fe80000100a00 */
[----:B------:R-:W-:Y:S01]  /*487c0*/  STL.64 [R1+0x1e40], R42 ;  /* 0x001e402a01007387 */ /* 0x000fe20000100a00 */
[----:B----4-:R-:W-:-:S05]  /*487d0*/  IMAD.WIDE R44, R229, 0x4, R44 ;  /* 0x00000004e52c7825 */ /* 0x010fca00078e022c */
[----:B------:R2:W-:Y:S04]  /*487e0*/  LDGSTS.E [R46+0x78008], desc[UR8][R44.64], !P0 ;  /* 0x780080002c2e7fae */ /* 0x0005e8000c121848 */
[----:B------:R-:W-:Y:S04]  /*487f0*/  STL.64 [R1+0x1e48], R44 ;  /* 0x001e482c01007387 */ /* 0x000fe80000100a00 */
[----:B------:R-:W4:Y:S01]  /*48800*/  LDL.LU.64 R236, [R1+0xa60] ;  /* 0x000a600001ec7983 */ /* 0x000f220000300a00 */
[----:B--2---:R-:W-:-:S03]  /*48810*/  IMAD.WIDE R46, R229, 0x4, R238 ;  /* 0x00000004e52e7825 */ /* 0x004fc600078e02ee */
[----:B------:R-:W2:Y:S01]  /*48820*/  LDL.LU.64 R238, [R1+0xa68] ;  /* 0x000a680001ee7983 */ /* 0x000ea20000300a00 */
[----:B------:R-:W-:-:S03]  /*48830*/  IMAD.WIDE R48, R229, 0x4, R240 ;  /* 0x00000004e5307825 */ /* 0x000fc600078e02f0 */
[----:B------:R-:W-:Y:S01]  /*48840*/  LDGSTS.E [R57+0x7c008], desc[UR8][R46.64], !P0 ;  /* 0x7c0080002e397fae */ /* 0x000fe2000c121848 */
[----:B---3--:R-:W-:-:S03]  /*48850*/  IMAD.WIDE R50, R229, 0x4, R242 ;  /* 0x00000004e5327825 */ /* 0x008fc600078e02f2 */
[----:B------:R-:W3:Y:S01]  /*48860*/  LDL.LU.64 R240, [R1+0xa70] ;  /* 0x000a700001f07983 */ /* 0x000ee20000300a00 */
[----:B------:R-:W-:-:S03]  /*48870*/  IMAD.WIDE R52, R229, 0x4, R52 ;  /* 0x00000004e5347825 */ /* 0x000fc600078e0234 */
[----:B------:R-:W-:Y:S04]  /*48880*/  LDGSTS.E [R56+0x7000c], desc[UR8][R48.64], !P2 ;  /* 0x7000c00030387fae */ /* 0x000fe8000d121848 */
[----:B------:R-:W3:Y:S04]  /*48890*/  LDL.LU.64 R242, [R1+0xa78] ;  /* 0x000a780001f27983 */ /* 0x000ee80000300a00 */
[----:B------:R-:W-:Y:S04]  /*488a0*/  LDGSTS.E [R55+0x7400c], desc[UR8][R50.64], !P2 ;  /* 0x7400c00032377fae */ /* 0x000fe8000d121848 */
[----:B------:R-:W-:Y:S04]  /*488b0*/  STL.64 [R1+0x1e50], R46 ;  /* 0x001e502e01007387 */ /* 0x000fe80000100a00 */
[----:B------:R1:W-:Y:S04]  /*488c0*/  LDGSTS.E [R54+0x7800c], desc[UR8][R52.64], !P2 ;  /* 0x7800c00034367fae */ /* 0x0003e8000d121848 */
[----:B------:R-:W-:Y:S04]  /*488d0*/  STL.64 [R1+0x1e58], R48 ;  /* 0x001e583001007387 */ /* 0x000fe80000100a00 */
[----:B------:R-:W-:Y:S04]  /*488e0*/  STL.64 [R1+0x1e60], R50 ;  /* 0x001e603201007387 */ /* 0x000fe80000100a00 */
[----:B------:R-:W-:Y:S01]  /*488f0*/  STL.64 [R1+0x1e68], R52 ;  /* 0x001e683401007387 */ /* 0x000fe20000100a00 */
[----:B-1----:R-:W-:-:S04]  /*48900*/  IMAD.WIDE R54, R229, 0x4, R234 ;  /* 0x00000004e5367825 */ /* 0x002fc800078e02ea */
[----:B------:R-:W-:-:S04]  /*48910*/  IMAD.WIDE R6, R229, 0x4, R244 ;  /* 0x00000004e5067825 */ /* 0x000fc800078e02f4 */
[C---:B------:R-:W-:Y:S01]  /*48920*/  IMAD.WIDE R4, R229.reuse, 0x4, R246 ;  /* 0x00000004e5047825 */ /* 0x040fe200078e02f6 */
[----:B------:R2:W-:Y:S03]  /*48930*/  STL.64 [R1+0x3f0], R6 ;  /* 0x0003f00601007387 */ /* 0x0005e60000100a00 */
[----:B------:R-:W-:Y:S01]  /*48940*/  IMAD.WIDE R2, R229, 0x4, R248 ;  /* 0x00000004e5027825 */ /* 0x000fe200078e02f8 */
[----:B------:R3:W-:Y:S04]  /*48950*/  STL.64 [R1+0x3e8], R4 ;  /* 0x0003e80401007387 */ /* 0x0007e80000100a00 */
[----:B------:R-:W-:Y:S04]  /*48960*/  STL.64 [R1+0x1e70], R54 ;  /* 0x001e703601007387 */ /* 0x000fe80000100a00 */
[----:B------:R1:W-:Y:S04]  /*48970*/  STL.64 [R1+0x3e0], R2 ;  /* 0x0003e00201007387 */ /* 0x0003e80000100a00 */
[----:B------:R-:W3:Y:S04]  /*48980*/  LDL.LU.64 R234, [R1+0xa80] ;  /* 0x000a800001ea7983 */ /* 0x000ee80000300a00 */
[----:B------:R-:W3:Y:S04]  /*48990*/  LDL.LU.64 R244, [R1+0xa88] ;  /* 0x000a880001f47983 */ /* 0x000ee80000300a00 */
[----:B------:R-:W3:Y:S04]  /*489a0*/  LDL.LU.64 R246, [R1+0xa90] ;  /* 0x000a900001f67983 */ /* 0x000ee80000300a00 */
[----:B------:R-:W3:Y:S01]  /*489b0*/  LDL.LU.64 R248, [R1+0xa98] ;  /* 0x000a980001f87983 */ /* 0x000ee20000300a00 */
[----:B------:R-:W-:Y:S01]  /*489c0*/  ISETP.GE.U32.AND P0, PT, R58, 0x7ffffcec, PT ;  /* 0x7ffffcec3a00780c */ /* 0x000fe20003f06070 */
[C---:B------:R-:W-:Y:S01]  /*489d0*/  VIADD R58, R13.reuse, 0x100000 ;  /* 0x001000000d3a7836 */ /* 0x040fe20000000000 */
[C---:B------:R-:W-:Y:S01]  /*489e0*/  IADD3 R57, R13.reuse, 0x100000, RZ ;  /* 0x001000000d397810 */ /* 0x040fe20007ffe0ff */
[----:B------:R1:W-:Y:S01]  /*489f0*/  LDGSTS.E [R59+0x7c00c], desc[UR8][R54.64], !P2 ;  /* 0x7c00c000363b7fae */ /* 0x0003e2000d121848 */
[----:B------:R-:W-:-:S02]  /*48a00*/  IADD3 R56, R13, 0x100000, RZ ;  /* 0x001000000d387810 */ /* 0x000fc40007ffe0ff */
[----:B------:R-:W-:-:S07]  /*48a10*/  ISETP.GE.U32.AND P2, PT, R60, 0x7ffffceb, PT ;  /* 0x7ffffceb3c00780c */ /* 0x000fce0003f46070 */
[----:B------:R2:W-:Y:S04]  /*48a20*/  LDGSTS.E [R58+0x40000], desc[UR8][R6.64], !P0 ;  /* 0x40000000063a7fae */ /* 0x0005e8000c121848 */
[----:B------:R3:W-:Y:S01]  /*48a30*/  LDGSTS.E [R57+0x44000], desc[UR8][R4.64], !P0 ;  /* 0x4400000004397fae */ /* 0x0007e2000c121848 */
[----:B-1----:R-:W-:-:S03]  /*48a40*/  IADD3 R59, R13, 0x100000, RZ ;  /* 0x001000000d3b7810 */ /* 0x002fc60007ffe0ff */
[----:B------:R1:W-:Y:S01]  /*48a50*/  LDGSTS.E [R56+0x48000], desc[UR8][R2.64], !P0 ;  /* 0x4800000002387fae */ /* 0x0003e2000c121848 */
[----:B----4-:R-:W-:-:S05]  /*48a60*/  IMAD.WIDE R8, R229, 0x4, R236 ;  /* 0x00000004e5087825 */ /* 0x010fca00078e02ec */
[----:B------:R4:W-:Y:S04]  /*48a70*/  STL.64 [R1+0x3d8], R8 ;  /* 0x0003d80801007387 */ /* 0x0009e80000100a00 */
[----:B------:R4:W-:Y:S01]  /*48a80*/  LDGSTS.E [R59+0x4c000], desc[UR8][R8.64], !P0 ;  /* 0x4c000000083b7fae */ /* 0x0009e2000c121848 */
[----:B--2---:R-:W-:-:S04]  /*48a90*/  IMAD.WIDE R6, R229, 0x4, R238 ;  /* 0x00000004e5067825 */ /* 0x004fc800078e02ee */
[C---:B---3--:R-:W-:Y:S01]  /*48aa0*/  IMAD.WIDE R4, R229.reuse, 0x4, R240 ;  /* 0x00000004e5047825 */ /* 0x048fe200078e02f0 */
[----:B------:R2:W-:Y:S04]  /*48ab0*/  STL.64 [R1+0x3d0], R6 ;  /* 0x0003d00601007387 */ /* 0x0005e80000100a00 */
[----:B------:R3:W-:Y:S01]  /*48ac0*/  STL.64 [R1+0x3c8], R4 ;  /* 0x0003c80401007387 */ /* 0x0007e20000100a00 */
[----:B-1----:R-:W-:-:S03]  /*48ad0*/  IMAD.WIDE R2, R229, 0x4, R242 ;  /* 0x00000004e5027825 */ /* 0x002fc600078e02f2 */
[----:B------:R-:W3:Y:S04]  /*48ae0*/  LDL.LU.64 R236, [R1+0xaa0] ;  /* 0x000aa00001ec7983 */ /* 0x000ee80000300a00 */
[----:B------:R1:W-:Y:S04]  /*48af0*/  STL.64 [R1+0x3c0], R2 ;  /* 0x0003c00201007387 */ /* 0x0003e80000100a00 */
[----:B------:R-:W3:Y:S04]  /*48b00*/  LDL.LU.64 R238, [R1+0xaa8] ;  /* 0x000aa80001ee7983 */ /* 0x000ee80000300a00 */
[----:B------:R-:W3:Y:S04]  /*48b10*/  LDL.LU.64 R240, [R1+0xab0] ;  /* 0x000ab00001f07983 */ /* 0x000ee80000300a00 */
[----:B------:R2:W-:Y:S04]  /*48b20*/  LDGSTS.E [R58+0x40004], desc[UR8][R6.64], !P2 ;  /* 0x40004000063a7fae */ /* 0x0005e8000d121848 */
[----:B------:R3:W-:Y:S04]  /*48b30*/  LDGSTS.E [R57+0x44004], desc[UR8][R4.64], !P2 ;  /* 0x4400400004397fae */ /* 0x0007e8000d121848 */
[----:B------:R-:W3:Y:S04]  /*48b40*/  LDL.LU.64 R242, [R1+0xab8] ;  /* 0x000ab80001f27983 */ /* 0x000ee80000300a00 */
[----:B------:R1:W-:Y:S01]  /*48b50*/  LDGSTS.E [R56+0x48004], desc[UR8][R2.64], !P2 ;  /* 0x4800400002387fae */ /* 0x0003e2000d121848 */
[----:B----4-:R-:W-:-:S04]  /*48b60*/  IMAD.WIDE R8, R229, 0x4, R234 ;  /* 0x00000004e5087825 */ /* 0x010fc800078e02ea */
[C---:B--2---:R-:W-:Y:S01]  /*48b70*/  IMAD.WIDE R6, R229.reuse, 0x4, R244 ;  /* 0x00000004e5067825 */ /* 0x044fe200078e02f4 */
[----:B------:R2:W-:Y:S03]  /*48b80*/  STL.64 [R1+0x3b8], R8 ;  /* 0x0003b80801007387 */ /* 0x0005e60000100a00 */
[C---:B---3--:R-:W-:Y:S01]  /*48b90*/  IMAD.WIDE R4, R229.reuse, 0x4, R246 ;  /* 0x00000004e5047825 */ /* 0x048fe200078e02f6 */
[----:B------:R3:W-:Y:S03]  /*48ba0*/  STL.64 [R1+0x3b0], R6 ;  /* 0x0003b00601007387 */ /* 0x0007e60000100a00 */
[----:B-1----:R-:W-:Y:S01]  /*48bb0*/  IMAD.WIDE R2, R229, 0x4, R248 ;  /* 0x00000004e5027825 */ /* 0x002fe200078e02f8 */
[----:B------:R1:W-:Y:S04]  /*48bc0*/  STL.64 [R1+0x3a8], R4 ;  /* 0x0003a80401007387 */ /* 0x0003e80000100a00 */
[----:B------:R-:W4:Y:S04]  /*48bd0*/  LDL.LU.64 R234, [R1+0xac0] ;  /* 0x000ac00001ea7983 */ /* 0x000f280000300a00 */
[----:B------:R1:W-:Y:S04]  /*48be0*/  STL.64 [R1+0x3a0], R2 ;  /* 0x0003a00201007387 */ /* 0x0003e80000100a00 */
[----:B------:R-:W4:Y:S04]  /*48bf0*/  LDL.LU.64 R244, [R1+0xb48] ;  /* 0x000b480001f47983 */ /* 0x000f280000300a00 */
[----:B------:R-:W4:Y:S04]  /*48c00*/  LDL.LU.64 R246, [R1+0xb58] ;  /* 0x000b580001f67983 */ /* 0x000f280000300a00 */
[----:B------:R-:W4:Y:S01]  /*48c10*/  LDL.LU.64 R248, [R1+0xb68] ;  /* 0x000b680001f87983 */ /* 0x000f220000300a00 */
[----:B------:R-:W-:-:S02]  /*48c20*/  VIADD R60, R61, 0xfffffd69 ;  /* 0xfffffd693d3c7836 */ /* 0x000fc40000000000 */
[----:B------:R-:W4:Y:S01]  /*48c30*/  LDC R61, c[0x0][0x230] ;  /* 0x00008c00ff3d7b82 */ /* 0x000f220000000800 */
[----:B------:R2:W-:Y:S02]  /*48c40*/  LDGSTS.E [R59+0x4c004], desc[UR8][R8.64], !P2 ;  /* 0x4c004000083b7fae */ /* 0x0005e4000d121848 */
[----:B------:R-:W-:Y:S02]  /*48c50*/  ISETP.GE.U32.AND P0, PT, R60, 0x7ffffcea, PT ;  /* 0x7ffffcea3c00780c */ /* 0x000fe40003f06070 */
[----:B------:R-:W-:-:S03]  /*48c60*/  IADD3 R60, R63, -0x298, RZ ;  /* 0xfffffd683f3c7810 */ /* 0x000fc60007ffe0ff */
[----:B------:R-:W4:Y:S01]  /*48c70*/  LDC R63, c[0x0][0x230] ;  /* 0x00008c00ff3f7b82 */ /* 0x000f220000000800 */
[----:B------:R-:W-:-:S07]  /*48c80*/  ISETP.GE.U32.AND P2, PT, R60, 0x7ffffce9, PT ;  /* 0x7ffffce93c00780c */ /* 0x000fce0003f46070 */
[----:B------:R3:W-:Y:S04]  /*48c90*/  LDGSTS.E [R58+0x40008], desc[UR8][R6.64], !P0 ;  /* 0x40008000063a7fae */ /* 0x0007e8000c121848 */
[----:B------:R1:W-:Y:S04]  /*48ca0*/  LDGSTS.E [R57+0x44008], desc[UR8][R4.64], !P0 ;  /* 0x4400800004397fae */ /* 0x0003e8000c121848 */
[----:B------:R1:W-:Y:S01]  /*48cb0*/  LDGSTS.E [R56+0x48008], desc[UR8][R2.64], !P0 ;  /* 0x4800800002387fae */ /* 0x0003e2000c121848 */
[----:B--2---:R-:W-:-:S04]  /*48cc0*/  IMAD.WIDE R8, R229, 0x4, R236 ;  /* 0x00000004e5087825 */ /* 0x004fc800078e02ec */
[C---:B---3--:R-:W-:Y:S01]  /*48cd0*/  IMAD.WIDE R6, R229.reuse, 0x4, R238 ;  /* 0x00000004e5067825 */ /* 0x048fe200078e02ee */
[----:B------:R4:W-:Y:S03]  /*48ce0*/  STL.64 [R1+0x398], R8 ;  /* 0x0003980801007387 */ /* 0x0009e60000100a00 */
[C---:B-1----:R-:W-:Y:S01]  /*48cf0*/  IMAD.WIDE R4, R229.reuse, 0x4, R240 ;  /* 0x00000004e5047825 */ /* 0x042fe200078e02f0 */
[----:B------:R1:W-:Y:S04]  /*48d00*/  STL.64 [R1+0x390], R6 ;  /* 0x0003900601007387 */ /* 0x0003e80000100a00 */
[----:B------:R2:W-:Y:S04]  /*48d10*/  STL.64 [R1+0x388], R4 ;  /* 0x0003880401007387 */ /* 0x0005e80000100a00 */
[----:B------:R-:W3:Y:S01]  /*48d20*/  LDL.LU.64 R236, [R1+0xb78] ;  /* 0x000b780001ec7983 */ /* 0x000ee20000300a00 */
[----:B------:R-:W-:-:S03]  /*48d30*/  IMAD.WIDE R2, R229, 0x4, R242 ;  /* 0x00000004e5027825 */ /* 0x000fc600078e02f2 */
[----:B------:R4:W-:Y:S04]  /*48d40*/  LDGSTS.E [R59+0x4c008], desc[UR8][R8.64], !P0 ;  /* 0x4c008000083b7fae */ /* 0x0009e8000c121848 */
        /* <DEDUP_REMOVED lines=8> */
[C---:B-1----:R-:W-:Y:S01]  /*48dd0*/  IMAD.WIDE R6, R229.reuse, 0x4, R244 ;  /* 0x00000004e5067825 */ /* 0x042fe200078e02f4 */
[----:B------:R3:W-:Y:S03]  /*48de0*/  STL.64 [R1+0x378], R8 ;  /* 0x0003780801007387 */ /* 0x0007e60000100a00 */
[C---:B--2---:R-:W-:Y:S01]  /*48df0*/  IMAD.WIDE R4, R229.reuse, 0x4, R246 ;  /* 0x00000004e5047825 */ /* 0x044fe200078e02f6 */
[----:B------:R1:W-:Y:S03]  /*48e00*/  STL.64 [R1+0x1f0], R6 ;  /* 0x0001f00601007387 */ /* 0x0003e60000100a00 */
[----:B------:R-:W-:Y:S01]  /*48e10*/  IMAD.WIDE R2, R229, 0x4, R248 ;  /* 0x00000004e5027825 */ /* 0x000fe200078e02f8 */
[----:B------:R2:W-:Y:S04]  /*48e20*/  STL.64 [R1+0x1e8], R4 ;  /* 0x0001e80401007387 */ /* 0x0005e80000100a00 */
[----:B------:R-:W4:Y:S04]  /*48e30*/  LDL.LU.64 R234, [R1+0xbb8] ;  /* 0x000bb80001ea7983 */ /* 0x000f280000300a00 */
[----:B------:R2:W-:Y:S04]  /*48e40*/  STL.64 [R1+0x1e0], R2 ;  /* 0x0001e00201007387 */ /* 0x0005e80000100a00 */
[----:B------:R-:W4:Y:S04]  /*48e50*/  LDL.LU.64 R244, [R1+0xbc8] ;  /* 0x000bc80001f47983 */ /* 0x000f280000300a00 */
[----:B------:R-:W4:Y:S01]  /*48e60*/  LDL.LU.64 R246, [R1+0xbd8] ;  /* 0x000bd80001f67983 */ /* 0x000f220000300a00 */
[----:B------:R-:W-:-:S02]  /*48e70*/  VIADD R60, R62, 0xfffffd4b ;  /* 0xfffffd4b3e3c7836 */ /* 0x000fc40000000000 */
[----:B------:R-:W4:Y:S01]  /*48e80*/  LDC R62, c[0x0][0x230] ;  /* 0x00008c00ff3e7b82 */ /* 0x000f220000000800 */
[----:B------:R3:W-:Y:S02]  /*48e90*/  LDGSTS.E [R59+0x4c00c], desc[UR8][R8.64], !P2 ;  /* 0x4c00c000083b7fae */ /* 0x0007e4000d121848 */
[----:B------:R-:W-:Y:S02]  /*48ea0*/  ISETP.GE.U32.AND P0, PT, R60, 0x7ffffccc, PT ;  /* 0x7ffffccc3c00780c */ /* 0x000fe40003f06070 */
[----:B------:R-:W-:Y:S01]  /*48eb0*/  IADD3 R60, R61, -0x2b6, RZ ;  /* 0xfffffd4a3d3c7810 */ /* 0x000fe20007ffe0ff */
[----:B------:R-:W4:Y:S02]  /*48ec0*/  LDL.LU.64 R248, [R1+0xbe8] ;  /* 0x000be80001f87983 */ /* 0x000f240000300a00 */
[----:B------:R-:W4:Y:S01]  /*48ed0*/  LDC R61, c[0x0][0x230] ;  /* 0x00008c00ff3d7b82 */ /* 0x000f220000000800 */
[----:B------:R-:W-:-:S07]  /*48ee0*/  ISETP.GE.U32.AND P2, PT, R60, 0x7ffffccb, PT ;  /* 0x7ffffccb3c00780c */ /* 0x000fce0003f46070 */
[----:B------:R1:W-:Y:S04]  /*48ef0*/  LDGSTS.E [R58+0x50000], desc[UR8][R6.64], !P0 ;  /* 0x50000000063a7fae */ /* 0x0003e8000c121848 */
[----:B------:R2:W-:Y:S04]  /*48f00*/  LDGSTS.E [R57+0x54000], desc[UR8][R4.64], !P0 ;  /* 0x5400000004397fae */ /* 0x0005e8000c121848 */
[----:B------:R2:W-:Y:S01]  /*48f10*/  LDGSTS.E [R56+0x58000], desc[UR8][R2.64], !P0 ;  /* 0x5800000002387fae */ /* 0x0005e2000c121848 */
[----:B---3--:R-:W-:-:S05]  /*48f20*/  IMAD.WIDE R8, R229, 0x4, R236 ;  /* 0x00000004e5087825 */ /* 0x008fca00078e02ec */
[----:B------:R4:W-:Y:S04]  /*48f30*/  STL.64 [R1+0x1d8], R8 ;  /* 0x0001d80801007387 */ /* 0x0009e80000100a00 */
[----:B------:R4:W-:Y:S01]  /*48f40*/  LDGSTS.E [R59+0x5c000], desc[UR8][R8.64], !P0 ;  /* 0x5c000000083b7fae */ /* 0x0009e2000c121848 */
[----:B-1----:R-:W-:-:S04]  /*48f50*/  IMAD.WIDE R6, R229, 0x4, R238 ;  /* 0x00000004e5067825 */ /* 0x002fc800078e02ee */
[C---:B--2---:R-:W-:Y:S01]  /*48f60*/  IMAD.WIDE R4, R229.reuse, 0x4, R240 ;  /* 0x00000004e5047825 */ /* 0x044fe200078e02f0 */
        /* <DEDUP_REMOVED lines=8> */
[----:B------:R-:W3:Y:S04]  /*48ff0*/  LDL.LU.64 R242, [R1+0xc28] ;  /* 0x000c280001f27983 */ /* 0x000ee80000300a00 */
[----:B------:R2:W-:Y:S01]  /*49000*/  LDGSTS.E [R57+0x54004], desc[UR8][R4.64], !P2 ;  /* 0x5400400004397fae */ /* 0x0005e2000d121848 */
[----:B------:R-:W-:-:S02]  /*49010*/  IADD3 R60, R63, -0x2b7, RZ ;  /* 0xfffffd493f3c7810 */ /* 0x000fc40007ffe0ff */
[----:B------:R-:W3:Y:S01]  /*49020*/  LDC R63, c[0x0][0x230] ;  /* 0x00008c00ff3f7b82 */ /* 0x000ee20000000800 */
[----:B------:R2:W-:Y:S01]  /*49030*/  LDGSTS.E [R56+0x58004], desc[UR8][R2.64], !P2 ;  /* 0x5800400002387fae */ /* 0x0005e2000d121848 */
[----:B----4-:R-:W-:-:S04]  /*49040*/  IMAD.WIDE R8, R229, 0x4, R234 ;  /* 0x00000004e5087825 */ /* 0x010fc800078e02ea */
[C---:B-1----:R-:W-:Y:S01]  /*49050*/  IMAD.WIDE R6, R229.reuse, 0x4, R244 ;  /* 0x00000004e5067825 */ /* 0x042fe200078e02f4 */
[----:B------:R3:W-:Y:S03]  /*49060*/  STL.64 [R1+0x1b8], R8 ;  /* 0x0001b80801007387 */ /* 0x0007e60000100a00 */
[----:B--2---:R-:W-:Y:S01]  /*49070*/  IMAD.WIDE R4, R229, 0x4, R246 ;  /* 0x00000004e5047825 */ /* 0x004fe200078e02f6 */
[----:B------:R1:W-:Y:S04]  /*49080*/  STL.64 [R1+0x1b0], R6 ;  /* 0x0001b00601007387 */ /* 0x0003e80000100a00 */
[----:B------:R2:W-:Y:S04]  /*49090*/  STL.64 [R1+0x1a8], R4 ;  /* 0x0001a80401007387 */ /* 0x0005e80000100a00 */
[----:B------:R-:W4:Y:S01]  /*490a0*/  LDL.LU.64 R234, [R1+0xc38] ;  /* 0x000c380001ea7983 */ /* 0x000f220000300a00 */
[----:B------:R-:W-:Y:S01]  /*490b0*/  ISETP.GE.U32.AND P0, PT, R60, 0x7ffffcca, PT ;  /* 0x7ffffcca3c00780c */ /* 0x000fe20003f06070 */
[----:B------:R-:W-:-:S02]  /*490c0*/  VIADD R60, R62, 0xfffffd48 ;  /* 0xfffffd483e3c7836 */ /* 0x000fc40000000000 */
[C---:B------:R-:W-:Y:S01]  /*490d0*/  IMAD.WIDE R2, R229.reuse, 0x4, R248 ;  /* 0x00000004e5027825 */ /* 0x040fe200078e02f8 */
[----:B------:R3:W-:Y:S01]  /*490e0*/  LDGSTS.E [R59+0x5c004], desc[UR8][R8.64], !P2 ;  /* 0x5c004000083b7fae */ /* 0x0007e2000d121848 */
[----:B------:R-:W4:Y:S01]  /*490f0*/  LDC R62, c[0x0][0x230] ;  /* 0x00008c00ff3e7b82 */ /* 0x000f220000000800 */
[----:B------:R-:W-:Y:S02]  /*49100*/  ISETP.GE.U32.AND P2, PT, R60, 0x7ffffcc9, PT ;  /* 0x7ffffcc93c00780c */ /* 0x000fe40003f46070 */
[----:B------:R2:W-:Y:S04]  /*49110*/  STL.64 [R1+0x1a0], R2 ;  /* 0x0001a00201007387 */ /* 0x0005e80000100a00 */
[----:B------:R-:W4:Y:S04]  /*49120*/  LDL.LU.64 R248, [R1+0xc48] ;  /* 0x000c480001f87983 */ /* 0x000f280000300a00 */
[----:B------:R-:W4:Y:S04]  /*49130*/  LDL.LU.64 R246, [R1+0xcc8] ;  /* 0x000cc80001f67983 */ /* 0x000f280000300a00 */
[----:B------:R-:W4:Y:S04]  /*49140*/  LDL.LU.64 R244, [R1+0xcd0] ;  /* 0x000cd00001f47983 */ /* 0x000f280000300a00 */
[----:B------:R1:W-:Y:S04]  /*49150*/  LDGSTS.E [R58+0x50008], desc[UR8][R6.64], !P0 ;  /* 0x50008000063a7fae */ /* 0x0003e8000c121848 */
[----:B------:R2:W-:Y:S04]  /*49160*/  LDGSTS.E [R57+0x54008], desc[UR8][R4.64], !P0 ;  /* 0x5400800004397fae */ /* 0x0005e8000c121848 */
[----:B------:R2:W-:Y:S01]  /*49170*/  LDGSTS.E [R56+0x58008], desc[UR8][R2.64], !P0 ;  /* 0x5800800002387fae */ /* 0x0005e2000c121848 */
[----:B---3--:R-:W-:-:S05]  /*49180*/  IMAD.WIDE R8, R229, 0x4, R236 ;  /* 0x00000004e5087825 */ /* 0x008fca00078e02ec */
[----:B------:R-:W-:Y:S04]  /*49190*/  STL.64 [R1+0x198], R8 ;  /* 0x0001980801007387 */ /* 0x000fe80000100a00 */
[----:B------:R-:W-:Y:S01]  /*491a0*/  LDGSTS.E [R59+0x5c008], desc[UR8][R8.64], !P0 ;  /* 0x5c008000083b7fae */ /* 0x000fe2000c121848 */
[----:B-1----:R-:W-:-:S04]  /*491b0*/  IMAD.WIDE R6, R229, 0x4, R238 ;  /* 0x00000004e5067825 */ /* 0x002fc800078e02ee */
[C---:B--2---:R-:W-:Y:S01]  /*491c0*/  IMAD.WIDE R4, R229.reuse, 0x4, R240 ;  /* 0x00000004e5047825 */ /* 0x044fe200078e02f0 */
[----:B------:R-:W-:Y:S03]  /*491d0*/  STL.64 [R1+0x190], R6 ;  /* 0x0001900601007387 */ /* 0x000fe60000100a00 */
[C---:B------:R-:W-:Y:S01]  /*491e0*/  IMAD.WIDE R2, R229.reuse, 0x4, R242 ;  /* 0x00000004e5027825 */ /* 0x040fe200078e02f2 */
[----:B------:R-:W-:Y:S04]  /*491f0*/  STL.64 [R1+0x188], R4 ;  /* 0x0001880401007387 */ /* 0x000fe80000100a00 */
[----:B------:R-:W-:Y:S04]  /*49200*/  LDGSTS.E [R58+0x5000c], desc[UR8][R6.64], !P2 ;  /* 0x5000c000063a7fae */ /* 0x000fe8000d121848 */
[----:B------:R4:W-:Y:S04]  /*49210*/  STL.64 [R1+0x180], R2 ;  /* 0x0001800201007387 */ /* 0x0009e80000100a00 */
[----:B------:R-:W-:Y:S04]  /*49220*/  LDGSTS.E [R57+0x5400c], desc[UR8][R4.64], !P2 ;  /* 0x5400c00004397fae */ /* 0x000fe8000d121848 */
[----:B------:R-:W2:Y:S04]  /*49230*/  LDL.LU.64 R242, [R1+0xce0] ;  /* 0x000ce00001f27983 */ /* 0x000ea80000300a00 */
[----:B------:R4:W-:Y:S04]  /*49240*/  LDGSTS.E [R56+0x5800c], desc[UR8][R2.64], !P2 ;  /* 0x5800c00002387fae */ /* 0x0009e8000d121848 */
[----:B------:R-:W3:Y:S04]  /*49250*/  LDL.LU.64 R240, [R1+0xce8] ;  /* 0x000ce80001f07983 */ /* 0x000ee80000300a00 */
[----:B------:R-:W3:Y:S04]  /*49260*/  LDL.LU.64 R238, [R1+0xcf8] ;  /* 0x000cf80001ee7983 */ /* 0x000ee80000300a00 */
[----:B------:R-:W3:Y:S01]  /*49270*/  LDL.LU.64 R236, [R1+0xd00] ;  /* 0x000d000001ec7983 */ /* 0x000ee20000300a00 */
[----:B----4-:R-:W-:-:S05]  /*49280*/  IMAD.WIDE R2, R229, 0x4, R234 ;  /* 0x00000004e5027825 */ /* 0x010fca00078e02ea */
[----:B------:R1:W-:Y:S04]  /*49290*/  STL.64 [R1+0x178], R2 ;  /* 0x0001780201007387 */ /* 0x0003e80000100a00 */
[----:B------:R-:W4:Y:S04]  /*492a0*/  LDL.LU.64 R234, [R1+0xd10] ;  /* 0x000d100001ea7983 */ /* 0x000f280000300a00 */
[----:B------:R-:W4:Y:S04]  /*492b0*/  LDL.LU.64 R232, [R1+0xd18] ;  /* 0x000d180001e87983 */ /* 0x000f280000300a00 */
[----:B------:R-:W4:Y:S04]  /*492c0*/  LDL.LU.64 R230, [R1+0xd28] ;  /* 0x000d280001e67983 */ /* 0x000f280000300a00 */
[----:B------:R-:W4:Y:S01]  /*492d0*/  LDL.LU.64 R226, [R1+0xd30] ;  /* 0x000d300001e27983 */ /* 0x000f220000300a00 */
[----:B------:R-:W-:Y:S01]  /*492e0*/  IADD3 R60, R61, -0x2d5, RZ ;  /* 0xfffffd2b3d3c7810 */ /* 0x000fe20007ffe0ff */
[----:B------:R-:W-:-:S02]  /*492f0*/  IMAD.WIDE R248, R229, 0x4, R248 ;  /* 0x00000004e5f87825 */ /* 0x000fc400078e02f8 */
[----:B------:R-:W-:Y:S01]  /*49300*/  LDGSTS.E [R59+0x5c00c], desc[UR8][R2.64], !P2 ;  /* 0x5c00c000023b7fae */ /* 0x000fe2000d121848 */
[----:B------:R-:W-:Y:S01]  /*49310*/  ISETP.GE.U32.AND P0, PT, R60, 0x7ffffcac, PT ;  /* 0x7ffffcac3c00780c */ /* 0x000fe20003f06070 */
[----:B------:R-:W-:Y:S01]  /*49320*/  IMAD.WIDE R246, R229, 0x4, R246 ;  /* 0x00000004e5f67825 */ /* 0x000fe200078e02f6 */
[----:B------:R-:W-:-:S03]  /*49330*/  IADD3 R60, R64, -0x2d6, RZ ;  /* 0xfffffd2a403c7810 */ /* 0x000fc60007ffe0ff */
[----:B------:R-:W-:Y:S01]  /*49340*/  IMAD.WIDE R244, R229, 0x4, R244 ;  /* 0x00000004e5f47825 */ /* 0x000fe200078e02f4 */
[----:B------:R-:W-:Y:S01]  /*49350*/  STL.64 [R1+0x1e78], R248 ;  /* 0x001e78f801007387 */ /* 0x000fe20000100a00 */
[----:B------:R-:W-:-:S03]  /*49360*/  ISETP.GE.U32.AND P2, PT, R60, 0x7ffffcab, PT ;  /* 0x7ffffcab3c00780c */ /* 0x000fc60003f46070 */
[----:B------:R-:W-:Y:S04]  /*49370*/  STL.64 [R1+0x1e80], R246 ;  /* 0x001e80f601007387 */ /* 0x000fe80000100a00 */
[----:B------:R-:W-:Y:S04]  /*49380*/  STL.64 [R1+0x1e88], R244 ;  /* 0x001e88f401007387 */ /* 0x000fe80000100a00 */
[----:B------:R-:W4:Y:S04]  /*49390*/  LDL.LU.64 R88, [R1+0xd40] ;  /* 0x000d400001587983 */ /* 0x000f280000300a00 */
[----:B------:R-:W4:Y:S04]  /*493a0*/  LDL.LU.64 R80, [R1+0xd48] ;  /* 0x000d480001507983 */ /* 0x000f280000300a00 */
[----:B------:R-:W4:Y:S04]  /*493b0*/  LDL.LU.64 R76, [R1+0xd58] ;  /* 0x000d5800014c7983 */ /* 0x000f280000300a00 */
[----:B------:R-:W-:Y:S04]  /*493c0*/  LDGSTS.E [R58+0x60000], desc[UR8][R248.64], !P0 ;  /* 0x60000000f83a7fae */ /* 0x000fe8000c121848 */
[----:B------:R-:W4:Y:S04]  /*493d0*/  LDL.LU.64 R74, [R1+0xd60] ;  /* 0x000d6000014a7983 */ /* 0x000f280000300a00 */
[----:B------:R-:W-:Y:S04]  /*493e0*/  LDGSTS.E [R57+0x64000], desc[UR8][R246.64], !P0 ;  /* 0x64000000f6397fae */ /* 0x000fe8000c121848 */
[----:B------:R-:W-:Y:S01]  /*493f0*/  LDGSTS.E [R56+0x68000], desc[UR8][R244.64], !P0 ;  /* 0x68000000f4387fae */ /* 0x000fe2000c121848 */
[----:B--2---:R-:W-:-:S04]  /*49400*/  IMAD.WIDE R242, R229, 0x4, R242 ;  /* 0x00000004e5f27825 */ /* 0x004fc800078e02f2 */
[C---:B---3--:R-:W-:Y:S01]  /*49410*/  IMAD.WIDE R240, R229.reuse, 0x4, R240 ;  /* 0x00000004e5f07825 */ /* 0x048fe200078e02f0 */
[----:B------:R-:W-:Y:S03]  /*49420*/  STL.64 [R1+0x1e90], R242 ;  /* 0x001e90f201007387 */ /* 0x000fe60000100a00 */
[C---:B------:R-:W-:Y:S01]  /*49430*/  IMAD.WIDE R238, R229.reuse, 0x4, R238 ;  /* 0x00000004e5ee7825 */ /* 0x040fe200078e02ee */
[----:B------:R-:W-:Y:S03]  /*49440*/  STL.64 [R1+0x1e98], R240 ;  /* 0x001e98f001007387 */ /* 0x000fe60000100a00 */
[C---:B------:R-:W-:Y:S01]  /*49450*/  IMAD.WIDE R236, R229.reuse, 0x4, R236 ;  /* 0x00000004e5ec7825 */ /* 0x040fe200078e02ec */
[----:B------:R-:W-:Y:S04]  /*49460*/  LDGSTS.E [R59+0x6c000], desc[UR8][R242.64], !P0 ;  /* 0x6c000000f23b7fae */ /* 0x000fe8000c121848 */
[----:B------:R2:W-:Y:S04]  /*49470*/  STL.64 [R1+0x1ea0], R238 ;  /* 0x001ea0ee01007387 */ /* 0x0005e80000100a00 */
[----:B------:R-:W-:Y:S04]  /*49480*/  LDGSTS.E [R58+0x60004], desc[UR8][R240.64], !P2 ;  /* 0x60004000f03a7fae */ /* 0x000fe8000d121848 */
[----:B------:R3:W-:Y:S04]  /*49490*/  STL.64 [R1+0x1ea8], R236 ;  /* 0x001ea8ec01007387 */ /* 0x0007e80000100a00 */
[----:B------:R-:W-:Y:S04]  /*494a0*/  LDGSTS.E [R57+0x64004], desc[UR8][R238.64], !P2 ;  /* 0x64004000ee397fae */ /* 0x000fe8000d121848 */
[----:B------:R-:W2:Y:S04]  /*494b0*/  LDL.LU.64 R84, [R1+0xd70] ;  /* 0x000d700001547983 */ /* 0x000ea80000300a00 */
[----:B------:R4:W-:Y:S04]  /*494c0*/  LDGSTS.E [R56+0x68004], desc[UR8][R236.64], !P2 ;  /* 0x68004000ec387fae */ /* 0x0009e8000d121848 */
[----:B------:R-:W3:Y:S04]  /*494d0*/  LDL.LU.64 R82, [R1+0xd78] ;  /* 0x000d780001527983 */ /* 0x000ee80000300a00 */
[----:B------:R-:W2:Y:S01]  /*494e0*/  LDL.LU.64 R72, [R1+0xd88] ;  /* 0x000d880001487983 */ /* 0x000ea20000300a00 */
[----:B----4-:R-:W-:-:S03]  /*494f0*/  IMAD.WIDE R56, R229, 0x4, R226 ;  /* 0x00000004e5387825 */ /* 0x010fc600078e02e2 */
[----:B------:R-:W4:Y:S01]  /*49500*/  LDL.LU.64 R226, [R1+0xd90] ;  /* 0x000d900001e27983 */ /* 0x000f220000300a00 */
[----:B------:R-:W-:Y:S02]  /*49510*/  VIADD R60, R63, 0xfffffd29 ;  /* 0xfffffd293f3c7836 */ /* 0x000fe40000000000 */
[----:B------:R-:W-:-:S03]  /*49520*/  IMAD.WIDE R234, R229, 0x4, R234 ;  /* 0x00000004e5ea7825 */ /* 0x000fc600078e02ea */
[----:B------:R-:W-:Y:S01]  /*49530*/  ISETP.GE.U32.AND P0, PT, R60, 0x7ffffcaa, PT ;  /* 0x7ffffcaa3c00780c */ /* 0x000fe20003f06070 */
[----:B------:R-:W-:Y:S01]  /*49540*/  IMAD.WIDE R232, R229, 0x4, R232 ;  /* 0x00000004e5e87825 */ /* 0x000fe200078e02e8 */
[----:B------:R-:W-:-:S03]  /*49550*/  IADD3 R61, R13, 0x100000, RZ ;  /* 0x001000000d3d7810 */ /* 0x000fc60007ffe0ff */
[----:B------:R-:W-:Y:S01]  /*49560*/  IMAD.WIDE R230, R229, 0x4, R230 ;  /* 0x00000004e5e67825 */ /* 0x000fe200078e02e6 */
[----:B------:R1:W-:Y:S03]  /*49570*/  STL.64 [R1+0x1eb0], R234 ;  /* 0x001eb0ea01007387 */ /* 0x0003e60000100a00 */
[----:B------:R-:W-:Y:S01]  /*49580*/  VIADD R60, R13, 0x100000 ;  /* 0x001000000d3c7836 */ /* 0x000fe20000000000 */
[----:B------:R-:W-:Y:S04]  /*49590*/  STL.64 [R1+0x1eb8], R232 ;  /* 0x001eb8e801007387 */ /* 0x000fe80000100a00 */
[----:B------:R-:W-:Y:S04]  /*495a0*/  STL.64 [R1+0x1ec0], R230 ;  /* 0x001ec0e601007387 */ /* 0x000fe80000100a00 */
[----:B------:R-:W-:Y:S01]  /*495b0*/  STL.64 [R1+0x1ec8], R56 ;  /* 0x001ec83801007387 */ /* 0x000fe20000100a00 */
[----:B------:R-:W-:-:S03]  /*495c0*/  IADD3 R62, R62, -0x2d8, RZ ;  /* 0xfffffd283e3e7810 */ /* 0x000fc60007ffe0ff */
[----:B------:R-:W-:Y:S04]  /*495d0*/  LDGSTS.E [R61+0x6c004], desc[UR8][R234.64], !P2 ;  /* 0x6c004000ea3d7fae */ /* 0x000fe8000d121848 */
[----:B------:R-:W3:Y:S04]  /*495e0*/  LDL.LU.64 R96, [R1+0xda0] ;  /* 0x000da00001607983 */ /* 0x000ee80000300a00 */
[----:B------:R1:W-:Y:S04]  /*495f0*/  LDGSTS.E [R60+0x60008], desc[UR8][R232.64], !P0 ;  /* 0x60008000e83c7fae */ /* 0x0003e8000c121848 */
[----:B------:R-:W3:Y:S04]  /*49600*/  LDL.LU.64 R92, [R1+0xda8] ;  /* 0x000da800015c7983 */ /* 0x000ee80000300a00 */
[----:B------:R-:W3:Y:S01]  /*49610*/  LDL.LU.64 R90, [R1+0xdb8] ;  /* 0x000db800015a7983 */ /* 0x000ee20000300a00 */
[----:B-1----:R-:W-:-:S03]  /*49620*/  IMAD.WIDE R60, R229, 0x4, R80 ;  /* 0x00000004e53c7825 */ /* 0x002fc600078e0250 */
[----:B------:R-:W-:Y:S04]  /*49630*/  LDGSTS.E [R59+0x64008], desc[UR8][R230.64], !P0 ;  /* 0x64008000e63b7fae */ /* 0x000fe8000c121848 */
[----:B------:R-:W3:Y:S01]  /*49640*/  LDL.LU.64 R80, [R1+0xdc0] ;  /* 0x000dc00001507983 */ /* 0x000ee20000300a00 */
[----:B------:R-:W-:-:S03]  /*49650*/  ISETP.GE.U32.AND P2, PT, R62, 0x7ffffca9, PT ;  /* 0x7ffffca93e00780c */ /* 0x000fc60003f46070 */
[----:B------:R1:W-:Y:S01]  /*49660*/  LDGSTS.E [R58+0x68008], desc[UR8][R56.64], !P0 ;  /* 0x68008000383a7fae */ /* 0x0003e2000c121848 */
[----:B------:R-:W-:-:S04]  /*49670*/  IMAD.WIDE R62, R229, 0x4, R76 ;  /* 0x00000004e53e7825 */ /* 0x000fc800078e024c */
[----:B------:R-:W-:-:S04]  /*49680*/  IMAD.WIDE R64, R229, 0x4, R74 ;  /* 0x00000004e5407825 */ /* 0x000fc800078e024a */
[----:B-1----:R-:W-:-:S05]  /*49690*/  IMAD.WIDE R58, R229, 0x4, R88 ;  /* 0x00000004e53a7825 */ /* 0x002fca00078e0258 */
[----:B------:R-:W-:Y:S04]  /*496a0*/  STL.64 [R1+0x1ed0], R58 ;  /* 0x001ed03a01007387 */ /* 0x000fe80000100a00 */
[----:B------:R-:W-:Y:S04]  /*496b0*/  STL.64 [R1+0x1ed8], R60 ;  /* 0x001ed83c01007387 */ /* 0x000fe80000100a00 */
[----:B------:R-:W-:Y:S04]  /*496c0*/  STL.64 [R1+0x1ee0], R62 ;  /* 0x001ee03e01007387 */ /* 0x000fe80000100a00 */
[----:B------:R-:W-:Y:S01]  /*496d0*/  LDGSTS.E [R69+0x6c008], desc[UR8][R58.64], !P0 ;  /* 0x6c0080003a457fae */ /* 0x000fe2000c121848 */
[----:B------:R-:W-:-:S03]  /*496e0*/  ISETP.GE.U32.AND P0, PT, R70, 0x7ffffc8c, PT ;  /* 0x7ffffc8c4600780c */ /* 0x000fc60003f06070 */
[----:B------:R-:W-:Y:S04]  /*496f0*/  STL.64 [R1+0x1ee8], R64 ;  /* 0x001ee84001007387 */ /* 0x000fe80000100a00 */
[----:B------:R-:W3:Y:S04]  /*49700*/  LDL.LU.64 R100, [R1+0xdd0] ;  /* 0x000dd00001647983 */ /* 0x000ee80000300a00 */
[----:B------:R-:W3:Y:S04]  /*49710*/  LDL.LU.64 R98, [R1+0xdd8] ;  /* 0x000dd80001627983 */ /* 0x000ee80000300a00 */
[----:B------:R-:W3:Y:S01]  /*49720*/  LDL.LU.64 R88, [R1+0xde8] ;  /* 0x000de80001587983 */ /* 0x000ee20000300a00 */
[----:B------:R-:W-:-:S03]  /*49730*/  IADD3 R77, R13, 0x100000, RZ ;  /* 0x001000000d4d7810 */ /* 0x000fc60007ffe0ff */
[----:B------:R-:W-:Y:S01]  /*49740*/  LDGSTS.E [R68+0x6000c], desc[UR8][R60.64], !P2 ;  /* 0x6000c0003c447fae */ /* 0x000fe2000d121848 */
[----:B------:R-:W-:-:S03]  /*49750*/  IADD3 R76, R13, 0x100000, RZ ;  /* 0x001000000d4c7810 */ /* 0x000fc60007ffe0ff */
[----:B------:R-:W-:Y:S01]  /*49760*/  LDGSTS.E [R67+0x6400c], desc[UR8][R62.64], !P2 ;  /* 0x6400c0003e437fae */ /* 0x000fe2000d121848 */
[----:B------:R-:W-:-:S03]  /*49770*/  VIADD R75, R13, 0x100000 ;  /* 0x001000000d4b7836 */ /* 0x000fc60000000000 */
[----:B------:R1:W-:Y:S01]  /*49780*/  LDGSTS.E [R66+0x6800c], desc[UR8][R64.64], !P2 ;  /* 0x6800c00040427fae */ /* 0x0003e2000d121848 */
[----:B--2---:R-:W-:-:S04]  /*49790*/  IMAD.WIDE R70, R229, 0x4, R72 ;  /* 0x00000004e5467825 */ /* 0x004fc800078e0248 */
[C---:B----4-:R-:W-:Y:S02]  /*497a0*/  IMAD.WIDE R72, R229.reuse, 0x4, R226 ;  /* 0x00000004e5487825 */ /* 0x050fe400078e02e2 */
[----:B------:R-:W2:Y:S02]  /*497b0*/  LDL.LU.64 R226, [R1+0xdf0] ;  /* 0x000df00001e27983 */ /* 0x000ea40000300a00 */
[----:B-1----:R-:W-:Y:S01]  /*497c0*/  IMAD.WIDE R66, R229, 0x4, R84 ;  /* 0x00000004e5427825 */ /* 0x002fe200078e0254 */
[----:B------:R-:W-:-:S03]  /*497d0*/  IADD3 R74, R13, 0x100000, RZ ;  /* 0x001000000d4a7810 */ /* 0x000fc60007ffe0ff */
[----:B---3--:R-:W-:Y:S01]  /*497e0*/  IMAD.WIDE R68, R229, 0x4, R82 ;  /* 0x00000004e5447825 */ /* 0x008fe200078e0252 */
[----:B------:R-:W-:Y:S04]  /*497f0*/  LDGSTS.E [R77+0x6c00c], desc[UR8][R66.64], !P2 ;  /* 0x6c00c000424d7fae */ /* 0x000fe8000d121848 */
[----:B------:R-:W-:Y:S04]  /*49800*/  STL.64 [R1+0x1ef0], R66 ;  /* 0x001ef04201007387 */ /* 0x000fe80000100a00 */
[----:B------:R1:W-:Y:S01]  /*49810*/  LDGSTS.E [R76+0x70000], desc[UR8][R68.64], !P0 ;  /* 0x70000000444c7fae */ /* 0x0003e2000c121848 */
[----:B------:R-:W-:-:S03]  /*49820*/  ISETP.GE.U32.AND P2, PT, R78, 0x7ffffc8b, PT ;  /* 0x7ffffc8b4e00780c */ /* 0x000fc60003f46070 */
[----:B------:R-:W-:Y:S04]  /*49830*/  STL.64 [R1+0x1ef8], R68 ;  /* 0x001ef84401007387 */ /* 0x000fe80000100a00 */
[----:B------:R-:W-:Y:S04]  /*49840*/  LDGSTS.E [R75+0x74000], desc[UR8][R70.64], !P0 ;  /* 0x74000000464b7fae */ /* 0x000fe8000c121848 */
[----:B------:R-:W-:Y:S04]  /*49850*/  STL.64 [R1+0x1f00], R70 ;  /* 0x001f004601007387 */ /* 0x000fe80000100a00 */
[----:B------:R3:W-:Y:S04]  /*49860*/  LDGSTS.E [R74+0x78000], desc[UR8][R72.64], !P0 ;  /* 0x78000000484a7fae */ /* 0x0007e8000c121848 */
[----:B------:R-:W-:Y:S01]  /*49870*/  STL.64 [R1+0x1f08], R72 ;  /* 0x001f084801007387 */ /* 0x000fe20000100a00 */
[----:B-1----:R-:W-:-:S03]  /*49880*/  IMAD.WIDE R76, R229, 0x4, R92 ;  /* 0x00000004e54c7825 */ /* 0x002fc600078e025c */
[----:B------:R-:W4:Y:S01]  /*49890*/  LDL.LU.64 R110, [R1+0xe00] ;  /* 0x000e0000016e7983 */ /* 0x000f220000300a00 */
[----:B---3--:R-:W-:-:S03]  /*498a0*/  IMAD.WIDE R74, R229, 0x4, R96 ;  /* 0x00000004e54a7825 */ /* 0x008fc600078e0260 */
[----:B------:R-:W3:Y:S01]  /*498b0*/  LDL.LU.64 R108, [R1+0xe08] ;  /* 0x000e0800016c7983 */ /* 0x000ee20000300a00 */
[----:B------:R-:W-:-:S03]  /*498c0*/  IMAD.WIDE R78, R229, 0x4, R90 ;  /* 0x00000004e54e7825 */ /* 0x000fc600078e025a */
[----:B------:R-:W4:Y:S01]  /*498d0*/  LDL.LU.64 R106, [R1+0xe18] ;  /* 0x000e1800016a7983 */ /* 0x000f220000300a00 */
[----:B------:R-:W-:-:S03]  /*498e0*/  IMAD.WIDE R80, R229, 0x4, R80 ;  /* 0x00000004e5507825 */ /* 0x000fc600078e0250 */
[----:B------:R-:W4:Y:S04]  /*498f0*/  LDL.LU.64 R96, [R1+0xe28] ;  /* 0x000e280001607983 */ /* 0x000f280000300a00 */
[----:B------:R-:W-:Y:S04]  /*49900*/  STL.64 [R1+0x1f10], R74 ;  /* 0x001f104a01007387 */ /* 0x000fe80000100a00 */
[----:B------:R-:W-:Y:S01]  /*49910*/  STL.64 [R1+0x1f18], R76 ;  /* 0x001f184c01007387 */ /* 0x000fe20000100a00 */
[----:B------:R-:W-:-:S03]  /*49920*/  VIADD R85, R13, 0x100000 ;  /* 0x001000000d557836 */ /* 0x000fc60000000000 */
[----:B------:R-:W-:Y:S04]  /*49930*/  STL.64 [R1+0x1f20], R78 ;  /* 0x001f204e01007387 */ /* 0x000fe80000100a00 */
[----:B------:R-:W-:Y:S04]  /*49940*/  STL.64 [R1+0x1f28], R80 ;  /* 0x001f285001007387 */ /* 0x000fe80000100a00 */
[----:B------:R-:W4:Y:S04]  /*49950*/  LDL.LU.64 R118, [R1+0xe38] ;  /* 0x000e380001767983 */ /* 0x000f280000300a00 */
[----:B------:R-:W4:Y:S04]  /*49960*/  LDL.LU.64 R116, [R1+0xe48] ;  /* 0x000e480001747983 */ /* 0x000f280000300a00 */
[----:B------:R-:W-:Y:S01]  /*49970*/  LDGSTS.E [R85+0x7c000], desc[UR8][R74.64], !P0 ;  /* 0x7c0000004a557fae */ /* 0x000fe2000c121848 */
[----:B------:R-:W-:-:S03]  /*49980*/  ISETP.GE.U32.AND P0, PT, R86, 0x7ffffc8a, PT ;  /* 0x7ffffc8a5600780c */ /* 0x000fc60003f06070 */
[----:B------:R-:W4:Y:S01]  /*49990*/  LDL.LU.64 R114, [R1+0xe50] ;  /* 0x000e500001727983 */ /* 0x000f220000300a00 */
[----:B------:R-:W-:-:S04]  /*499a0*/  IMAD.WIDE R86, R229, 0x4, R88 ;  /* 0x00000004e5567825 */ /* 0x000fc800078e0258 */
[----:B--2---:R-:W-:Y:S02]  /*499b0*/  IMAD.WIDE R88, R229, 0x4, R226 ;  /* 0x00000004e5587825 */ /* 0x004fe400078e02e2 */
[----:B------:R-:W2:Y:S01]  /*499c0*/  LDL.LU.64 R226, [R1+0xe58] ;  /* 0x000e580001e27983 */ /* 0x000ea20000300a00 */
[C---:B------:R-:W-:Y:S01]  /*499d0*/  IADD3 R84, R13.reuse, 0x100000, RZ ;  /* 0x001000000d547810 */ /* 0x040fe20007ffe0ff */
[C---:B------:R-:W-:Y:S01]  /*499e0*/  VIADD R82, R13.reuse, 0x100000 ;  /* 0x001000000d527836 */ /* 0x040fe20000000000 */
[----:B------:R-:W-:-:S03]  /*499f0*/  IADD3 R83, R13, 0x100000, RZ ;  /* 0x001000000d537810 */ /* 0x000fc60007ffe0ff */
[----:B------:R1:W-:Y:S01]  /*49a00*/  LDGSTS.E [R84+0x70004], desc[UR8][R76.64], !P2 ;  /* 0x700040004c547fae */ /* 0x0003e2000d121848 */
[----:B------:R-:W-:-:S03]  /*49a10*/  IADD3 R93, R13, 0x100000, RZ ;  /* 0x001000000d5d7810 */ /* 0x000fc60007ffe0ff */
[----:B------:R-:W-:Y:S04]  /*49a20*/  LDGSTS.E [R83+0x74004], desc[UR8][R78.64], !P2 ;  /* 0x740040004e537fae */ /* 0x000fe8000d121848 */
[----:B------:R1:W-:Y:S01]  /*49a30*/  LDGSTS.E [R82+0x78004], desc[UR8][R80.64], !P2 ;  /* 0x7800400050527fae */ /* 0x0003e2000d121848 */
[C---:B------:R-:W-:Y:S01]  /*49a40*/  VIADD R92, R13.reuse, 0x100000 ;  /* 0x001000000d5c7836 */ /* 0x040fe20000000000 */
[----:B------:R-:W-:Y:S01]  /*49a50*/  IADD3 R91, R13, 0x100000, RZ ;  /* 0x001000000d5b7810 */ /* 0x000fe20007ffe0ff */
[----:B-1----:R-:W-:Y:S01]  /*49a60*/  IMAD.WIDE R84, R229, 0x4, R98 ;  /* 0x00000004e5547825 */ /* 0x002fe200078e0262 */
[----:B------:R-:W-:-:S03]  /*49a70*/  IADD3 R90, R13, 0x100000, RZ ;  /* 0x001000000d5a7810 */ /* 0x000fc60007ffe0ff */
[----:B------:R-:W-:-:S05]  /*49a80*/  IMAD.WIDE R82, R229, 0x4, R100 ;  /* 0x00000004e5527825 */ /* 0x000fca00078e0264 */
[----:B------:R-:W-:Y:S01]  /*49a90*/  LDGSTS.E [R93+0x7c004], desc[UR8][R82.64], !P2 ;  /* 0x7c004000525d7fae */ /* 0x000fe2000d121848 */
[----:B------:R-:W-:-:S03]  /*49aa0*/  ISETP.GE.U32.AND P2, PT, R94, 0x7ffffc89, PT ;  /* 0x7ffffc895e00780c */ /* 0x000fc60003f46070 */
[----:B------:R-:W-:Y:S04]  /*49ab0*/  STL.64 [R1+0x1f30], R82 ;  /* 0x001f305201007387 */ /* 0x000fe80000100a00 */
[----:B------:R-:W-:Y:S01]  /*49ac0*/  STL.64 [R1+0x1f38], R84 ;  /* 0x001f385401007387 */ /* 0x000fe20000100a00 */
[----:B------:R-:W-:-:S03]  /*49ad0*/  IADD3 R101, R13, 0x100000, RZ ;  /* 0x001000000d657810 */ /* 0x000fc60007ffe0ff */
[----:B------:R3:W-:Y:S04]  /*49ae0*/  LDGSTS.E [R92+0x70008], desc[UR8][R84.64], !P0 ;  /* 0x70008000545c7fae */ /* 0x0007e8000c121848 */
[----:B------:R-:W-:Y:S01]  /*49af0*/  STL.64 [R1+0x1f40], R86 ;  /* 0x001f405601007387 */ /* 0x000fe20000100a00 */
[----:B------:R-:W-:-:S03]  /*49b00*/  IADD3 R100, R13, 0x100000, RZ ;  /* 0x001000000d647810 */ /* 0x000fc60007ffe0ff */
[----:B------:R-:W-:Y:S04]  /*49b10*/  LDGSTS.E [R91+0x74008], desc[UR8][R86.64], !P0 ;  /* 0x74008000565b7fae */ /* 0x000fe8000c121848 */
[----:B------:R-:W-:Y:S01]  /*49b20*/  STL.64 [R1+0x1f48], R88 ;  /* 0x001f485801007387 */ /* 0x000fe20000100a00 */
[----:B---3--:R-:W-:-:S03]  /*49b30*/  IMAD.WIDE R92, R229, 0x4, R108 ;  /* 0x00000004e55c7825 */ /* 0x008fc600078e026c */
[----:B------:R1:W-:Y:S01]  /*49b40*/  LDGSTS.E [R90+0x78008], desc[UR8][R88.64], !P0 ;  /* 0x78008000585a7fae */ /* 0x0003e2000c121848 */
[----:B------:R-:W-:-:S03]  /*49b50*/  VIADD R99, R13, 0x100000 ;  /* 0x001000000d637836 */ /* 0x000fc60000000000 */
[----:B------:R-:W3:Y:S01]  /*49b60*/  LDL.LU.64 R120, [R1+0xe60] ;  /* 0x000e600001787983 */ /* 0x000ee20000300a00 */
[----:B----4-:R-:W-:Y:S01]  /*49b70*/  IMAD.WIDE R94, R229, 0x4, R106 ;  /* 0x00000004e55e7825 */ /* 0x010fe200078e026a */
[----:B------:R-:W-:Y:S01]  /*49b80*/  IADD3 R98, R13, 0x100000, RZ ;  /* 0x001000000d627810 */ /* 0x000fe20007ffe0ff */
[----:B------:R-:W4:Y:S01]  /*49b90*/  LDC R107, c[0x0][0x230] ;  /* 0x00008c00ff6b7b82 */ /* 0x000f220000000800 */
[----:B------:R-:W4:Y:S01]  /*49ba0*/  LDL.LU.64 R112, [R1+0xe68] ;  /* 0x000e680001707983 */ /* 0x000f220000300a00 */
[----:B------:R-:W-:-:S04]  /*49bb0*/  IMAD.WIDE R96, R229, 0x4, R96 ;  /* 0x00000004e5607825 */ /* 0x000fc800078e0260 */
[C---:B-1----:R-:W-:Y:S02]  /*49bc0*/  IMAD.WIDE R90, R229.reuse, 0x4, R110 ;  /* 0x00000004e55a7825 */ /* 0x042fe400078e026e */
[----:B------:R-:W4:Y:S01]  /*49bd0*/  LDL.LU.64 R110, [R1+0xe70] ;  /* 0x000e7000016e7983 */ /* 0x000f220000300a00 */
[----:B------:R-:W1:Y:S03]  /*49be0*/  LDC R106, c[0x0][0x230] ;  /* 0x00008c00ff6a7b82 */ /* 0x000e660000000800 */
[----:B------:R-:W-:Y:S01]  /*49bf0*/  LDGSTS.E [R101+0x7c008], desc[UR8][R90.64], !P0 ;  /* 0x7c0080005a657fae */ /* 0x000fe2000c121848 */
[----:B------:R-:W-:-:S03]  /*49c00*/  IMAD.WIDE R2, R229, 0x4, R116 ;  /* 0x00000004e5027825 */ /* 0x000fc600078e0274 */
[----:B------:R-:W-:Y:S04]  /*49c10*/  LDGSTS.E [R100+0x7000c], desc[UR8][R92.64], !P2 ;  /* 0x7000c0005c647fae */ /* 0x000fe8000d121848 */
[----:B------:R-:W4:Y:S04]  /*49c20*/  LDL.LU.64 R108, [R1+0xe78] ;  /* 0x000e7800016c7983 */ /* 0x000f280000300a00 */
[----:B------:R-:W-:Y:S04]  /*49c30*/  LDGSTS.E [R99+0x7400c], desc[UR8][R94.64], !P2 ;  /* 0x7400c0005e637fae */ /* 0x000fe8000d121848 */
[----:B------:R-:W-:Y:S04]  /*49c40*/  STL.64 [R1+0x1f50], R90 ;  /* 0x001f505a01007387 */ /* 0x000fe80000100a00 */
[----:B------:R1:W-:Y:S04]  /*49c50*/  LDGSTS.E [R98+0x7800c], desc[UR8][R96.64], !P2 ;  /* 0x7800c00060627fae */ /* 0x0003e8000d121848 */
[----:B------:R-:W-:Y:S04]  /*49c60*/  STL.64 [R1+0x1f58], R92 ;  /* 0x001f585c01007387 */ /* 0x000fe80000100a00 */
[----:B------:R-:W-:Y:S01]  /*49c70*/  STL.64 [R1+0x1f60], R94 ;  /* 0x001f605e01007387 */ /* 0x000fe20000100a00 */
[----:B-1----:R-:W-:-:S03]  /*49c80*/  IMAD.WIDE R98, R229, 0x4, R118 ;  /* 0x00000004e5627825 */ /* 0x002fc600078e0276 */
[----:B------:R-:W-:Y:S04]  /*49c90*/  STL.64 [R1+0x1f68], R96 ;  /* 0x001f686001007387 */ /* 0x000fe80000100a00 */
[----:B------:R-:W-:Y:S01]  /*49ca0*/  STL.64 [R1+0x1d08], R12 ;  /* 0x001d080c01007387 */ /* 0x000fe20000100a00 */
[----:B------:R-:W-:-:S03]  /*49cb0*/  IMAD.WIDE R238, R229, 0x4, R114 ;  /* 0x00000004e5ee7825 */ /* 0x000fc600078e0272 */
[----:B------:R1:W-:Y:S04]  /*49cc0*/  STL.64 [R1+0x370], R2 ;  /* 0x0003700201007387 */ /* 0x0003e80000100a00 */
[----:B------:R1:W-:Y:S04]  /*49cd0*/  STL.64 [R1+0x1f70], R98 ;  /* 0x001f706201007387 */ /* 0x0003e80000100a00 */
[----:B------:R-:W4:Y:S04]  /*49ce0*/  LDL.LU.64 R118, [R1+0xe80] ;  /* 0x000e800001767983 */ /* 0x000f280000300a00 */
[----:B------:R-:W4:Y:S04]  /*49cf0*/  LDL.LU.64 R116, [R1+0xed0] ;  /* 0x000ed00001747983 */ /* 0x000f280000300a00 */
[----:B------:R-:W4:Y:S01]  /*49d00*/  LDL.LU.64 R114, [R1+0xed8] ;  /* 0x000ed80001727983 */ /* 0x000f220000300a00 */
[----:B--2---:R-:W-:Y:S01]  /*49d10*/  IMAD.WIDE R236, R229, 0x4, R226 ;  /* 0x00000004e5ec7825 */ /* 0x004fe200078e02e2 */
[----:B------:R-:W-:-:S02]  /*49d20*/  ISETP.GE.U32.AND P0, PT, R102, 0x7ffffce8, PT ;  /* 0x7ffffce86600780c */ /* 0x000fc40003f06070 */
[----:B------:R-:W2:Y:S01]  /*49d30*/  LDL.LU.64 R226, [R1+0xee8] ;  /* 0x000ee80001e27983 */ /* 0x000ea20000300a00 */
[----:B------:R-:W-:-:S03]  /*49d40*/  IADD3 R102, R14, 0x100000, RZ ;  /* 0x001000000e667810 */ /* 0x000fc60007ffe0ff */
[----:B------:R-:W-:Y:S04]  /*49d50*/  LDGSTS.E [R103+0x7c00c], desc[UR8][R98.64], !P2 ;  /* 0x7c00c00062677fae */ /* 0x000fe8000d121848 */
[----:B------:R-:W-:Y:S04]  /*49d60*/  STL.64 [R1+0x1f90], R238 ;  /* 0x001f90ee01007387 */ /* 0x000fe80000100a00 */
[----:B------:R1:W-:Y:S04]  /*49d70*/  LDGSTS.E [R102+0x40000], desc[UR8][R2.64], !P0 ;  /* 0x4000000002667fae */ /* 0x0003e8000c121848 */
[----:B------:R-:W-:Y:S01]  /*49d80*/  STL.64 [R1+0x1f98], R236 ;  /* 0x001f98ec01007387 */ /* 0x000fe20000100a00 */
[----:B---3--:R-:W-:-:S04]  /*49d90*/  IMAD.WIDE R234, R229, 0x4, R120 ;  /* 0x00000004e5ea7825 */ /* 0x008fc800078e0278 */
[----:B----4-:R-:W-:-:S04]  /*49da0*/  IMAD.WIDE R4, R229, 0x4, R112 ;  /* 0x00000004e5047825 */ /* 0x010fc800078e0270 */
[C---:B-1----:R-:W-:Y:S01]  /*49db0*/  IMAD.WIDE R2, R229.reuse, 0x4, R110 ;  /* 0x00000004e5027825 */ /* 0x042fe200078e026e */
[----:B------:R-:W-:Y:S04]  /*49dc0*/  STL.64 [R1+0x350], R4 ;  /* 0x0003500401007387 */ /* 0x000fe80000100a00 */
[----:B------:R1:W-:Y:S04]  /*49dd0*/  STL.64 [R1+0x348], R2 ;  /* 0x0003480201007387 */ /* 0x0003e80000100a00 */
[----:B------:R-:W-:Y:S04]  /*49de0*/  STL.64 [R1+0x1fa0], R234 ;  /* 0x001fa0ea01007387 */ /* 0x000fe80000100a00 */
[----:B------:R-:W3:Y:S01]  /*49df0*/  LDL.LU.64 R120, [R1+0xef8] ;  /* 0x000ef80001787983 */ /* 0x000ee20000300a00 */
[----:B------:R-:W-:-:S03]  /*49e00*/  IMAD.WIDE R232, R229, 0x4, R108 ;  /* 0x00000004e5e87825 */ /* 0x000fc600078e026c */
[----:B------:R-:W4:Y:S04]  /*49e10*/  LDL.LU.64 R112, [R1+0xf08] ;  /* 0x000f080001707983 */ /* 0x000f280000300a00 */
[----:B------:R-:W4:Y:S04]  /*49e20*/  LDL.LU.64 R110, [R1+0xf18] ;  /* 0x000f1800016e7983 */ /* 0x000f280000300a00 */
[----:B------:R-:W4:Y:S04]  /*49e30*/  LDL.LU.64 R108, [R1+0xf28] ;  /* 0x000f2800016c7983 */ /* 0x000f280000300a00 */
[----:B------:R-:W-:Y:S01]  /*49e40*/  STL.64 [R1+0x1fa8], R232 ;  /* 0x001fa8e801007387 */ /* 0x000fe20000100a00 */
[----:B------:R-:W-:-:S03]  /*49e50*/  IMAD.WIDE R230, R229, 0x4, R118 ;  /* 0x00000004e5e67825 */ /* 0x000fc600078e0276 */
[----:B------:R-:W4:Y:S01]  /*49e60*/  LDL.LU.64 R118, [R1+0xf38] ;  /* 0x000f380001767983 */ /* 0x000f220000300a00 */
[----:B------:R-:W-:-:S03]  /*49e70*/  IMAD.WIDE R98, R229, 0x4, R116 ;  /* 0x00000004e5627825 */ /* 0x000fc600078e0274 */
[----:B------:R-:W4:Y:S01]  /*49e80*/  LDL.LU.64 R116, [R1+0xf48] ;  /* 0x000f480001747983 */ /* 0x000f220000300a00 */
[----:B------:R-:W-:-:S03]  /*49e90*/  IMAD.WIDE R96, R229, 0x4, R114 ;  /* 0x00000004e5607825 */ /* 0x000fc600078e0272 */
[----:B------:R-:W4:Y:S01]  /*49ea0*/  LDL.LU.64 R114, [R1+0xf58] ;  /* 0x000f580001727983 */ /* 0x000f220000300a00 */
[----:B--2---:R-:W-:-:S03]  /*49eb0*/  IMAD.WIDE R94, R229, 0x4, R226 ;  /* 0x00000004e55e7825 */ /* 0x004fc600078e02e2 */
[----:B------:R-:W2:Y:S04]  /*49ec0*/  LDL.LU.64 R226, [R1+0xf68] ;  /* 0x000f680001e27983 */ /* 0x000ea80000300a00 */
[----:B------:R-:W-:Y:S04]  /*49ed0*/  STL.64 [R1+0x1fb0], R230 ;  /* 0x001fb0e601007387 */ /* 0x000fe80000100a00 */
[----:B------:R-:W-:Y:S04]  /*49ee0*/  STL.64 [R1+0x1fb8], R98 ;  /* 0x001fb86201007387 */ /* 0x000fe80000100a00 */
[----:B------:R-:W-:Y:S04]  /*49ef0*/  STL.64 [R1+0x1fc0], R96 ;  /* 0x001fc06001007387 */ /* 0x000fe80000100a00 */
[----:B------:R-:W-:Y:S01]  /*49f00*/  STL.64 [R1+0x1fc8], R94 ;  /* 0x001fc85e01007387 */ /* 0x000fe20000100a00 */
[----:B---3--:R-:W-:-:S03]  /*49f10*/  IMAD.WIDE R92, R229, 0x4, R120 ;  /* 0x00000004e55c7825 */ /* 0x008fc600078e0278 */
[----:B------:R-:W3:Y:S01]  /*49f20*/  LDL.LU.64 R120, [R1+0xf78] ;  /* 0x000f780001787983 */ /* 0x000ee20000300a00 */
[----:B----4-:R-:W-:-:S03]  /*49f30*/  IMAD.WIDE R90, R229, 0x4, R112 ;  /* 0x00000004e55a7825 */ /* 0x010fc600078e0270 */
[----:B------:R-:W4:Y:S01]  /*49f40*/  LDL.LU.64 R112, [R1+0xf88] ;  /* 0x000f880001707983 */ /* 0x000f220000300a00 */
[----:B------:R-:W-:-:S03]  /*49f50*/  IMAD.WIDE R88, R229, 0x4, R110 ;  /* 0x00000004e5587825 */ /* 0x000fc600078e026e */
[----:B------:R-:W4:Y:S01]  /*49f60*/  LDL.LU.64 R110, [R1+0xf98] ;  /* 0x000f9800016e7983 */ /* 0x000f220000300a00 */
        /* <DEDUP_REMOVED lines=9> */
[----:B------:R-:W1:Y:S01]  /*4a000*/  LDL.LU.64 R116, [R1+0xfc8] ;  /* 0x000fc80001747983 */ /* 0x000e620000300a00 */
[----:B------:R-:W-:-:S03]  /*4a010*/  IMAD.WIDE R22, R229, 0x4, R114 ;  /* 0x00000004e5167825 */ /* 0x000fc600078e0272 */
[----:B------:R-:W4:Y:S01]  /*4a020*/  LDL.LU.64 R114, [R1+0xfd8] ;  /* 0x000fd80001727983 */ /* 0x000f220000300a00 */
[----:B--2---:R-:W-:-:S03]  /*4a030*/  IMAD.WIDE R20, R229, 0x4, R226 ;  /* 0x00000004e5147825 */ /* 0x004fc600078e02e2 */
[----:B------:R-:W2:Y:S01]  /*4a040*/  LDL.LU.64 R226, [R1+0xfe8] ;  /* 0x000fe80001e27983 */ /* 0x000ea20000300a00 */
[----:B------:R-:W-:-:S03]  /*4a050*/  ISETP.GE.U32.AND P2, PT, R104, 0x7ffffce7, PT ;  /* 0x7ffffce76800780c */ /* 0x000fc60003f46070 */
[----:B------:R-:W-:Y:S01]  /*4a060*/  STL.64 [R1+0x1ff0], R84 ;  /* 0x001ff05401007387 */ /* 0x000fe20000100a00 */
[C---:B------:R-:W-:Y:S01]  /*4a070*/  IADD3 R101, R14.reuse, 0x100000, RZ ;  /* 0x001000000e657810 */ /* 0x040fe20007ffe0ff */
[C---:B------:R-:W-:Y:S02]  /*4a080*/  VIADD R100, R14.reuse, 0x100000 ;  /* 0x001000000e647836 */ /* 0x040fe40000000000 */
[----:B------:R-:W-:Y:S01]  /*4a090*/  STL.64 [R1+0x1f78], R240 ;  /* 0x001f78f001007387 */ /* 0x000fe20000100a00 */
[----:B------:R-:W-:-:S03]  /*4a0a0*/  IADD3 R103, R14, 0x100000, RZ ;  /* 0x001000000e677810 */ /* 0x000fc60007ffe0ff */
[----:B------:R-:W-:Y:S04]  /*4a0b0*/  STL.64 [R1+0x1f80], R22 ;  /* 0x001f801601007387 */ /* 0x000fe80000100a00 */
[----:B------:R-:W-:Y:S04]  /*4a0c0*/  STL.64 [R1+0x1f88], R20 ;  /* 0x001f881401007387 */ /* 0x000fe80000100a00 */
[----:B------:R-:W2:Y:S04]  /*4a0d0*/  LDL.LU.64 R124, [R1+0xff8] ;  /* 0x000ff800017c7983 */ /* 0x000ea80000300a00 */
[----:B------:R-:W2:Y:S04]  /*4a0e0*/  LDL.LU.64 R122, [R1+0x1008] ;  /* 0x00100800017a7983 */ /* 0x000ea80000300a00 */
[----:B------:R-:W-:Y:S04]  /*4a0f0*/  LDGSTS.E [R101+0x44000], desc[UR8][R238.64], !P0 ;  /* 0x44000000ee657fae */ /* 0x000fe8000c121848 */
[----:B------:R-:W-:Y:S04]  /*4a100*/  LDGSTS.E [R100+0x48000], desc[UR8][R236.64], !P0 ;  /* 0x48000000ec647fae */ /* 0x000fe8000c121848 */
[----:B------:R-:W-:Y:S04]  /*4a110*/  LDGSTS.E [R103+0x4c000], desc[UR8][R234.64], !P0 ;  /* 0x4c000000ea677fae */ /* 0x000fe8000c121848 */
[----:B------:R-:W-:Y:S04]  /*4a120*/  LDGSTS.E [R102+0x40004], desc[UR8][R4.64], !P2 ;  /* 0x4000400004667fae */ /* 0x000fe8000d121848 */
[----:B------:R1:W-:Y:S01]  /*4a130*/  LDGSTS.E [R101+0x44004], desc[UR8][R2.64], !P2 ;  /* 0x4400400002657fae */ /* 0x0003e2000d121848 */
[----:B---3--:R-:W-:-:S04]  /*4a140*/  IMAD.WIDE R18, R229, 0x4, R120 ;  /* 0x00000004e5127825 */ /* 0x008fc800078e0278 */
[----:B----4-:R-:W-:-:S04]  /*4a150*/  IMAD.WIDE R16, R229, 0x4, R112 ;  /* 0x00000004e5107825 */ /* 0x010fc800078e0270 */
[C---:B------:R-:W-:Y:S01]  /*4a160*/  IMAD.WIDE R10, R229.reuse, 0x4, R110 ;  /* 0x00000004e50a7825 */ /* 0x040fe200078e026e */
[----:B------:R-:W3:Y:S03]  /*4a170*/  LDL.LU.64 R112, [R1+0x1018] ;  /* 0x0010180001707983 */ /* 0x000ee60000300a00 */
[----:B------:R-:W-:-:S04]  /*4a180*/  IMAD.WIDE R8, R229, 0x4, R108 ;  /* 0x00000004e5087825 */ /* 0x000fc800078e026c */
[C---:B------:R-:W-:Y:S01]  /*4a190*/  IMAD.WIDE R242, R229.reuse, 0x4, R114 ;  /* 0x00000004e5f27825 */ /* 0x040fe200078e0272 */
[----:B------:R-:W4:Y:S03]  /*4a1a0*/  LDL.LU.64 R108, [R1+0x1028] ;  /* 0x00102800016c7983 */ /* 0x000f260000300a00 */
[----:B--2---:R-:W-:Y:S01]  /*4a1b0*/  IMAD.WIDE R250, R229, 0x4, R226 ;  /* 0x00000004e5fa7825 */ /* 0x004fe200078e02e2 */
[----:B------:R-:W-:Y:S01]  /*4a1c0*/  STL.64 [R1+0x1ff8], R18 ;  /* 0x001ff81201007387 */ /* 0x000fe20000100a00 */
[----:B------:R-:W-:Y:S01]  /*4a1d0*/  IADD3 R104, R105, -0x29b, RZ ;  /* 0xfffffd6569687810 */ /* 0x000fe20007ffe0ff */
[----:B------:R-:W2:Y:S02]  /*4a1e0*/  LDC R110, c[0x0][0x230] ;  /* 0x00008c00ff6e7b82 */ /* 0x000ea40000000800 */
[----:B------:R-:W-:Y:S01]  /*4a1f0*/  STL.64 [R1+0x2000], R16 ;  /* 0x0020001001007387 */ /* 0x000fe20000100a00 */
[----:B-1----:R-:W-:-:S03]  /*4a200*/  IMAD.WIDE R2, R229, 0x4, R116 ;  /* 0x00000004e5027825 */ /* 0x002fc600078e0274 */
[----:B------:R-:W-:Y:S02]  /*4a210*/  STL.64 [R1+0x2008], R10 ;  /* 0x0020080a01007387 */ /* 0x000fe40000100a00 */
[----:B------:R-:W1:Y:S02]  /*4a220*/  LDC R105, c[0x0][0x230] ;  /* 0x00008c00ff697b82 */ /* 0x000e640000000800 */
[----:B------:R-:W-:Y:S04]  /*4a230*/  STL.64 [R1+0x2010], R8 ;  /* 0x0020100801007387 */ /* 0x000fe80000100a00 */
[----:B------:R-:W2:Y:S04]  /*4a240*/  LDL.LU.64 R120, [R1+0x1038] ;  /* 0x0010380001787983 */ /* 0x000ea80000300a00 */
[----:B------:R-:W2:Y:S04]  /*4a250*/  LDL.LU.64 R116, [R1+0x10e0] ;  /* 0x0010e00001747983 */ /* 0x000ea80000300a00 */
[----:B------:R-:W2:Y:S04]  /*4a260*/  LDL.LU.64 R114, [R1+0x10d8] ;  /* 0x0010d80001727983 */ /* 0x000ea80000300a00 */
[----:B------:R-:W2:Y:S01]  /*4a270*/  LDL.LU.64 R226, [R1+0x10d0] ;  /* 0x0010d00001e27983 */ /* 0x000ea20000300a00 */
[----:B------:R-:W-:Y:S01]  /*4a280*/  ISETP.GE.U32.AND P0, PT, R104, 0x7ffffce6, PT ;  /* 0x7ffffce66800780c */ /* 0x000fe20003f06070 */
[----:B------:R-:W-:-:S02]  /*4a290*/  VIADD R104, R107, 0xfffffd64 ;  /* 0xfffffd646b687836 */ /* 0x000fc40000000000 */
[----:B------:R-:W3:Y:S01]  /*4a2a0*/  LDC R107, c[0x0][0x230] ;  /* 0x00008c00ff6b7b82 */ /* 0x000ee20000000800 */
[----:B------:R-:W-:Y:S04]  /*4a2b0*/  LDGSTS.E [R100+0x48004], desc[UR8][R232.64], !P2 ;  /* 0x48004000e8647fae */ /* 0x000fe8000d121848 */
[----:B------:R-:W-:Y:S01]  /*4a2c0*/  LDGSTS.E [R103+0x4c004], desc[UR8][R230.64], !P2 ;  /* 0x4c004000e6677fae */ /* 0x000fe2000d121848 */
[----:B------:R-:W-:Y:S02]  /*4a2d0*/  ISETP.GE.U32.AND P2, PT, R104, 0x7ffffce5, PT ;  /* 0x7ffffce56800780c */ /* 0x000fe40003f46070 */
[----:B------:R-:W-:Y:S02]  /*4a2e0*/  IADD3 R104, R106, -0x2b9, RZ ;  /* 0xfffffd476a687810 */ /* 0x000fe40007ffe0ff */
[----:B------:R-:W-:Y:S01]  /*4a2f0*/  LDGSTS.E [R102+0x40008], desc[UR8][R98.64], !P0 ;  /* 0x4000800062667fae */ /* 0x000fe2000c121848 */
[----:B------:R-:W3:Y:S03]  /*4a300*/  LDC R106, c[0x0][0x230] ;  /* 0x00008c00ff6a7b82 */ /* 0x000ee60000000800 */
[----:B------:R-:W-:Y:S04]  /*4a310*/  LDGSTS.E [R101+0x44008], desc[UR8][R96.64], !P0 ;  /* 0x4400800060657fae */ /* 0x000fe8000c121848 */
[----:B------:R-:W-:Y:S04]  /*4a320*/  LDGSTS.E [R100+0x48008], desc[UR8][R94.64], !P0 ;  /* 0x480080005e647fae */ /* 0x000fe8000c121848 */
[----:B------:R-:W-:Y:S01]  /*4a330*/  LDGSTS.E [R103+0x4c008], desc[UR8][R92.64], !P0 ;  /* 0x4c0080005c677fae */ /* 0x000fe2000c121848 */
[----:B------:R-:W-:-:S02]  /*4a340*/  ISETP.GE.U32.AND P0, PT, R104, 0x7ffffcc8, PT ;  /* 0x7ffffcc86800780c */ /* 0x000fc40003f06070 */
[----:B-1----:R-:W-:Y:S01]  /*4a350*/  IADD3 R104, R105, -0x2ba, RZ ;  /* 0xfffffd4669687810 */ /* 0x002fe20007ffe0ff */
[----:B------:R-:W-:Y:S01]  /*4a360*/  LDGSTS.E [R102+0x4000c], desc[UR8][R90.64], !P2 ;  /* 0x4000c0005a667fae */ /* 0x000fe2000d121848 */
[----:B------:R-:W1:Y:S03]  /*4a370*/  LDC R105, c[0x0][0x230] ;  /* 0x00008c00ff697b82 */ /* 0x000e660000000800 */
[----:B------:R-:W-:Y:S04]  /*4a380*/  LDGSTS.E [R101+0x4400c], desc[UR8][R88.64], !P2 ;  /* 0x4400c00058657fae */ /* 0x000fe8000d121848 */
[----:B------:R-:W-:Y:S04]  /*4a390*/  LDGSTS.E [R100+0x4800c], desc[UR8][R86.64], !P2 ;  /* 0x4800c00056647fae */ /* 0x000fe8000d121848 */
[----:B------:R-:W-:Y:S01]  /*4a3a0*/  LDGSTS.E [R103+0x4c00c], desc[UR8][R84.64], !P2 ;  /* 0x4c00c00054677fae */ /* 0x000fe2000d121848 */
[----:B------:R-:W-:Y:S01]  /*4a3b0*/  ISETP.GE.U32.AND P2, PT, R104, 0x7ffffcc7, PT ;  /* 0x7ffffcc76800780c */ /* 0x000fe20003f46070 */
[----:B---3--:R-:W-:-:S02]  /*4a3c0*/  VIADD R104, R107, 0xfffffd45 ;  /* 0xfffffd456b687836 */ /* 0x008fc40000000000 */
[----:B------:R-:W-:Y:S01]  /*4a3d0*/  LDGSTS.E [R102+0x50000], desc[UR8][R240.64], !P0 ;  /* 0x50000000f0667fae */ /* 0x000fe2000c121848 */
[----:B------:R-:W-:Y:S02]  /*4a3e0*/  IMAD.WIDE R4, R229, 0x4, R118 ;  /* 0x00000004e5047825 */ /* 0x000fe400078e0276 */
[----:B------:R-:W3:Y:S01]  /*4a3f0*/  LDC R118, c[0x0][0x230] ;  /* 0x00008c00ff767b82 */ /* 0x000ee20000000800 */
[----:B------:R-:W-:Y:S04]  /*4a400*/  LDGSTS.E [R101+0x54000], desc[UR8][R22.64], !P0 ;  /* 0x5400000016657fae */ /* 0x000fe8000c121848 */
[----:B------:R-:W-:Y:S04]  /*4a410*/  LDGSTS.E [R100+0x58000], desc[UR8][R20.64], !P0 ;  /* 0x5800000014647fae */ /* 0x000fe8000c121848 */
[----:B------:R-:W-:Y:S01]  /*4a420*/  LDGSTS.E [R103+0x5c000], desc[UR8][R18.64], !P0 ;  /* 0x5c00000012677fae */ /* 0x000fe2000c121848 */
[----:B------:R-:W-:-:S03]  /*4a430*/  ISETP.GE.U32.AND P0, PT, R104, 0x7ffffcc6, PT ;  /* 0x7ffffcc66800780c */ /* 0x000fc60003f06070 */
[----:B------:R-:W-:Y:S01]  /*4a440*/  STL.64 [R1+0x2018], R4 ;  /* 0x0020180401007387 */ /* 0x000fe20000100a00 */
[----:B------:R-:W-:-:S03]  /*4a450*/  IMAD.WIDE R248, R229, 0x4, R124 ;  /* 0x00000004e5f87825 */ /* 0x000fc600078e027c */
[----:B------:R2:W-:Y:S01]  /*4a460*/  STL.64 [R1+0x2020], R2 ;  /* 0x0020200201007387 */ /* 0x0005e20000100a00 */
[----:B------:R-:W-:Y:S01]  /*4a470*/  IADD3 R104, R106, -0x2bc, RZ ;  /* 0xfffffd446a687810 */ /* 0x000fe20007ffe0ff */
[C---:B------:R-:W-:Y:S02]  /*4a480*/  IMAD.WIDE R246, R229.reuse, 0x4, R122 ;  /* 0x00000004e5f67825 */ /* 0x040fe400078e027a */
[----:B------:R-:W-:Y:S02]  /*4a490*/  STL.64 [R1+0x2028], R242 ;  /* 0x002028f201007387 */ /* 0x000fe40000100a00 */
[C---:B------:R-:W-:Y:S02]  /*4a4a0*/  IMAD.WIDE R244, R229.reuse, 0x4, R112 ;  /* 0x00000004e5f47825 */ /* 0x040fe400078e0270 */
[----:B------:R-:W-:Y:S04]  /*4a4b0*/  STL.64 [R1+0x2030], R250 ;  /* 0x002030fa01007387 */ /* 0x000fe80000100a00 */
[----:B------:R-:W-:Y:S04]  /*4a4c0*/  LDGSTS.E [R102+0x50004], desc[UR8][R16.64], !P2 ;  /* 0x5000400010667fae */ /* 0x000fe8000d121848 */
[----:B------:R-:W3:Y:S04]  /*4a4d0*/  LDL.LU.64 R128, [R1+0x10c8] ;  /* 0x0010c80001807983 */ /* 0x000ee80000300a00 */
[----:B------:R-:W-:Y:S04]  /*4a4e0*/  LDGSTS.E [R101+0x54004], desc[UR8][R10.64], !P2 ;  /* 0x540040000a657fae */ /* 0x000fe8000d121848 */
[----:B------:R-:W3:Y:S04]  /*4a4f0*/  LDL.LU.64 R124, [R1+0x10c0] ;  /* 0x0010c000017c7983 */ /* 0x000ee80000300a00 */
[----:B------:R-:W-:Y:S04]  /*4a500*/  LDGSTS.E [R100+0x58004], desc[UR8][R8.64], !P2 ;  /* 0x5800400008647fae */ /* 0x000fe8000d121848 */
[----:B------:R-:W3:Y:S04]  /*4a510*/  LDL.LU.64 R122, [R1+0x10b8] ;  /* 0x0010b800017a7983 */ /* 0x000ee80000300a00 */
[----:B------:R-:W-:Y:S01]  /*4a520*/  LDGSTS.E [R103+0x5c004], desc[UR8][R4.64], !P2 ;  /* 0x5c00400004677fae */ /* 0x000fe2000d121848 */
[----:B------:R-:W-:Y:S01]  /*4a530*/  ISETP.GE.U32.AND P2, PT, R104, 0x7ffffcc5, PT ;  /* 0x7ffffcc56800780c */ /* 0x000fe20003f46070 */
[----:B----4-:R-:W-:-:S02]  /*4a540*/  IMAD.WIDE R54, R229, 0x4, R108 ;  /* 0x00000004e5367825 */ /* 0x010fc400078e026c */
[----:B------:R-:W4:Y:S01]  /*4a550*/  LDL.LU.64 R112, [R1+0x10b0] ;  /* 0x0010b00001707983 */ /* 0x000f220000300a00 */
[----:B-1----:R-:W-:-:S03]  /*4a560*/  IADD3 R104, R105, -0x2d9, RZ ;  /* 0xfffffd2769687810 */ /* 0x002fc60007ffe0ff */
[----:B------:R-:W-:Y:S04]  /*4a570*/  STL.64 [R1+0x2038], R248 ;  /* 0x002038f801007387 */ /* 0x000fe80000100a00 */
[----:B------:R1:W-:Y:S04]  /*4a580*/  LDGSTS.E [R102+0x50008], desc[UR8][R2.64], !P0 ;  /* 0x5000800002667fae */ /* 0x0003e8000c121848 */
[----:B------:R-:W-:Y:S04]  /*4a590*/  STL.64 [R1+0x2040], R246 ;  /* 0x002040f601007387 */ /* 0x000fe80000100a00 */
[----:B------:R-:W-:Y:S04]  /*4a5a0*/  LDGSTS.E [R101+0x54008], desc[UR8][R242.64], !P0 ;  /* 0x54008000f2657fae */ /* 0x000fe8000c121848 */
[----:B------:R-:W-:Y:S01]  /*4a5b0*/  STL.64 [R1+0x2048], R244 ;  /* 0x002048f401007387 */ /* 0x000fe20000100a00 */
[----:B--2---:R-:W-:-:S03]  /*4a5c0*/  IMAD.WIDE R52, R229, 0x4, R120 ;  /* 0x00000004e5347825 */ /* 0x004fc600078e0278 */
[----:B------:R-:W-:Y:S01]  /*4a5d0*/  LDGSTS.E [R100+0x58008], desc[UR8][R250.64], !P0 ;  /* 0x58008000fa647fae */ /* 0x000fe2000c121848 */
[----:B------:R-:W-:Y:S01]  /*4a5e0*/  IADD3 R109, R14, 0x100000, RZ ;  /* 0x001000000e6d7810 */ /* 0x000fe20007ffe0ff */
[----:B-1----:R-:W1:Y:S02]  /*4a5f0*/  LDC R2, c[0x0][0x230] ;  /* 0x00008c00ff027b82 */ /* 0x002e640000000800 */
[----:B------:R-:W-:Y:S04]  /*4a600*/  STL.64 [R1+0x2050], R54 ;  /* 0x0020503601007387 */ /* 0x000fe80000100a00 */
[----:B------:R-:W-:Y:S01]  /*4a610*/  LDGSTS.E [R103+0x5c008], desc[UR8][R248.64], !P0 ;  /* 0x5c008000f8677fae */ /* 0x000fe2000c121848 */
[----:B------:R-:W-:-:S03]  /*4a620*/  ISETP.GE.U32.AND P0, PT, R104, 0x7ffffca8, PT ;  /* 0x7ffffca86800780c */ /* 0x000fc60003f06070 */
[----:B------:R-:W2:Y:S01]  /*4a630*/  LDL.LU.64 R132, [R1+0x10a8] ;  /* 0x0010a80001847983 */ /* 0x000ea20000300a00 */
[----:B------:R-:W-:-:S03]  /*4a640*/  IMAD.WIDE R104, R229, 0x4, R226 ;  /* 0x00000004e5687825 */ /* 0x000fc600078e02e2 */
[----:B------:R-:W2:Y:S04]  /*4a650*/  LDL.LU.64 R130, [R1+0x10a0] ;  /* 0x0010a00001827983 */ /* 0x000ea80000300a00 */
[----:B------:R-:W4:Y:S04]  /*4a660*/  LDL.LU.64 R120, [R1+0x1098] ;  /* 0x0010980001787983 */ /* 0x000f280000300a00 */
[----:B------:R-:W2:Y:S01]  /*4a670*/  LDL.LU.64 R226, [R1+0x1090] ;  /* 0x0010900001e27983 */ /* 0x000ea20000300a00 */
[----:B------:R-:W-:-:S03]  /*4a680*/  IADD3 R108, R14, 0x100000, RZ ;  /* 0x001000000e6c7810 */ /* 0x000fc60007ffe0ff */
[----:B------:R1:W-:Y:S01]  /*4a690*/  LDGSTS.E [R102+0x5000c], desc[UR8][R246.64], !P2 ;  /* 0x5000c000f6667fae */ /* 0x0003e2000d121848 */
[----:B------:R-:W-:-:S03]  /*4a6a0*/  VIADD R107, R14, 0x100000 ;  /* 0x001000000e6b7836 */ /* 0x000fc60000000000 */
[----:B------:R-:W-:Y:S01]  /*4a6b0*/  LDGSTS.E [R101+0x5400c], desc[UR8][R244.64], !P2 ;  /* 0x5400c000f4657fae */ /* 0x000fe2000d121848 */
[----:B------:R-:W-:-:S03]  /*4a6c0*/  IADD3 R106, R14, 0x100000, RZ ;  /* 0x001000000e6a7810 */ /* 0x000fc60007ffe0ff */
[----:B------:R1:W-:Y:S02]  /*4a6d0*/  LDGSTS.E [R100+0x5800c], desc[UR8][R54.64], !P2 ;  /* 0x5800c00036647fae */ /* 0x0003e4000d121848 */
[C---:B-1----:R-:W-:Y:S02]  /*4a6e0*/  IMAD.WIDE R102, R229.reuse, 0x4, R114 ;  /* 0x00000004e5667825 */ /* 0x042fe400078e0272 */
[----:B------:R-:W-:Y:S02]  /*4a6f0*/  LDGSTS.E [R109+0x5c00c], desc[UR8][R52.64], !P2 ;  /* 0x5c00c000346d7fae */ /* 0x000fe4000d121848 */
[----:B------:R-:W-:Y:S02]  /*4a700*/  IMAD.WIDE R100, R229, 0x4, R116 ;  /* 0x00000004e5647825 */ /* 0x000fe400078e0274 */
[----:B------:R-:W-:Y:S04]  /*4a710*/  STL.64 [R1+0x2058], R52 ;  /* 0x0020583401007387 */ /* 0x000fe80000100a00 */
[----:B------:R-:W-:Y:S01]  /*4a720*/  LDGSTS.E [R108+0x60000], desc[UR8][R100.64], !P0 ;  /* 0x60000000646c7fae */ /* 0x000fe2000c121848 */
[----:B------:R-:W-:-:S03]  /*4a730*/  VIADD R117, R14, 0x100000 ;  /* 0x001000000e757836 */ /* 0x000fc60000000000 */
[----:B------:R-:W-:Y:S01]  /*4a740*/  LDGSTS.E [R107+0x64000], desc[UR8][R102.64], !P0 ;  /* 0x64000000666b7fae */ /* 0x000fe2000c121848 */
[----:B---3--:R-:W-:-:S03]  /*4a750*/  IADD3 R118, R118, -0x2db, RZ ;  /* 0xfffffd2576767810 */ /* 0x008fc60007ffe0ff */
[----:B------:R1:W-:Y:S04]  /*4a760*/  LDGSTS.E [R106+0x68000], desc[UR8][R104.64], !P0 ;  /* 0x68000000686a7fae */ /* 0x0003e8000c121848 */
[----:B------:R-:W-:Y:S04]  /*4a770*/  STL.64 [R1+0x2060], R100 ;  /* 0x0020606401007387 */ /* 0x000fe80000100a00 */
[----:B------:R-:W3:Y:S04]  /*4a780*/  LDL.LU.64 R144, [R1+0x1088] ;  /* 0x0010880001907983 */ /* 0x000ee80000300a00 */
[----:B------:R-:W3:Y:S04]  /*4a790*/  LDL.LU.64 R140, [R1+0x1080] ;  /* 0x00108000018c7983 */ /* 0x000ee80000300a00 */
[----:B------:R-:W3:Y:S01]  /*4a7a0*/  LDL.LU.64 R138, [R1+0x1078] ;  /* 0x00107800018a7983 */ /* 0x000ee20000300a00 */
[----:B-1----:R-:W-:-:S03]  /*4a7b0*/  IMAD.WIDE R106, R229, 0x4, R128 ;  /* 0x00000004e56a7825 */ /* 0x002fc600078e0280 */
[----:B------:R-:W3:Y:S04]  /*4a7c0*/  LDL.LU.64 R128, [R1+0x1070] ;  /* 0x0010700001807983 */ /* 0x000ee80000300a00 */
[----:B------:R-:W-:Y:S01]  /*4a7d0*/  LDGSTS.E [R117+0x6c000], desc[UR8][R106.64], !P0 ;  /* 0x6c0000006a757fae */ /* 0x000fe2000c121848 */
[----:B------:R-:W-:-:S03]  /*4a7e0*/  ISETP.GE.U32.AND P0, PT, R118, 0x7ffffca6, PT ;  /* 0x7ffffca67600780c */ /* 0x000fc60003f06070 */
[----:B------:R-:W3:Y:S04]  /*4a7f0*/  LDL.LU.64 R148, [R1+0x1068] ;  /* 0x0010680001947983 */ /* 0x000ee80000300a00 */
[----:B------:R-:W3:Y:S04]  /*4a800*/  LDL.LU.64 R146, [R1+0x1060] ;  /* 0x0010600001927983 */ /* 0x000ee80000300a00 */
[----:B------:R-:W3:Y:S01]  /*4a810*/  LDL.LU.64 R136, [R1+0x1058] ;  /* 0x0010580001887983 */ /* 0x000ee20000300a00 */
[----:B----4-:R-:W-:-:S04]  /*4a820*/  IMAD.WIDE R118, R229, 0x4, R120 ;  /* 0x00000004e5767825 */ /* 0x010fc800078e0278 */
[C---:B--2---:R-:W-:Y:S02]  /*4a830*/  IMAD.WIDE R120, R229.reuse, 0x4, R226 ;  /* 0x00000004e5787825 */ /* 0x044fe400078e02e2 */
[----:B------:R-:W2:Y:S02]  /*4a840*/  LDL.LU.64 R226, [R1+0x1050] ;  /* 0x0010500001e27983 */ /* 0x000ea40000300a00 */
[----:B------:R-:W-:Y:S01]  /*4a850*/  VIADD R110, R110, 0xfffffd26 ;  /* 0xfffffd266e6e7836 */ /* 0x000fe20000000000 */
[C---:B------:R-:W-:Y:S01]  /*4a860*/  IADD3 R116, R14.reuse, 0x100000, RZ ;  /* 0x001000000e747810 */ /* 0x040fe20007ffe0ff */
[C---:B------:R-:W-:Y:S01]  /*4a870*/  IMAD.WIDE R108, R229.reuse, 0x4, R124 ;  /* 0x00000004e56c7825 */ /* 0x040fe200078e027c */
[----:B------:R-:W-:Y:S01]  /*4a880*/  IADD3 R115, R14, 0x100000, RZ ;  /* 0x001000000e737810 */ /* 0x000fe20007ffe0ff */
[----:B------:R-:W4:Y:S01]  /*4a890*/  LDL.LU.64 R160, [R1+0x1048] ;  /* 0x0010480001a07983 */ /* 0x000f220000300a00 */
[----:B------:R-:W-:Y:S01]  /*4a8a0*/  ISETP.GE.U32.AND P2, PT, R110, 0x7ffffca7, PT ;  /* 0x7ffffca76e00780c */ /* 0x000fe20003f46070 */
[----:B------:R-:W-:-:S04]  /*4a8b0*/  IMAD.WIDE R110, R229, 0x4, R122 ;  /* 0x00000004e56e7825 */ /* 0x000fc800078e027a */
[C---:B------:R-:W-:Y:S02]  /*4a8c0*/  VIADD R114, R14.reuse, 0x100000 ;  /* 0x001000000e727836 */ /* 0x040fe40000000000 */
[----:B------:R-:W-:Y:S01]  /*4a8d0*/  IMAD.WIDE R112, R229, 0x4, R112 ;  /* 0x00000004e5707825 */ /* 0x000fe200078e0270 */
[C---:B------:R-:W-:Y:S01]  /*4a8e0*/  IADD3 R125, R14.reuse, 0x100000, RZ ;  /* 0x001000000e7d7810 */ /* 0x040fe20007ffe0ff */
[----:B------:R-:W4:Y:S04]  /*4a8f0*/  LDL.LU.64 R156, [R1+0x1040] ;  /* 0x00104000019c7983 */ /* 0x000f280000300a00 */
[----:B------:R1:W-:Y:S01]  /*4a900*/  LDGSTS.E [R116+0x60004], desc[UR8][R108.64], !P2 ;  /* 0x600040006c747fae */ /* 0x0003e2000d121848 */
[----:B------:R-:W-:-:S03]  /*4a910*/  VIADD R124, R14, 0x100000 ;  /* 0x001000000e7c7836 */ /* 0x000fc60000000000 */
[----:B------:R-:W-:Y:S01]  /*4a920*/  LDGSTS.E [R115+0x64004], desc[UR8][R110.64], !P2 ;  /* 0x640040006e737fae */ /* 0x000fe2000d121848 */
[----:B------:R-:W-:-:S03]  /*4a930*/  IADD3 R123, R14, 0x100000, RZ ;  /* 0x001000000e7b7810 */ /* 0x000fc60007ffe0ff */
[----:B------:R1:W-:Y:S01]  /*4a940*/  LDGSTS.E [R114+0x68004], desc[UR8][R112.64], !P2 ;  /* 0x6800400070727fae */ /* 0x0003e2000d121848 */
[C---:B------:R-:W-:Y:S01]  /*4a950*/  IADD3 R122, R14.reuse, 0x100000, RZ ;  /* 0x001000000e7a7810 */ /* 0x040fe20007ffe0ff */
[C---:B-1----:R-:W-:Y:S02]  /*4a960*/  IMAD.WIDE R116, R229.reuse, 0x4, R130 ;  /* 0x00000004e5747825 */ /* 0x042fe400078e0282 */
[----:B------:R-:W4:Y:S02]  /*4a970*/  LDL.LU.64 R154, [R1+0x1030] ;  /* 0x00103000019a7983 */ /* 0x000f240000300a00 */
[----:B------:R-:W-:Y:S01]  /*4a980*/  IMAD.WIDE R114, R229, 0x4, R132 ;  /* 0x00000004e5727825 */ /* 0x000fe200078e0284 */
[----:B------:R-:W-:-:S04]  /*4a990*/  IADD3 R133, R14, 0x100000, RZ ;  /* 0x001000000e857810 */ /* 0x000fc80007ffe0ff */
[----:B------:R-:W-:Y:S04]  /*4a9a0*/  LDGSTS.E [R125+0x6c004], desc[UR8][R114.64], !P2 ;  /* 0x6c004000727d7fae */ /* 0x000fe8000d121848 */
[----:B------:R-:W-:Y:S04]  /*4a9b0*/  LDGSTS.E [R124+0x60008], desc[UR8][R116.64], !P0 ;  /* 0x60008000747c7fae */ /* 0x000fe8000c121848 */
[----:B------:R-:W-:Y:S04]  /*4a9c0*/  LDGSTS.E [R123+0x64008], desc[UR8][R118.64], !P0 ;  /* 0x64008000767b7fae */ /* 0x000fe8000c121848 */
[----:B------:R3:W-:Y:S02]  /*4a9d0*/  LDGSTS.E [R122+0x68008], desc[UR8][R120.64], !P0 ;  /* 0x68008000787a7fae */ /* 0x0007e4000c121848 */
[----:B---3--:R-:W-:-:S02]  /*4a9e0*/  IMAD.WIDE R122, R229, 0x4, R144 ;  /* 0x00000004e57a7825 */ /* 0x008fc400078e0290 */
[----:B------:R-:W3:Y:S04]  /*4a9f0*/  LDL.LU.64 R144, [R1+0x1020] ;  /* 0x0010200001907983 */ /* 0x000ee80000300a00 */
[----:B------:R-:W-:Y:S01]  /*4aa00*/  LDGSTS.E [R133+0x6c008], desc[UR8][R122.64], !P0 ;  /* 0x6c0080007a857fae */ /* 0x000fe2000c121848 */
[----:B------:R-:W-:-:S03]  /*4aa10*/  ISETP.GE.U32.AND P0, PT, R134, 0x7ffffc88, PT ;  /* 0x7ffffc888600780c */ /* 0x000fc60003f06070 */
[----:B------:R-:W3:Y:S04]  /*4aa20*/  LDL.LU.64 R164, [R1+0x1010] ;  /* 0x0010100001a47983 */ /* 0x000ee80000300a00 */
[----:B------:R-:W3:Y:S01]  /*4aa30*/  LDL.LU.64 R162, [R1+0x1000] ;  /* 0x0010000001a27983 */ /* 0x000ee20000300a00 */
[----:B------:R-:W-:-:S03]  /*4aa40*/  IMAD.WIDE R134, R229, 0x4, R136 ;  /* 0x00000004e5867825 */ /* 0x000fc600078e0288 */
[----:B------:R-:W3:Y:S01]  /*4aa50*/  LDL.LU.64 R152, [R1+0xff0] ;  /* 0x000ff00001987983 */ /* 0x000ee20000300a00 */
[----:B--2---:R-:W-:-:S03]  /*4aa60*/  IMAD.WIDE R136, R229, 0x4, R226 ;  /* 0x00000004e5887825 */ /* 0x004fc600078e02e2 */
[----:B------:R-:W2:Y:S01]  /*4aa70*/  LDL.LU.64 R226, [R1+0xfe0] ;  /* 0x000fe00001e27983 */ /* 0x000ea20000300a00 */
[----:B------:R-:W-:Y:S01]  /*4aa80*/  ISETP.GE.U32.AND P2, PT, R126, 0x7ffffca5, PT ;  /* 0x7ffffca57e00780c */ /* 0x000fe20003f46070 */
[C---:B------:R-:W-:Y:S01]  /*4aa90*/  IMAD.WIDE R124, R229.reuse, 0x4, R140 ;  /* 0x00000004e57c7825 */ /* 0x040fe200078e028c */
[C---:B------:R-:W-:Y:S01]  /*4aaa0*/  IADD3 R132, R14.reuse, 0x100000, RZ ;  /* 0x001000000e847810 */ /* 0x040fe20007ffe0ff */
[----:B------:R-:W2:Y:S01]  /*4aab0*/  LDL.LU.64 R174, [R1+0xfd0] ;  /* 0x000fd00001ae7983 */ /* 0x000ea20000300a00 */
[C---:B------:R-:W-:Y:S01]  /*4aac0*/  IADD3 R130, R14.reuse, 0x100000, RZ ;  /* 0x001000000e827810 */ /* 0x040fe20007ffe0ff */
[----:B------:R-:W-:Y:S02]  /*4aad0*/  VIADD R131, R14, 0x100000 ;  /* 0x001000000e837836 */ /* 0x000fe40000000000 */
[----:B------:R-:W-:-:S04]  /*4aae0*/  IMAD.WIDE R126, R229, 0x4, R138 ;  /* 0x00000004e57e7825 */ /* 0x000fc800078e028a */
[----:B------:R-:W-:Y:S02]  /*4aaf0*/  IMAD.WIDE R128, R229, 0x4, R128 ;  /* 0x00000004e5807825 */ /* 0x000fe400078e0280 */
[----:B------:R1:W-:Y:S01]  /*4ab00*/  LDGSTS.E [R132+0x6000c], desc[UR8][R124.64], !P2 ;  /* 0x6000c0007c847fae */ /* 0x0003e2000d121848 */
[C---:B------:R-:W-:Y:S01]  /*4ab10*/  IADD3 R140, R14.reuse, 0x100000, RZ ;  /* 0x001000000e8c7810 */ /* 0x040fe20007ffe0ff */
[C---:B------:R-:W-:Y:S02]  /*4ab20*/  VIADD R141, R14.reuse, 0x100000 ;  /* 0x001000000e8d7836 */ /* 0x040fe40000000000 */
[----:B------:R-:W-:Y:S01]  /*4ab30*/  LDGSTS.E [R131+0x6400c], desc[UR8][R126.64], !P2 ;  /* 0x6400c0007e837fae */ /* 0x000fe2000d121848 */
[----:B------:R-:W-:-:S03]  /*4ab40*/  IADD3 R139, R14, 0x100000, RZ ;  /* 0x001000000e8b7810 */ /* 0x000fc60007ffe0ff */
[----:B------:R4:W-:Y:S01]  /*4ab50*/  LDGSTS.E [R130+0x6800c], desc[UR8][R128.64], !P2 ;  /* 0x6800c00080827fae */ /* 0x0009e2000d121848 */
[----:B------:R-:W-:Y:S02]  /*4ab60*/  VIADD R138, R14, 0x100000 ;  /* 0x001000000e8a7836 */ /* 0x000fe40000000000 */
[C---:B-1----:R-:W-:Y:S01]  /*4ab70*/  IMAD.WIDE R132, R229.reuse, 0x4, R146 ;  /* 0x00000004e5847825 */ /* 0x042fe200078e0292 */
[----:B------:R-:W2:Y:S04]  /*4ab80*/  LDL.LU.64 R172, [R1+0xfc0] ;  /* 0x000fc00001ac7983 */ /* 0x000ea80000300a00 */
[----:B------:R-:W2:Y:S01]  /*4ab90*/  LDL.LU.64 R170, [R1+0xfb0] ;  /* 0x000fb00001aa7983 */ /* 0x000ea20000300a00 */
[----:B----4-:R-:W-:-:S05]  /*4aba0*/  IMAD.WIDE R130, R229, 0x4, R148 ;  /* 0x00000004e5827825 */ /* 0x010fca00078e0294 */
[----:B------:R-:W-:Y:S04]  /*4abb0*/  LDGSTS.E [R141+0x6c00c], desc[UR8][R130.64], !P2 ;  /* 0x6c00c000828d7fae */ /* 0x000fe8000d121848 */
[----:B------:R-:W-:Y:S01]  /*4abc0*/  LDGSTS.E [R140+0x70000], desc[UR8][R132.64], !P0 ;  /* 0x70000000848c7fae */ /* 0x000fe2000c121848 */
[----:B------:R-:W-:-:S03]  /*4abd0*/  IADD3 R149, R14, 0x100000, RZ ;  /* 0x001000000e957810 */ /* 0x000fc60007ffe0ff */
[----:B------:R-:W-:Y:S04]  /*4abe0*/  LDGSTS.E [R139+0x74000], desc[UR8][R134.64], !P0 ;  /* 0x74000000868b7fae */ /* 0x000fe8000c121848 */
[----:B------:R1:W-:Y:S02]  /*4abf0*/  LDGSTS.E [R138+0x78000], desc[UR8][R136.64], !P0 ;  /* 0x78000000888a7fae */ /* 0x0003e4000c121848 */
[----:B-1----:R-:W-:Y:S02]  /*4ac00*/  IMAD.WIDE R138, R229, 0x4, R160 ;  /* 0x00000004e58a7825 */ /* 0x002fe400078e02a0 */
[----:B------:R-:W4:Y:S04]  /*4ac10*/  LDL.LU.64 R160, [R1+0xfa0] ;  /* 0x000fa00001a07983 */ /* 0x000f280000300a00 */
[----:B------:R-:W-:Y:S01]  /*4ac20*/  LDGSTS.E [R149+0x7c000], desc[UR8][R138.64], !P0 ;  /* 0x7c0000008a957fae */ /* 0x000fe2000c121848 */
[----:B------:R-:W-:-:S03]  /*4ac30*/  ISETP.GE.U32.AND P0, PT, R150, 0x7ffffc86, PT ;  /* 0x7ffffc869600780c */ /* 0x000fc60003f06070 */
[----:B------:R-:W4:Y:S04]  /*4ac40*/  LDL.LU.64 R182, [R1+0xf90] ;  /* 0x000f900001b67983 */ /* 0x000f280000300a00 */
[----:B------:R-:W4:Y:S04]  /*4ac50*/  LDL.LU.64 R180, [R1+0x10e8] ;  /* 0x0010e80001b47983 */ /* 0x000f280000300a00 */
[----:B------:R-:W4:Y:S01]  /*4ac60*/  LDL.LU.64 R178, [R1+0x10f0] ;  /* 0x0010f00001b27983 */ /* 0x000f220000300a00 */
[----:B---3--:R-:W-:-:S04]  /*4ac70*/  IMAD.WIDE R150, R229, 0x4, R152 ;  /* 0x00000004e5967825 */ /* 0x008fc800078e0298 */
[C---:B--2---:R-:W-:Y:S02]  /*4ac80*/  IMAD.WIDE R152, R229.reuse, 0x4, R226 ;  /* 0x00000004e5987825 */ /* 0x044fe400078e02e2 */
[----:B------:R-:W2:Y:S01]  /*4ac90*/  LDL.LU.64 R226, [R1+0x10f8] ;  /* 0x0010f80001e27983 */ /* 0x000ea20000300a00 */
[----:B------:R-:W-:Y:S01]  /*4aca0*/  ISETP.GE.U32.AND P2, PT, R142, 0x7ffffc87, PT ;  /* 0x7ffffc878e00780c */ /* 0x000fe20003f46070 */
[C---:B------:R-:W-:Y:S01]  /*4acb0*/  VIADD R148, R14.reuse, 0x100000 ;  /* 0x001000000e947836 */ /* 0x040fe20000000000 */
[C---:B------:R-:W-:Y:S01]  /*4acc0*/  IADD3 R147, R14.reuse, 0x100000, RZ ;  /* 0x001000000e937810 */ /* 0x040fe20007ffe0ff */
[C---:B------:R-:W-:Y:S01]  /*4acd0*/  IMAD.WIDE R140, R229.reuse, 0x4, R156 ;  /* 0x00000004e58c7825 */ /* 0x040fe200078e029c */
[----:B------:R-:W-:Y:S01]  /*4ace0*/  IADD3 R146, R14, 0x100000, RZ ;  /* 0x001000000e927810 */ /* 0x000fe20007ffe0ff */
[----:B------:R-:W3:Y:S02]  /*4acf0*/  LDL.LU.64 R184, [R1+0x1100] ;  /* 0x0011000001b87983 */ /* 0x000ee40000300a00 */
[----:B------:R-:W-:-:S04]  /*4ad00*/  IMAD.WIDE R142, R229, 0x4, R154 ;  /* 0x00000004e58e7825 */ /* 0x000fc800078e029a */
[----:B------:R-:W-:Y:S02]  /*4ad10*/  IMAD.WIDE R144, R229, 0x4, R144 ;  /* 0x00000004e5907825 */ /* 0x000fe400078e0290 */
[----:B------:R1:W-:Y:S01]  /*4ad20*/  LDGSTS.E [R148+0x70004], desc[UR8][R140.64], !P2 ;  /* 0x700040008c947fae */ /* 0x0003e2000d121848 */
[----:B------:R-:W-:-:S03]  /*4ad30*/  IADD3 R157, R14, 0x100000, RZ ;  /* 0x001000000e9d7810 */ /* 0x000fc60007ffe0ff */
[----:B------:R-:W-:Y:S04]  /*4ad40*/  LDGSTS.E [R147+0x74004], desc[UR8][R142.64], !P2 ;  /* 0x740040008e937fae */ /* 0x000fe8000d121848 */
[----:B------:R1:W-:Y:S01]  /*4ad50*/  LDGSTS.E [R146+0x78004], desc[UR8][R144.64], !P2 ;  /* 0x7800400090927fae */ /* 0x0003e2000d121848 */
[C---:B------:R-:W-:Y:S01]  /*4ad60*/  IADD3 R156, R14.reuse, 0x100000, RZ ;  /* 0x001000000e9c7810 */ /* 0x040fe20007ffe0ff */
[C---:B------:R-:W-:Y:S02]  /*4ad70*/  VIADD R155, R14.reuse, 0x100000 ;  /* 0x001000000e9b7836 */ /* 0x040fe40000000000 */
[C---:B-1----:R-:W-:Y:S01]  /*4ad80*/  IMAD.WIDE R148, R229.reuse, 0x4, R162 ;  /* 0x00000004e5947825 */ /* 0x042fe200078e02a2 */
[----:B------:R-:W-:Y:S01]  /*4ad90*/  IADD3 R154, R14, 0x100000, RZ ;  /* 0x001000000e9a7810 */ /* 0x000fe20007ffe0ff */
[----:B------:R-:W3:Y:S02]  /*4ada0*/  LDL.LU.64 R176, [R1+0x1108] ;  /* 0x0011080001b07983 */ /* 0x000ee40000300a00 */
[----:B------:R-:W-:-:S05]  /*4adb0*/  IMAD.WIDE R146, R229, 0x4, R164 ;  /* 0x00000004e5927825 */ /* 0x000fca00078e02a4 */
[----:B------:R-:W-:Y:S01]  /*4adc0*/  LDGSTS.E [R157+0x7c004], desc[UR8][R146.64], !P2 ;  /* 0x7c004000929d7fae */ /* 0x000fe2000d121848 */
[----:B------:R-:W-:-:S03]  /*4add0*/  ISETP.GE.U32.AND P2, PT, R158, 0x7ffffc85, PT ;  /* 0x7ffffc859e00780c */ /* 0x000fc60003f46070 */
[----:B------:R1:W-:Y:S01]  /*4ade0*/  LDGSTS.E [R156+0x70008], desc[UR8][R148.64], !P0 ;  /* 0x70008000949c7fae */ /* 0x0003e2000c121848 */
[----:B------:R-:W-:-:S03]  /*4adf0*/  VIADD R165, R14, 0x100000 ;  /* 0x001000000ea57836 */ /* 0x000fc60000000000 */
[----:B------:R-:W-:Y:S01]  /*4ae00*/  LDGSTS.E [R155+0x74008], desc[UR8][R150.64], !P0 ;  /* 0x74008000969b7fae */ /* 0x000fe2000c121848 */
[----:B------:R-:W-:-:S03]  /*4ae10*/  IADD3 R164, R14, 0x100000, RZ ;  /* 0x001000000ea47810 */ /* 0x000fc60007ffe0ff */
[----:B------:R1:W-:Y:S01]  /*4ae20*/  LDGSTS.E [R154+0x78008], desc[UR8][R152.64], !P0 ;  /* 0x78008000989a7fae */ /* 0x0003e2000c121848 */
[----:B------:R-:W-:Y:S01]  /*4ae30*/  IADD3 R163, R14, 0x100000, RZ ;  /* 0x001000000ea37810 */ /* 0x000fe20007ffe0ff */
[C---:B------:R-:W-:Y:S02]  /*4ae40*/  IMAD.WIDE R158, R229.reuse, 0x4, R170 ;  /* 0x00000004e59e7825 */ /* 0x040fe400078e02aa */
[----:B------:R-:W3:Y:S02]  /*4ae50*/  LDC R171, c[0x0][0x230] ;  /* 0x00008c00ffab7b82 */ /* 0x000ee40000000800 */
[----:B-1----:R-:W-:-:S04]  /*4ae60*/  IMAD.WIDE R156, R229, 0x4, R172 ;  /* 0x00000004e59c7825 */ /* 0x002fc800078e02ac */
[C---:B------:R-:W-:Y:S02]  /*4ae70*/  IMAD.WIDE R154, R229.reuse, 0x4, R174 ;  /* 0x00000004e59a7825 */ /* 0x040fe400078e02ae */
[----:B------:R-:W1:Y:S01]  /*4ae80*/  LDC R170, c[0x0][0x230] ;  /* 0x00008c00ffaa7b82 */ /* 0x000e620000000800 */
[----:B------:R-:W3:Y:S01]  /*4ae90*/  LDL.LU.64 R174, [R1+0x1110] ;  /* 0x0011100001ae7983 */ /* 0x000ee20000300a00 */
[----:B------:R-:W-:Y:S02]  /*4aea0*/  VIADD R162, R14, 0x100000 ;  /* 0x001000000ea27836 */ /* 0x000fe40000000000 */
[C---:B----4-:R-:W-:Y:S01]  /*4aeb0*/  IMAD.WIDE R160, R229.reuse, 0x4, R160 ;  /* 0x00000004e5a07825 */ /* 0x050fe200078e02a0 */
[----:B------:R-:W-:Y:S04]  /*4aec0*/  LDGSTS.E [R165+0x7c008], desc[UR8][R154.64], !P0 ;  /* 0x7c0080009aa57fae */ /* 0x000fe8000c121848 */
[----:B------:R-:W-:Y:S01]  /*4aed0*/  LDGSTS.E [R164+0x7000c], desc[UR8][R156.64], !P2 ;  /* 0x7000c0009ca47fae */ /* 0x000fe2000d121848 */
[----:B------:R-:W-:-:S03]  /*4aee0*/  IMAD.WIDE R82, R229, 0x4, R180 ;  /* 0x00000004e5527825 */ /* 0x000fc600078e02b4 */
[----:B------:R-:W-:Y:S01]  /*4aef0*/  LDGSTS.E [R163+0x7400c], desc[UR8][R158.64], !P2 ;  /* 0x7400c0009ea37fae */ /* 0x000fe2000d121848 */
[----:B------:R-:W-:-:S03]  /*4af00*/  IMAD.WIDE R80, R229, 0x4, R178 ;  /* 0x00000004e5507825 */ /* 0x000fc600078e02b2 */
[----:B------:R4:W-:Y:S04]  /*4af10*/  LDGSTS.E [R162+0x7800c], desc[UR8][R160.64], !P2 ;  /* 0x7800c000a0a27fae */ /* 0x0009e8000d121848 */
[----:B------:R-:W3:Y:S01]  /*4af20*/  LDL.LU.64 R172, [R1+0x1118] ;  /* 0x0011180001ac7983 */ /* 0x000ee20000300a00 */
[----:B----4-:R-:W-:-:S03]  /*4af30*/  IMAD.WIDE R162, R229, 0x4, R182 ;  /* 0x00000004e5a27825 */ /* 0x010fc600078e02b6 */
[----:B------:R-:W4:Y:S04]  /*4af40*/  LDL.LU.64 R182, [R1+0x1120] ;  /* 0x0011200001b67983 */ /* 0x000f280000300a00 */
[----:B------:R-:W4:Y:S04]  /*4af50*/  LDL.LU.64 R180, [R1+0x1128] ;  /* 0x0011280001b47983 */ /* 0x000f280000300a00 */
[----:B------:R-:W4:Y:S01]  /*4af60*/  LDL.LU.64 R178, [R1+0x1130] ;  /* 0x0011300001b27983 */ /* 0x000f220000300a00 */
[----:B--2---:R-:W-:-:S04]  /*4af70*/  IMAD.WIDE R78, R229, 0x4, R226 ;  /* 0x00000004e54e7825 */ /* 0x004fc800078e02e2 */
[C---:B---3--:R-:W-:Y:S01]  /*4af80*/  IMAD.WIDE R76, R229.reuse, 0x4, R184 ;  /* 0x00000004e54c7825 */ /* 0x048fe200078e02b8 */
[----:B------:R-:W2:Y:S04]  /*4af90*/  LDL.LU.64 R226, [R1+0x1138] ;  /* 0x0011380001e27983 */ /* 0x000ea80000300a00 */
[----:B------:R-:W3:Y:S01]  /*4afa0*/  LDL.LU.64 R184, [R1+0x1140] ;  /* 0x0011400001b87983 */ /* 0x000ee20000300a00 */
[----:B------:R-:W-:-:S04]  /*4afb0*/  IMAD.WIDE R74, R229, 0x4, R176 ;  /* 0x00000004e54a7825 */ /* 0x000fc800078e02b0 */
[----:B------:R-:W-:Y:S01]  /*4afc0*/  IMAD.WIDE R72, R229, 0x4, R174 ;  /* 0x00000004e5487825 */ /* 0x000fe200078e02ae */
[----:B------:R-:W3:Y:S04]  /*4afd0*/  LDL.LU.64 R176, [R1+0x1148] ;  /* 0x0011480001b07983 */ /* 0x000ee80000300a00 */
[----:B------:R-:W3:Y:S01]  /*4afe0*/  LDL.LU.64 R174, [R1+0x1150] ;  /* 0x0011500001ae7983 */ /* 0x000ee20000300a00 */
[----:B------:R-:W-:Y:S02]  /*4aff0*/  ISETP.GE.U32.AND P0, PT, R166, 0x7ffffce4, PT ;  /* 0x7ffffce4a600780c */ /* 0x000fe40003f06070 */
[----:B------:R-:W-:Y:S01]  /*4b000*/  IADD3 R165, R15, 0x100000, RZ ;  /* 0x001000000fa57810 */ /* 0x000fe20007ffe0ff */
[----:B------:R1:W-:Y:S01]  /*4b010*/  LDGSTS.E [R167+0x7c00c], desc[UR8][R162.64], !P2 ;  /* 0x7c00c000a2a77fae */ /* 0x0003e2000d121848 */
[----:B------:R-:W-:-:S03]  /*4b020*/  IMAD.WIDE R70, R229, 0x4, R172 ;  /* 0x00000004e5467825 */ /* 0x000fc600078e02ac */
[----:B------:R-:W3:Y:S01]  /*4b030*/  LDL.LU.64 R172, [R1+0x1158] ;  /* 0x0011580001ac7983 */ /* 0x000ee20000300a00 */
[----:B----4-:R-:W-:-:S03]  /*4b040*/  IMAD.WIDE R68, R229, 0x4, R182 ;  /* 0x00000004e5447825 */ /* 0x010fc600078e02b6 */
[----:B------:R-:W4:Y:S01]  /*4b050*/  LDL.LU.64 R182, [R1+0x1210] ;  /* 0x0012100001b67983 */ /* 0x000f220000300a00 */
[----:B------:R-:W-:-:S03]  /*4b060*/  IMAD.WIDE R66, R229, 0x4, R180 ;  /* 0x00000004e5427825 */ /* 0x000fc600078e02b4 */
[----:B------:R-:W4:Y:S01]  /*4b070*/  LDL.LU.64 R180, [R1+0x1208] ;  /* 0x0012080001b47983 */ /* 0x000f220000300a00 */
[----:B------:R-:W-:-:S03]  /*4b080*/  IMAD.WIDE R64, R229, 0x4, R178 ;  /* 0x00000004e5407825 */ /* 0x000fc600078e02b2 */
[----:B------:R-:W4:Y:S01]  /*4b090*/  LDL.LU.64 R178, [R1+0x1200] ;  /* 0x0012000001b27983 */ /* 0x000f220000300a00 */
[----:B--2---:R-:W-:-:S03]  /*4b0a0*/  IMAD.WIDE R62, R229, 0x4, R226 ;  /* 0x00000004e53e7825 */ /* 0x004fc600078e02e2 */
[----:B------:R-:W2:Y:S01]  /*4b0b0*/  LDL.LU.64 R226, [R1+0x11f8] ;  /* 0x0011f80001e27983 */ /* 0x000ea20000300a00 */
[----:B---3--:R-:W-:-:S03]  /*4b0c0*/  IMAD.WIDE R60, R229, 0x4, R184 ;  /* 0x00000004e53c7825 */ /* 0x008fc600078e02b8 */
[----:B------:R-:W3:Y:S01]  /*4b0d0*/  LDL.LU.64 R184, [R1+0x11f0] ;  /* 0x0011f00001b87983 */ /* 0x000ee20000300a00 */
[----:B------:R-:W-:-:S03]  /*4b0e0*/  IMAD.WIDE R58, R229, 0x4, R176 ;  /* 0x00000004e53a7825 */ /* 0x000fc600078e02b0 */
[----:B------:R-:W3:Y:S01]  /*4b0f0*/  LDL.LU.64 R176, [R1+0x11e8] ;  /* 0x0011e80001b07983 */ /* 0x000ee20000300a00 */
[----:B------:R-:W-:-:S03]  /*4b100*/  IMAD.WIDE R56, R229, 0x4, R174 ;  /* 0x00000004e5387825 */ /* 0x000fc600078e02ae */
[----:B------:R-:W3:Y:S01]  /*4b110*/  LDL.LU.64 R174, [R1+0x11e0] ;  /* 0x0011e00001ae7983 */ /* 0x000ee20000300a00 */
        /* <DEDUP_REMOVED lines=9> */
[----:B------:R-:W2:Y:S04]  /*4b1b0*/  LDL.LU.64 R226, [R1+0x11b8] ;  /* 0x0011b80001e27983 */ /* 0x000ea80000300a00 */
[----:B------:R-:W2:Y:S01]  /*4b1c0*/  LDL.LU.64 R188, [R1+0x11b0] ;  /* 0x0011b00001bc7983 */ /* 0x000ea20000300a00 */
[----:B---3--:R-:W-:-:S03]  /*4b1d0*/  IMAD.WIDE R44, R229, 0x4, R184 ;  /* 0x00000004e52c7825 */ /* 0x008fc600078e02b8 */
[----:B------:R-:W3:Y:S01]  /*4b1e0*/  LDL.LU.64 R186, [R1+0x11a8] ;  /* 0x0011a80001ba7983 */ /* 0x000ee20000300a00 */
[----:B------:R-:W-:-:S03]  /*4b1f0*/  IMAD.WIDE R42, R229, 0x4, R176 ;  /* 0x00000004e52a7825 */ /* 0x000fc600078e02b0 */
[----:B------:R-:W3:Y:S01]  /*4b200*/  LDL.LU.64 R176, [R1+0x11a0] ;  /* 0x0011a00001b07983 */ /* 0x000ee20000300a00 */
[----:B------:R-:W-:-:S03]  /*4b210*/  IMAD.WIDE R38, R229, 0x4, R172 ;  /* 0x00000004e5267825 */ /* 0x000fc600078e02ac */
[----:B------:R-:W3:Y:S04]  /*4b220*/  LDL.LU.64 R172, [R1+0x1198] ;  /* 0x0011980001ac7983 */ /* 0x000ee80000300a00 */
[----:B------:R-:W3:Y:S01]  /*4b230*/  LDL.LU.64 R184, [R1+0x1190] ;  /* 0x0011900001b87983 */ /* 0x000ee20000300a00 */
[----:B----4-:R-:W-:-:S03]  /*4b240*/  IMAD.WIDE R34, R229, 0x4, R180 ;  /* 0x00000004e5227825 */ /* 0x010fc600078e02b4 */
[----:B------:R-:W4:Y:S01]  /*4b250*/  LDL.LU.64 R180, [R1+0x1188] ;  /* 0x0011880001b47983 */ /* 0x000f220000300a00 */
[----:B------:R-:W-:-:S03]  /*4b260*/  IMAD.WIDE R32, R229, 0x4, R178 ;  /* 0x00000004e5207825 */ /* 0x000fc600078e02b2 */
[----:B------:R-:W4:Y:S01]  /*4b270*/  LDL.LU.64 R178, [R1+0x1180] ;  /* 0x0011800001b27983 */ /* 0x000f220000300a00 */
[----:B--2---:R-:W-:-:S03]  /*4b280*/  IMAD.WIDE R30, R229, 0x4, R226 ;  /* 0x00000004e51e7825 */ /* 0x004fc600078e02e2 */
[----:B------:R-:W2:Y:S01]  /*4b290*/  LDL.LU.64 R226, [R1+0x1178] ;  /* 0x0011780001e27983 */ /* 0x000ea20000300a00 */
[C---:B------:R-:W-:Y:S01]  /*4b2a0*/  VIADD R166, R15.reuse, 0x100000 ;  /* 0x001000000fa67836 */ /* 0x040fe20000000000 */
[----:B------:R-:W-:Y:S02]  /*4b2b0*/  IADD3 R164, R15, 0x100000, RZ ;  /* 0x001000000fa47810 */ /* 0x000fe40007ffe0ff */
[----:B------:R-:W-:Y:S01]  /*4b2c0*/  ISETP.GE.U32.AND P2, PT, R168, 0x7ffffce3, PT ;  /* 0x7ffffce3a800780c */ /* 0x000fe20003f46070 */
[----:B------:R-:W-:Y:S01]  /*4b2d0*/  VIADD R168, R169, 0xfffffd61 ;  /* 0xfffffd61a9a87836 */ /* 0x000fe20000000000 */
[----:B-1----:R-:W-:Y:S01]  /*4b2e0*/  IADD3 R167, R15, 0x100000, RZ ;  /* 0x001000000fa77810 */ /* 0x002fe20007ffe0ff */
[----:B------:R-:W-:Y:S01]  /*4b2f0*/  LDGSTS.E [R166+0x40000], desc[UR8][R82.64], !P0 ;  /* 0x4000000052a67fae */ /* 0x000fe2000c121848 */
[----:B------:R-:W1:Y:S03]  /*4b300*/  LDC R169, c[0x0][0x230] ;  /* 0x00008c00ffa97b82 */ /* 0x000e660000000800 */
[----:B------:R-:W-:Y:S04]  /*4b310*/  LDGSTS.E [R165+0x44000], desc[UR8][R80.64], !P0 ;  /* 0x4400000050a57fae */ /* 0x000fe8000c121848 */
[----:B------:R-:W-:Y:S04]  /*4b320*/  LDGSTS.E [R164+0x48000], desc[UR8][R78.64], !P0 ;  /* 0x480000004ea47fae */ /* 0x000fe8000c121848 */
[----:B------:R-:W-:Y:S01]  /*4b330*/  LDGSTS.E [R167+0x4c000], desc[UR8][R76.64], !P0 ;  /* 0x4c0000004ca77fae */ /* 0x000fe2000c121848 */
[----:B------:R-:W-:-:S02]  /*4b340*/  ISETP.GE.U32.AND P0, PT, R168, 0x7ffffce2, PT ;  /* 0x7ffffce2a800780c */ /* 0x000fc40003f06070 */
[----:B------:R-:W-:Y:S01]  /*4b350*/  IADD3 R168, R171, -0x2a0, RZ ;  /* 0xfffffd60aba87810 */ /* 0x000fe20007ffe0ff */
[----:B------:R-:W-:Y:S01]  /*4b360*/  LDGSTS.E [R166+0x40004], desc[UR8][R74.64], !P2 ;  /* 0x400040004aa67fae */ /* 0x000fe2000d121848 */
[----:B------:R-:W3:Y:S03]  /*4b370*/  LDC R171, c[0x0][0x230] ;  /* 0x00008c00ffab7b82 */ /* 0x000ee60000000800 */
[----:B------:R-:W-:Y:S04]  /*4b380*/  LDGSTS.E [R165+0x44004], desc[UR8][R72.64], !P2 ;  /* 0x4400400048a57fae */ /* 0x000fe8000d121848 */
[----:B------:R-:W-:Y:S04]  /*4b390*/  LDGSTS.E [R164+0x48004], desc[UR8][R70.64], !P2 ;  /* 0x4800400046a47fae */ /* 0x000fe8000d121848 */
[----:B------:R-:W-:Y:S01]  /*4b3a0*/  LDGSTS.E [R167+0x4c004], desc[UR8][R68.64], !P2 ;  /* 0x4c00400044a77fae */ /* 0x000fe2000d121848 */
[----:B------:R-:W-:Y:S01]  /*4b3b0*/  ISETP.GE.U32.AND P2, PT, R168, 0x7ffffce1, PT ;  /* 0x7ffffce1a800780c */ /* 0x000fe20003f46070 */
[----:B------:R-:W-:-:S02]  /*4b3c0*/  VIADD R168, R170, 0xfffffd43 ;  /* 0xfffffd43aaa87836 */ /* 0x000fc40000000000 */
[----:B------:R-:W-:Y:S01]  /*4b3d0*/  LDGSTS.E [R166+0x40008], desc[UR8][R66.64], !P0 ;  /* 0x4000800042a67fae */ /* 0x000fe2000c121848 */
[----:B------:R-:W4:Y:S03]  /*4b3e0*/  LDC R170, c[0x0][0x230] ;  /* 0x00008c00ffaa7b82 */ /* 0x000f260000000800 */
        /* <DEDUP_REMOVED lines=10> */
[----:B------:R-:W-:-:S02]  /*4b490*/  ISETP.GE.U32.AND P2, PT, R168, 0x7ffffcc3, PT ;  /* 0x7ffffcc3a800780c */ /* 0x000fc40003f46070 */
[----:B---3--:R-:W-:Y:S01]  /*4b4a0*/  IADD3 R168, R171, -0x2bf, RZ ;  /* 0xfffffd41aba87810 */ /* 0x008fe20007ffe0ff */
[----:B------:R-:W-:Y:S04]  /*4b4b0*/  LDGSTS.E [R166+0x50000], desc[UR8][R50.64], !P0 ;  /* 0x5000000032a67fae */ /* 0x000fe8000c121848 */
[----:B------:R-:W-:Y:S04]  /*4b4c0*/  LDGSTS.E [R165+0x54000], desc[UR8][R48.64], !P0 ;  /* 0x5400000030a57fae */ /* 0x000fe8000c121848 */
[----:B------:R-:W-:Y:S04]  /*4b4d0*/  LDGSTS.E [R164+0x58000], desc[UR8][R46.64], !P0 ;  /* 0x580000002ea47fae */ /* 0x000fe8000c121848 */
[----:B------:R-:W-:Y:S01]  /*4b4e0*/  LDGSTS.E [R167+0x5c000], desc[UR8][R44.64], !P0 ;  /* 0x5c0000002ca77fae */ /* 0x000fe2000c121848 */
[----:B------:R-:W-:Y:S01]  /*4b4f0*/  ISETP.GE.U32.AND P0, PT, R168, 0x7ffffcc2, PT ;  /* 0x7ffffcc2a800780c */ /* 0x000fe20003f06070 */
[----:B------:R-:W-:-:S02]  /*4b500*/  IMAD.WIDE R40, R229, 0x4, R174 ;  /* 0x00000004e5287825 */ /* 0x000fc400078e02ae */
[----:B------:R-:W-:Y:S01]  /*4b510*/  LDGSTS.E [R166+0x50004], desc[UR8][R42.64], !P2 ;  /* 0x500040002aa67fae */ /* 0x000fe2000d121848 */
[----:B------:R-:W3:Y:S01]  /*4b520*/  LDC R174, c[0x0][0x230] ;  /* 0x00008c00ffae7b82 */ /* 0x000ee20000000800 */
[C---:B------:R-:W-:Y:S02]  /*4b530*/  IMAD.WIDE R36, R229.reuse, 0x4, R182 ;  /* 0x00000004e5247825 */ /* 0x040fe400078e02b6 */
[----:B------:R-:W-:Y:S02]  /*4b540*/  LDGSTS.E [R165+0x54004], desc[UR8][R40.64], !P2 ;  /* 0x5400400028a57fae */ /* 0x000fe4000d121848 */
[----:B----4-:R-:W-:Y:S02]  /*4b550*/  VIADD R168, R170, 0xfffffd40 ;  /* 0xfffffd40aaa87836 */ /* 0x010fe40000000000 */
[----:B------:R-:W-:Y:S01]  /*4b560*/  LDGSTS.E [R164+0x58004], desc[UR8][R38.64], !P2 ;  /* 0x5800400026a47fae */ /* 0x000fe2000d121848 */
[C---:B------:R-:W-:Y:S01]  /*4b570*/  IMAD.WIDE R28, R229.reuse, 0x4, R188 ;  /* 0x00000004e51c7825 */ /* 0x040fe200078e02bc */
[----:B------:R-:W4:Y:S02]  /*4b580*/  LDC R182, c[0x0][0x230] ;  /* 0x00008c00ffb67b82 */ /* 0x000f240000000800 */
[----:B------:R-:W-:Y:S01]  /*4b590*/  LDGSTS.E [R167+0x5c004], desc[UR8][R36.64], !P2 ;  /* 0x5c00400024a77fae */ /* 0x000fe2000d121848 */
[----:B------:R-:W-:Y:S01]  /*4b5a0*/  ISETP.GE.U32.AND P2, PT, R168, 0x7ffffcc1, PT ;  /* 0x7ffffcc1a800780c */ /* 0x000fe20003f46070 */
[----:B------:R-:W-:-:S02]  /*4b5b0*/  IMAD.WIDE R26, R229, 0x4, R186 ;  /* 0x00000004e51a7825 */ /* 0x000fc400078e02ba */
[----:B------:R-:W3:Y:S01]  /*4b5c0*/  LDL.LU.64 R192, [R1+0x1170] ;  /* 0x0011700001c07983 */ /* 0x000ee20000300a00 */
[----:B-1----:R-:W-:Y:S01]  /*4b5d0*/  IADD3 R168, R169, -0x2dd, RZ ;  /* 0xfffffd23a9a87810 */ /* 0x002fe20007ffe0ff */
[C---:B------:R-:W-:Y:S02]  /*4b5e0*/  IMAD.WIDE R24, R229.reuse, 0x4, R176 ;  /* 0x00000004e5187825 */ /* 0x040fe400078e02b0 */
[----:B------:R-:W-:Y:S04]  /*4b5f0*/  LDGSTS.E [R166+0x50008], desc[UR8][R34.64], !P0 ;  /* 0x5000800022a67fae */ /* 0x000fe8000c121848 */
[----:B------:R-:W3:Y:S01]  /*4b600*/  LDL.LU.64 R188, [R1+0x1168] ;  /* 0x0011680001bc7983 */ /* 0x000ee20000300a00 */
[----:B------:R-:W-:-:S03]  /*4b610*/  IMAD.WIDE R6, R229, 0x4, R184 ;  /* 0x00000004e5067825 */ /* 0x000fc600078e02b8 */
[----:B------:R-:W-:Y:S04]  /*4b620*/  LDGSTS.E [R165+0x54008], desc[UR8][R32.64], !P0 ;  /* 0x5400800020a57fae */ /* 0x000fe8000c121848 */
[----:B------:R-:W3:Y:S04]  /*4b630*/  LDL.LU.64 R186, [R1+0x1160] ;  /* 0x0011600001ba7983 */ /* 0x000ee80000300a00 */
[----:B------:R-:W-:Y:S04]  /*4b640*/  LDGSTS.E [R164+0x58008], desc[UR8][R30.64], !P0 ;  /* 0x580080001ea47fae */ /* 0x000fe8000c121848 */
[----:B------:R-:W3:Y:S04]  /*4b650*/  LDL.LU.64 R176, [R1+0xd38] ;  /* 0x000d380001b07983 */ /* 0x000ee80000300a00 */
[----:B------:R-:W-:Y:S01]  /*4b660*/  LDGSTS.E [R167+0x5c008], desc[UR8][R28.64], !P0 ;  /* 0x5c0080001ca77fae */ /* 0x000fe2000c121848 */
[----:B------:R-:W-:-:S03]  /*4b670*/  ISETP.GE.U32.AND P0, PT, R168, 0x7ffffca4, PT ;  /* 0x7ffffca4a800780c */ /* 0x000fc60003f06070 */
[----:B------:R-:W3:Y:S04]  /*4b680*/  LDL.LU.64 R196, [R1+0xd20] ;  /* 0x000d200001c47983 */ /* 0x000ee80000300a00 */
[----:B------:R-:W3:Y:S04]  /*4b690*/  LDL.LU.64 R194, [R1+0xd08] ;  /* 0x000d080001c27983 */ /* 0x000ee80000300a00 */
[----:B------:R-:W3:Y:S01]  /*4b6a0*/  LDL.LU.64 R184, [R1+0xcf0] ;  /* 0x000cf00001b87983 */ /* 0x000ee20000300a00 */
[----:B------:R-:W-:-:S03]  /*4b6b0*/  IMAD.WIDE R12, R229, 0x4, R172 ;  /* 0x00000004e50c7825 */ /* 0x000fc600078e02ac */
[----:B------:R1:W-:Y:S01]  /*4b6c0*/  LDGSTS.E [R166+0x5000c], desc[UR8][R26.64], !P2 ;  /* 0x5000c0001aa67fae */ /* 0x0003e2000d121848 */
[----:B--2---:R-:W-:-:S03]  /*4b6d0*/  IMAD.WIDE R168, R229, 0x4, R226 ;  /* 0x00000004e5a87825 */ /* 0x004fc600078e02e2 */
[----:B------:R-:W-:Y:S04]  /*4b6e0*/  LDGSTS.E [R165+0x5400c], desc[UR8][R24.64], !P2 ;  /* 0x5400c00018a57fae */ /* 0x000fe8000d121848 */
[----:B------:R-:W2:Y:S04]  /*4b6f0*/  LDL.LU.64 R226, [R1+0xcd8] ;  /* 0x000cd80001e27983 */ /* 0x000ea80000300a00 */
[----:B------:R-:W2:Y:S01]  /*4b700*/  LDL.LU.64 R208, [R1+0xcc0] ;  /* 0x000cc00001d07983 */ /* 0x000ea20000300a00 */
[C---:B------:R-:W-:Y:S01]  /*4b710*/  VIADD R173, R15.reuse, 0x100000 ;  /* 0x001000000fad7836 */ /* 0x040fe20000000000 */
[----:B------:R-:W-:-:S02]  /*4b720*/  IADD3 R172, R15, 0x100000, RZ ;  /* 0x001000000fac7810 */ /* 0x000fc40007ffe0ff */
[----:B------:R4:W-:Y:S01]  /*4b730*/  LDGSTS.E [R164+0x5800c], desc[UR8][R12.64], !P2 ;  /* 0x5800c0000ca47fae */ /* 0x0009e2000d121848 */
[----:B------:R-:W-:Y:S01]  /*4b740*/  IADD3 R171, R15, 0x100000, RZ ;  /* 0x001000000fab7810 */ /* 0x000fe20007ffe0ff */
[----:B-1----:R-:W-:Y:S02]  /*4b750*/  IMAD.WIDE R166, R229, 0x4, R178 ;  /* 0x00000004e5a67825 */ /* 0x002fe400078e02b2 */
[----:B------:R-:W-:Y:S02]  /*4b760*/  LDGSTS.E [R173+0x5c00c], desc[UR8][R6.64], !P2 ;  /* 0x5c00c00006ad7fae */ /* 0x000fe4000d121848 */
[----:B------:R-:W-:Y:S01]  /*4b770*/  VIADD R170, R15, 0x100000 ;  /* 0x001000000faa7836 */ /* 0x000fe20000000000 */
[----:B----4-:R-:W-:Y:S01]  /*4b780*/  IADD3 R182, R182, -0x2df, RZ ;  /* 0xfffffd21b6b67810 */ /* 0x010fe20007ffe0ff */
[----:B------:R-:W4:Y:S01]  /*4b790*/  LDL.LU.64 R204, [R1+0xcb8] ;  /* 0x000cb80001cc7983 */ /* 0x000f220000300a00 */
[----:B------:R-:W-:Y:S01]  /*4b7a0*/  IMAD.WIDE R164, R229, 0x4, R180 ;  /* 0x00000004e5a47825 */ /* 0x000fe200078e02b4 */
[----:B------:R-:W-:-:S02]  /*4b7b0*/  IADD3 R181, R15, 0x100000, RZ ;  /* 0x001000000fb57810 */ /* 0x000fc40007ffe0ff */
[----:B------:R-:W4:Y:S04]  /*4b7c0*/  LDL.LU.64 R202, [R1+0xcb0] ;  /* 0x000cb00001ca7983 */ /* 0x000f280000300a00 */
[----:B------:R-:W-:Y:S04]  /*4b7d0*/  LDGSTS.E [R172+0x60000], desc[UR8][R164.64], !P0 ;  /* 0x60000000a4ac7fae */ /* 0x000fe8000c121848 */
[----:B------:R-:W-:Y:S04]  /*4b7e0*/  LDGSTS.E [R171+0x64000], desc[UR8][R166.64], !P0 ;  /* 0x64000000a6ab7fae */ /* 0x000fe8000c121848 */
[----:B------:R1:W-:Y:S01]  /*4b7f0*/  LDGSTS.E [R170+0x68000], desc[UR8][R168.64], !P0 ;  /* 0x68000000a8aa7fae */ /* 0x0003e2000c121848 */
[----:B---3--:R-:W-:-:S04]  /*4b800*/  IADD3 R174, R174, -0x2de, RZ ;  /* 0xfffffd22aeae7810 */ /* 0x008fc80007ffe0ff */
[----:B------:R-:W-:Y:S01]  /*4b810*/  ISETP.GE.U32.AND P2, PT, R174, 0x7ffffca3, PT ;  /* 0x7ffffca3ae00780c */ /* 0x000fe20003f46070 */
[C---:B------:R-:W-:Y:S01]  /*4b820*/  VIADD R180, R15.reuse, 0x100000 ;  /* 0x001000000fb47836 */ /* 0x040fe20000000000 */
[C---:B------:R-:W-:Y:S02]  /*4b830*/  IADD3 R179, R15.reuse, 0x100000, RZ ;  /* 0x001000000fb37810 */ /* 0x040fe40007ffe0ff */
[----:B------:R-:W-:Y:S01]  /*4b840*/  IADD3 R178, R15, 0x100000, RZ ;  /* 0x001000000fb27810 */ /* 0x000fe20007ffe0ff */
[----:B-1----:R-:W-:Y:S02]  /*4b850*/  IMAD.WIDE R170, R229, 0x4, R192 ;  /* 0x00000004e5aa7825 */ /* 0x002fe400078e02c0 */
[----:B------:R-:W3:Y:S04]  /*4b860*/  LDL.LU.64 R192, [R1+0xca8] ;  /* 0x000ca80001c07983 */ /* 0x000ee80000300a00 */
[----:B------:R-:W-:Y:S01]  /*4b870*/  LDGSTS.E [R181+0x6c000], desc[UR8][R170.64], !P0 ;  /* 0x6c000000aab57fae */ /* 0x000fe2000c121848 */
[----:B------:R-:W-:-:S03]  /*4b880*/  ISETP.GE.U32.AND P0, PT, R182, 0x7ffffca2, PT ;  /* 0x7ffffca2b600780c */ /* 0x000fc60003f06070 */
[----:B------:R-:W3:Y:S04]  /*4b890*/  LDL.LU.64 R212, [R1+0xca0] ;  /* 0x000ca00001d47983 */ /* 0x000ee80000300a00 */
[----:B------:R-:W3:Y:S04]  /*4b8a0*/  LDL.LU.64 R210, [R1+0xc98] ;  /* 0x000c980001d27983 */ /* 0x000ee80000300a00 */
[----:B------:R-:W3:Y:S01]  /*4b8b0*/  LDL.LU.64 R200, [R1+0xc90] ;  /* 0x000c900001c87983 */ /* 0x000ee20000300a00 */
[----:B------:R-:W-:-:S04]  /*4b8c0*/  IMAD.WIDE R172, R229, 0x4, R188 ;  /* 0x00000004e5ac7825 */ /* 0x000fc800078e02bc */
[C---:B------:R-:W-:Y:S01]  /*4b8d0*/  IMAD.WIDE R174, R229.reuse, 0x4, R186 ;  /* 0x00000004e5ae7825 */ /* 0x040fe200078e02ba */
[----:B------:R1:W-:Y:S03]  /*4b8e0*/  LDGSTS.E [R180+0x60004], desc[UR8][R172.64], !P2 ;  /* 0x60004000acb47fae */ /* 0x0003e6000d121848 */
[C---:B------:R-:W-:Y:S01]  /*4b8f0*/  IMAD.WIDE R176, R229.reuse, 0x4, R176 ;  /* 0x00000004e5b07825 */ /* 0x040fe200078e02b0 */
[----:B------:R-:W-:Y:S03]  /*4b900*/  LDGSTS.E [R179+0x64004], desc[UR8][R174.64], !P2 ;  /* 0x64004000aeb37fae */ /* 0x000fe6000d121848 */
[----:B------:R-:W-:Y:S01]  /*4b910*/  IMAD.WIDE R182, R229, 0x4, R184 ;  /* 0x00000004e5b67825 */ /* 0x000fe200078e02b8 */
[----:B------:R1:W-:Y:S01]  /*4b920*/  LDGSTS.E [R178+0x68004], desc[UR8][R176.64], !P2 ;  /* 0x68004000b0b27fae */ /* 0x0003e2000d121848 */
[----:B------:R-:W-:-:S02]  /*4b930*/  IADD3 R189, R15, 0x100000, RZ ;  /* 0x001000000fbd7810 */ /* 0x000fc40007ffe0ff */
[----:B------:R-:W-:Y:S01]  /*4b940*/  IADD3 R188, R15, 0x100000, RZ ;  /* 0x001000000fbc7810 */ /* 0x000fe20007ffe0ff */
[----:B-1----:R-:W-:Y:S01]  /*4b950*/  IMAD.WIDE R180, R229, 0x4, R194 ;  /* 0x00000004e5b47825 */ /* 0x002fe200078e02c2 */
[----:B------:R-:W-:-:S03]  /*4b960*/  IADD3 R186, R15, 0x100000, RZ ;  /* 0x001000000fba7810 */ /* 0x000fc60007ffe0ff */
[----:B------:R-:W-:Y:S02]  /*4b970*/  VIADD R187, R15, 0x100000 ;  /* 0x001000000fbb7836 */ /* 0x000fe40000000000 */
[----:B------:R-:W-:-:S05]  /*4b980*/  IMAD.WIDE R178, R229, 0x4, R196 ;  /* 0x00000004e5b27825 */ /* 0x000fca00078e02c4 */
[----:B------:R-:W-:Y:S04]  /*4b990*/  LDGSTS.E [R189+0x6c004], desc[UR8][R178.64], !P2 ;  /* 0x6c004000b2bd7fae */ /* 0x000fe8000d121848 */
[----:B------:R-:W-:Y:S04]  /*4b9a0*/  LDGSTS.E [R188+0x60008], desc[UR8][R180.64], !P0 ;  /* 0x60008000b4bc7fae */ /* 0x000fe8000c121848 */
[----:B------:R-:W-:Y:S01]  /*4b9b0*/  LDGSTS.E [R187+0x64008], desc[UR8][R182.64], !P0 ;  /* 0x64008000b6bb7fae */ /* 0x000fe2000c121848 */
[----:B--2---:R-:W-:-:S03]  /*4b9c0*/  IMAD.WIDE R184, R229, 0x4, R226 ;  /* 0x00000004e5b87825 */ /* 0x004fc600078e02e2 */
[----:B------:R-:W2:Y:S04]  /*4b9d0*/  LDL.LU.64 R226, [R1+0xc88] ;  /* 0x000c880001e27983 */ /* 0x000ea80000300a00 */
[----:B------:R-:W2:Y:S04]  /*4b9e0*/  LDL.LU.64 R222, [R1+0xc80] ;  /* 0x000c800001de7983 */ /* 0x000ea80000300a00 */
[----:B------:R1:W-:Y:S04]  /*4b9f0*/  LDGSTS.E [R186+0x68008], desc[UR8][R184.64], !P0 ;  /* 0x68008000b8ba7fae */ /* 0x0003e8000c121848 */
[----:B------:R-:W2:Y:S04]  /*4ba00*/  LDL.LU.64 R220, [R1+0xc78] ;  /* 0x000c780001dc7983 */ /* 0x000ea80000300a00 */
[----:B------:R-:W2:Y:S01]  /*4ba10*/  LDL.LU.64 R218, [R1+0xc70] ;  /* 0x000c700001da7983 */ /* 0x000ea20000300a00 */
[----:B-1----:R-:W-:-:S03]  /*4ba20*/  IMAD.WIDE R186, R229, 0x4, R208 ;  /* 0x00000004e5ba7825 */ /* 0x002fc600078e02d0 */
[----:B------:R-:W2:Y:S04]  /*4ba30*/  LDL.LU.64 R208, [R1+0xc68] ;  /* 0x000c680001d07983 */ /* 0x000ea80000300a00 */
[----:B------:R-:W2:Y:S04]  /*4ba40*/  LDL.LU.64 R236, [R1+0xc60] ;  /* 0x000c600001ec7983 */ /* 0x000ea80000300a00 */
[----:B------:R-:W2:Y:S01]  /*4ba50*/  LDL.LU.64 R238, [R1+0xc58] ;  /* 0x000c580001ee7983 */ /* 0x000ea20000300a00 */
[----:B------:R-:W-:Y:S01]  /*4ba60*/  ISETP.GE.U32.AND P2, PT, R190, 0x7ffffca1, PT ;  /* 0x7ffffca1be00780c */ /* 0x000fe20003f46070 */
[C---:B------:R-:W-:Y:S01]  /*4ba70*/  VIADD R197, R15.reuse, 0x100000 ;  /* 0x001000000fc57836 */ /* 0x040fe20000000000 */
[----:B------:R-:W-:Y:S01]  /*4ba80*/  IADD3 R196, R15, 0x100000, RZ ;  /* 0x001000000fc47810 */ /* 0x000fe20007ffe0ff */
[----:B----4-:R-:W-:Y:S01]  /*4ba90*/  IMAD.WIDE R188, R229, 0x4, R204 ;  /* 0x00000004e5bc7825 */ /* 0x010fe200078e02cc */
[----:B------:R-:W-:Y:S01]  /*4baa0*/  IADD3 R195, R15, 0x100000, RZ ;  /* 0x001000000fc37810 */ /* 0x000fe20007ffe0ff */
[----:B------:R-:W4:Y:S02]  /*4bab0*/  LDL.LU.64 R216, [R1+0xc50] ;  /* 0x000c500001d87983 */ /* 0x000f240000300a00 */
[----:B------:R-:W-:-:S02]  /*4bac0*/  IMAD.WIDE R190, R229, 0x4, R202 ;  /* 0x00000004e5be7825 */ /* 0x000fc400078e02ca */
[----:B------:R-:W-:Y:S01]  /*4bad0*/  LDGSTS.E [R197+0x6c008], desc[UR8][R186.64], !P0 ;  /* 0x6c008000bac57fae */ /* 0x000fe2000c121848 */
[----:B------:R-:W-:Y:S01]  /*4bae0*/  ISETP.GE.U32.AND P0, PT, R198, 0x7ffffc84, PT ;  /* 0x7ffffc84c600780c */ /* 0x000fe20003f06070 */
[C---:B------:R-:W-:Y:S02]  /*4baf0*/  VIADD R194, R15.reuse, 0x100000 ;  /* 0x001000000fc27836 */ /* 0x040fe40000000000 */
[----:B------:R1:W-:Y:S01]  /*4bb00*/  LDGSTS.E [R196+0x6000c], desc[UR8][R188.64], !P2 ;  /* 0x6000c000bcc47fae */ /* 0x0003e2000d121848 */
[----:B------:R-:W-:-:S03]  /*4bb10*/  IADD3 R205, R15, 0x100000, RZ ;  /* 0x001000000fcd7810 */ /* 0x000fc60007ffe0ff */
[----:B------:R-:W-:Y:S01]  /*4bb20*/  LDGSTS.E [R195+0x6400c], desc[UR8][R190.64], !P2 ;  /* 0x6400c000bec37fae */ /* 0x000fe2000d121848 */
[C---:B------:R-:W-:Y:S01]  /*4bb30*/  VIADD R204, R15.reuse, 0x100000 ;  /* 0x001000000fcc7836 */ /* 0x040fe20000000000 */
[C---:B------:R-:W-:Y:S02]  /*4bb40*/  IADD3 R203, R15.reuse, 0x100000, RZ ;  /* 0x001000000fcb7810 */ /* 0x040fe40007ffe0ff */
[----:B------:R-:W-:Y:S01]  /*4bb50*/  IADD3 R202, R15, 0x100000, RZ ;  /* 0x001000000fca7810 */ /* 0x000fe20007ffe0ff */
[----:B---3--:R-:W-:-:S05]  /*4bb60*/  IMAD.WIDE R192, R229, 0x4, R192 ;  /* 0x00000004e5c07825 */ /* 0x008fca00078e02c0 */
[----:B------:R3:W-:Y:S01]  /*4bb70*/  LDGSTS.E [R194+0x6800c], desc[UR8][R192.64], !P2 ;  /* 0x6800c000c0c27fae */ /* 0x0007e2000d121848 */
[----:B-1----:R-:W-:-:S04]  /*4bb80*/  IMAD.WIDE R196, R229, 0x4, R210 ;  /* 0x00000004e5c47825 */ /* 0x002fc800078e02d2 */
[----:B------:R-:W-:-:S04]  /*4bb90*/  IMAD.WIDE R198, R229, 0x4, R200 ;  /* 0x00000004e5c67825 */ /* 0x000fc800078e02c8 */
[----:B---3--:R-:W-:-:S05]  /*4bba0*/  IMAD.WIDE R194, R229, 0x4, R212 ;  /* 0x00000004e5c27825 */ /* 0x008fca00078e02d4 */
[----:B------:R-:W-:Y:S04]  /*4bbb0*/  LDGSTS.E [R205+0x6c00c], desc[UR8][R194.64], !P2 ;  /* 0x6c00c000c2cd7fae */ /* 0x000fe8000d121848 */
[----:B------:R-:W-:Y:S04]  /*4bbc0*/  LDGSTS.E [R204+0x70000], desc[UR8][R196.64], !P0 ;  /* 0x70000000c4cc7fae */ /* 0x000fe8000c121848 */
[----:B------:R-:W-:Y:S01]  /*4bbd0*/  LDGSTS.E [R203+0x74000], desc[UR8][R198.64], !P0 ;  /* 0x74000000c6cb7fae */ /* 0x000fe2000c121848 */
[----:B------:R-:W-:Y:S02]  /*4bbe0*/  ISETP.GE.U32.AND P2, PT, R206, 0x7ffffc83, PT ;  /* 0x7ffffc83ce00780c */ /* 0x000fe40003f46070 */
[C---:B------:R-:W-:Y:S01]  /*4bbf0*/  IADD3 R213, R15.reuse, 0x100000, RZ ;  /* 0x001000000fd57810 */ /* 0x040fe20007ffe0ff */
[C---:B------:R-:W-:Y:S01]  /*4bc00*/  VIADD R211, R15.reuse, 0x100000 ;  /* 0x001000000fd37836 */ /* 0x040fe20000000000 */
[----:B------:R-:W-:-:S02]  /*4bc10*/  IADD3 R212, R15, 0x100000, RZ ;  /* 0x001000000fd47810 */ /* 0x000fc40007ffe0ff */
[----:B------:R-:W-:Y:S01]  /*4bc20*/  IADD3 R210, R15, 0x100000, RZ ;  /* 0x001000000fd27810 */ /* 0x000fe20007ffe0ff */
[C---:B--2---:R-:W-:Y:S02]  /*4bc30*/  IMAD.WIDE R200, R229.reuse, 0x4, R226 ;  /* 0x00000004e5c87825 */ /* 0x044fe400078e02e2 */
[----:B------:R-:W2:Y:S04]  /*4bc40*/  LDL.LU.64 R226, [R1+0xc40] ;  /* 0x000c400001e27983 */ /* 0x000ea80000300a00 */
[----:B------:R-:W3:Y:S04]  /*4bc50*/  LDL.LU.64 R90, [R1+0xc30] ;  /* 0x000c3000015a7983 */ /* 0x000ee80000300a00 */
[----:B------:R1:W-:Y:S04]  /*4bc60*/  LDGSTS.E [R202+0x78000], desc[UR8][R200.64], !P0 ;  /* 0x78000000c8ca7fae */ /* 0x0003e8000c121848 */
[----:B------:R-:W3:Y:S01]  /*4bc70*/  LDL.LU.64 R92, [R1+0xc20] ;  /* 0x000c2000015c7983 */ /* 0x000ee20000300a00 */
[----:B-1----:R-:W-:-:S03]  /*4bc80*/  IMAD.WIDE R202, R229, 0x4, R222 ;  /* 0x00000004e5ca7825 */ /* 0x002fc600078e02de */
[----:B------:R-:W3:Y:S04]  /*4bc90*/  LDL.LU.64 R222, [R1+0xc10] ;  /* 0x000c100001de7983 */ /* 0x000ee80000300a00 */
[----:B------:R-:W3:Y:S04]  /*4bca0*/  LDL.LU.64 R224, [R1+0xc00] ;  /* 0x000c000001e07983 */ /* 0x000ee80000300a00 */
[----:B------:R-:W3:Y:S04]  /*4bcb0*/  LDL.LU.64 R96, [R1+0xbf0] ;  /* 0x000bf00001607983 */ /* 0x000ee80000300a00 */
[----:B------:R-:W3:Y:S04]  /*4bcc0*/  LDL.LU.64 R98, [R1+0xbe0] ;  /* 0x000be00001627983 */ /* 0x000ee80000300a00 */
[----:B------:R-:W3:Y:S01]  /*4bcd0*/  LDL.LU.64 R230, [R1+0xbd0] ;  /* 0x000bd00001e67983 */ /* 0x000ee20000300a00 */
[----:B------:R-:W-:-:S03]  /*4bce0*/  IMAD.WIDE R204, R229, 0x4, R220 ;  /* 0x00000004e5cc7825 */ /* 0x000fc600078e02dc */
[----:B------:R-:W3:Y:S01]  /*4bcf0*/  LDL.LU.64 R232, [R1+0xbc0] ;  /* 0x000bc00001e87983 */ /* 0x000ee20000300a00 */
[----:B------:R-:W-:-:S03]  /*4bd00*/  IMAD.WIDE R206, R229, 0x4, R218 ;  /* 0x00000004e5ce7825 */ /* 0x000fc600078e02da */
[----:B------:R-:W3:Y:S01]  /*4bd10*/  LDL.LU.64 R234, [R1+0xbb0] ;  /* 0x000bb00001ea7983 */ /* 0x000ee20000300a00 */
[----:B------:R-:W-:-:S03]  /*4bd20*/  IMAD.WIDE R208, R229, 0x4, R208 ;  /* 0x00000004e5d07825 */ /* 0x000fc600078e02d0 */
[----:B------:R-:W-:Y:S04]  /*4bd30*/  LDGSTS.E [R213+0x7c000], desc[UR8][R202.64], !P0 ;  /* 0x7c000000cad57fae */ /* 0x000fe8000c121848 */
[----:B------:R1:W-:Y:S04]  /*4bd40*/  LDGSTS.E [R212+0x70004], desc[UR8][R204.64], !P2 ;  /* 0x70004000ccd47fae */ /* 0x0003e8000d121848 */
[----:B------:R-:W-:Y:S04]  /*4bd50*/  LDGSTS.E [R211+0x74004], desc[UR8][R206.64], !P2 ;  /* 0x74004000ced37fae */ /* 0x000fe8000d121848 */
[----:B------:R4:W-:Y:S01]  /*4bd60*/  LDGSTS.E [R210+0x78004], desc[UR8][R208.64], !P2 ;  /* 0x78004000d0d27fae */ /* 0x0009e2000d121848 */
[----:B-1----:R-:W-:-:S04]  /*4bd70*/  IMAD.WIDE R212, R229, 0x4, R238 ;  /* 0x00000004e5d47825 */ /* 0x002fc800078e02ee */
[----:B----4-:R-:W-:Y:S02]  /*4bd80*/  IMAD.WIDE R210, R229, 0x4, R236 ;  /* 0x00000004e5d27825 */ /* 0x010fe400078e02ec */
[----:B------:R-:W4:Y:S04]  /*4bd90*/  LDL.LU.64 R236, [R1+0xba0] ;  /* 0x000ba00001ec7983 */ /* 0x000f280000300a00 */
[----:B------:R-:W4:Y:S01]  /*4bda0*/  LDL.LU.64 R238, [R1+0xb90] ;  /* 0x000b900001ee7983 */ /* 0x000f220000300a00 */
[----:B------:R-:W1:Y:S01]  /*4bdb0*/  S2R R95, SR_TID.X ;  /* 0x00000000005f7919 */ /* 0x000e620000002100 */
[----:B------:R-:W-:-:S05]  /*4bdc0*/  VIADD R214, R214, 0xfffffd01 ;  /* 0xfffffd01d6d67836 */ /* 0x000fca0000000000 */
[----:B------:R-:W-:Y:S01]  /*4bdd0*/  ISETP.GE.U32.AND P0, PT, R214, 0x7ffffc82, PT ;  /* 0x7ffffc82d600780c */ /* 0x000fe20003f06070 */
[----:B------:R-:W-:Y:S01]  /*4bde0*/  VIADD R221, R15, 0x100000 ;  /* 0x001000000fdd7836 */ /* 0x000fe20000000000 */
[----:B------:R-:W-:Y:S01]  /*4bdf0*/  IADD3 R3, R215, -0x300, RZ ;  /* 0xfffffd00d7037810 */ /* 0x000fe20007ffe0ff */
[----:B------:R-:W-:Y:S01]  /*4be00*/  IMAD.WIDE R214, R229, 0x4, R216 ;  /* 0x00000004e5d67825 */ /* 0x000fe200078e02d8 */
[C---:B------:R-:W-:Y:S02]  /*4be10*/  IADD3 R220, R15.reuse, 0x100000, RZ ;  /* 0x001000000fdc7810 */ /* 0x040fe40007ffe0ff */
[C---:B------:R-:W-:Y:S01]  /*4be20*/  IADD3 R219, R15.reuse, 0x100000, RZ ;  /* 0x001000000fdb7810 */ /* 0x040fe20007ffe0ff */
[C---:B------:R-:W-:Y:S01]  /*4be30*/  VIADD R218, R15.reuse, 0x100000 ;  /* 0x001000000fda7836 */ /* 0x040fe20000000000 */
[----:B------:R-:W-:Y:S01]  /*4be40*/  LDGSTS.E [R221+0x7c004], desc[UR8][R210.64], !P2 ;  /* 0x7c004000d2dd7fae */ /* 0x000fe2000d121848 */
[----:B------:R-:W-:-:S04]  /*4be50*/  IADD3 R252, R15, 0x100000, RZ ;  /* 0x001000000ffc7810 */ /* 0x000fc80007ffe0ff */
[----:B------:R-:W-:Y:S04]  /*4be60*/  LDGSTS.E [R220+0x70008], desc[UR8][R212.64], !P0 ;  /* 0x70008000d4dc7fae */ /* 0x000fe8000c121848 */
[----:B------:R-:W-:Y:S01]  /*4be70*/  LDGSTS.E [R219+0x74008], desc[UR8][R214.64], !P0 ;  /* 0x74008000d6db7fae */ /* 0x000fe2000c121848 */
[----:B------:R-:W-:Y:S02]  /*4be80*/  ISETP.GE.U32.AND P2, PT, R3, 0x7ffffc81, PT ;  /* 0x7ffffc810300780c */ /* 0x000fe40003f46070 */
[----:B-1----:R-:W-:Y:S01]  /*4be90*/  LOP3.LUT R95, R95, 0x7f, RZ, 0xc0, !PT ;  /* 0x0000007f5f5f7812 */ /* 0x002fe200078ec0ff */
[----:B------:R1:W-:Y:S01]  /*4bea0*/  STL.64 [R1+0x1d10], R14 ;  /* 0x001d100e01007387 */ /* 0x0003e20000100a00 */
[----:B------:R-:W-:Y:S01]  /*4beb0*/  IADD3 R228, R15, 0x100000, RZ ;  /* 0x001000000fe47810 */ /* 0x000fe20007ffe0ff */
[----:B--2---:R-:W-:-:S05]  /*4bec0*/  IMAD.WIDE R216, R229, 0x4, R226 ;  /* 0x00000004e5d87825 */ /* 0x004fca00078e02e2 */
[----:B------:R3:W-:Y:S02]  /*4bed0*/  LDGSTS.E [R218+0x78008], desc[UR8][R216.64], !P0 ;  /* 0x78008000d8da7fae */ /* 0x0007e4000c121848 */
[----:B---3--:R-:W-:-:S05]  /*4bee0*/  IMAD.WIDE R218, R229, 0x4, R90 ;  /* 0x00000004e5da7825 */ /* 0x008fca00078e025a */
[----:B------:R2:W-:Y:S01]  /*4bef0*/  LDGSTS.E [R252+0x7c008], desc[UR8][R218.64], !P0 ;  /* 0x7c008000dafc7fae */ /* 0x0005e2000c121848 */
[----:B------:R-:W-:Y:S01]  /*4bf00*/  ISETP.GE.AND P0, PT, R95, R3, PT ;  /* 0x000000035f00720c */ /* 0x000fe20003f06270 */
[C---:B------:R-:W-:Y:S01]  /*4bf10*/  VIADD R227, R15.reuse, 0x100000 ;  /* 0x001000000fe37836 */ /* 0x040fe20000000000 */
[----:B------:R-:W-:Y:S02]  /*4bf20*/  IADD3 R226, R15, 0x100000, RZ ;  /* 0x001000000fe27810 */ /* 0x000fe40007ffe0ff */
[----:B--2---:R-:W-:Y:S01]  /*4bf30*/  IADD3 R252, R2, -0x301, RZ ;  /* 0xfffffcff02fc7810 */ /* 0x004fe20007ffe0ff */
[----:B------:R-:W-:-:S04]  /*4bf40*/  IMAD.WIDE R2, R229, 0x4, R98 ;  /* 0x00000004e5027825 */ /* 0x000fc800078e0262 */
[C---:B------:R-:W-:Y:S01]  /*4bf50*/  IMAD.WIDE R8, R229.reuse, 0x4, R230 ;  /* 0x00000004e5087825 */ /* 0x040fe200078e02e6 */
[----:B------:R2:W-:Y:S03]  /*4bf60*/  STL.64 [R1+0x7a8], R2 ;  /* 0x0007a80201007387 */ /* 0x0005e60000100a00 */
[C---:B------:R-:W-:Y:S01]  /*4bf70*/  IMAD.WIDE R4, R229.reuse, 0x4, R232 ;  /* 0x00000004e5047825 */ /* 0x040fe200078e02e8 */
[----:B------:R-:W-:Y:S04]  /*4bf80*/  STL.64 [R1+0x7c8], R8 ;  /* 0x0007c80801007387 */ /* 0x000fe80000100a00 */
[----:B-1----:R-:W3:Y:S01]  /*4bf90*/  LDL.LU.64 R14, [R1+0xb80] ;  /* 0x000b8000010e7983 */ /* 0x002ee20000300a00 */
[----:B--2---:R-:W-:-:S03]  /*4bfa0*/  IMAD.WIDE R2, R229, 0x4, R234 ;  /* 0x00000004e5027825 */ /* 0x004fc600078e02ea */
[----:B------:R4:W-:Y:S04]  /*4bfb0*/  STL.64 [R1+0x7e8], R4 ;  /* 0x0007e80401007387 */ /* 0x0009e80000100a00 */
[----:B------:R-:W2:Y:S04]  /*4bfc0*/  LDL.LU.64 R100, [R1+0xb70] ;  /* 0x000b700001647983 */ /* 0x000ea80000300a00 */
[----:B------:R1:W-:Y:S04]  /*4bfd0*/  STL.64 [R1+0x808], R2 ;  /* 0x0008080201007387 */ /* 0x0003e80000100a00 */
[----:B------:R-:W2:Y:S04]  /*4bfe0*/  LDL.LU.64 R52, [R1+0xb60] ;  /* 0x000b600001347983 */ /* 0x000ea80000300a00 */
[----:B------:R-:W2:Y:S04]  /*4bff0*/  LDL.LU.64 R54, [R1+0xb50] ;  /* 0x000b500001367983 */ /* 0x000ea80000300a00 */
[----:B------:R-:W2:Y:S01]  /*4c000*/  LDL.LU.64 R232, [R1+0xb40] ;  /* 0x000b400001e87983 */ /* 0x000ea20000300a00 */
[----:B----4-:R-:W-:-:S03]  /*4c010*/  IMAD.WIDE R4, R229, 0x4, R236 ;  /* 0x00000004e5047825 */ /* 0x010fc600078e02ec */
[----:B------:R-:W4:Y:S01]  /*4c020*/  LDL.LU.64 R234, [R1+0xb38] ;  /* 0x000b380001ea7983 */ /* 0x000f220000300a00 */
[----:B-1----:R-:W-:-:S03]  /*4c030*/  IMAD.WIDE R2, R229, 0x4, R238 ;  /* 0x00000004e5027825 */ /* 0x002fc600078e02ee */
[----:B------:R-:W4:Y:S04]  /*4c040*/  LDL.LU.64 R244, [R1+0xb30] ;  /* 0x000b300001f47983 */ /* 0x000f280000300a00 */
[----:B------:R-:W-:Y:S04]  /*4c050*/  STL.64 [R1+0x828], R4 ;  /* 0x0008280401007387 */ /* 0x000fe80000100a00 */
[----:B------:R-:W4:Y:S04]  /*4c060*/  LDL.LU.64 R246, [R1+0xb28] ;  /* 0x000b280001f67983 */ /* 0x000f280000300a00 */
[----:B------:R1:W-:Y:S04]  /*4c070*/  STL.64 [R1+0x840], R2 ;  /* 0x0008400201007387 */ /* 0x0003e80000100a00 */
[----:B------:R-:W4:Y:S04]  /*4c080*/  LDL.LU.64 R248, [R1+0xb20] ;  /* 0x000b200001f87983 */ /* 0x000f280000300a00 */
[----:B------:R-:W4:Y:S04]  /*4c090*/  LDL.LU.64 R250, [R1+0x8f0] ;  /* 0x0008f00001fa7983 */ /* 0x000f280000300a00 */
[----:B------:R-:W4:Y:S04]  /*4c0a0*/  LDL.LU.64 R242, [R1+0xb18] ;  /* 0x000b180001f27983 */ /* 0x000f280000300a00 */
[----:B-1----:R-:W4:Y:S04]  /*4c0b0*/  LDL.LU.64 R2, [R1+0x900] ;  /* 0x0009000001027983 */ /* 0x002f280000300a00 */
[----:B------:R-:W4:Y:S04]  /*4c0c0*/  LDL.LU.64 R4, [R1+0xb10] ;  /* 0x000b100001047983 */ /* 0x000f280000300a00 */
[----:B------:R-:W4:Y:S04]  /*4c0d0*/  LDL.LU.64 R8, [R1+0x910] ;  /* 0x0009100001087983 */ /* 0x000f280000300a00 */
[----:B------:R-:W4:Y:S04]  /*4c0e0*/  LDL.LU.64 R10, [R1+0xb08] ;  /* 0x000b0800010a7983 */ /* 0x000f280000300a00 */
[----:B------:R-:W4:Y:S04]  /*4c0f0*/  LDL.LU.64 R16, [R1+0x920] ;  /* 0x0009200001107983 */ /* 0x000f280000300a00 */
[----:B------:R-:W4:Y:S04]  /*4c100*/  LDL.LU.64 R18, [R1+0xb00] ;  /* 0x000b000001127983 */ /* 0x000f280000300a00 */
[----:B------:R-:W4:Y:S01]  /*4c110*/  LDL.LU.64 R240, [R1+0x930] ;  /* 0x0009300001f07983 */ /* 0x000f220000300a00 */
[----:B------:R-:W-:-:S03]  /*4c120*/  IMAD.WIDE R220, R229, 0x4, R92 ;  /* 0x00000004e5dc7825 */ /* 0x000fc600078e025c */
[----:B------:R-:W4:Y:S01]  /*4c130*/  LDL.LU.64 R84, [R1+0xaf8] ;  /* 0x000af80001547983 */ /* 0x000f220000300a00 */
[----:B------:R-:W-:-:S03]  /*4c140*/  IMAD.WIDE R222, R229, 0x4, R222 ;  /* 0x00000004e5de7825 */ /* 0x000fc600078e02de */
[----:B------:R-:W4:Y:S01]  /*4c150*/  LDL.LU.64 R86, [R1+0xaf0] ;  /* 0x000af00001567983 */ /* 0x000f220000300a00 */
[----:B------:R-:W-:-:S03]  /*4c160*/  IMAD.WIDE R224, R229, 0x4, R224 ;  /* 0x00000004e5e07825 */ /* 0x000fc600078e02e0 */
[----:B------:R-:W4:Y:S04]  /*4c170*/  LDL.LU.64 R88, [R1+0xae8] ;  /* 0x000ae80001587983 */ /* 0x000f280000300a00 */
[----:B------:R-:W4:Y:S04]  /*4c180*/  LDL.LU.64 R90, [R1+0xae0] ;  /* 0x000ae000015a7983 */ /* 0x000f280000300a00 */
[----:B------:R-:W4:Y:S04]  /*4c190*/  LDL.LU.64 R92, [R1+0xad8] ;  /* 0x000ad800015c7983 */ /* 0x000f280000300a00 */
[----:B------:R-:W-:Y:S04]  /*4c1a0*/  LDGSTS.E [R228+0x7000c], desc[UR8][R220.64], !P2 ;  /* 0x7000c000dce47fae */ /* 0x000fe8000d121848 */
[----:B------:R-:W4:Y:S04]  /*4c1b0*/  LDL.LU.64 R94, [R1+0xad0] ;  /* 0x000ad000015e7983 */ /* 0x000f280000300a00 */
[----:B------:R-:W-:Y:S04]  /*4c1c0*/  LDGSTS.E [R227+0x7400c], desc[UR8][R222.64], !P2 ;  /* 0x7400c000dee37fae */ /* 0x000fe8000d121848 */
[----:B------:R1:W-:Y:S02]  /*4c1d0*/  LDGSTS.E [R226+0x7800c], desc[UR8][R224.64], !P2 ;  /* 0x7800c000e0e27fae */ /* 0x0003e4000d121848 */
[----:B-1----:R-:W-:-:S02]  /*4c1e0*/  IMAD.WIDE R226, R229, 0x4, R96 ;  /* 0x00000004e5e27825 */ /* 0x002fc400078e0260 */
[----:B------:R-:W4:Y:S04]  /*4c1f0*/  LDL.LU.64 R96, [R1+0xac8] ;  /* 0x000ac80001607983 */ /* 0x000f280000300a00 */
[----:B------:R-:W4:Y:S04]  /*4c200*/  LDL.LU.64 R98, [R1+0x940] ;  /* 0x0009400001627983 */ /* 0x000f280000300a00 */
[----:B------:R-:W4:Y:S04]  /*4c210*/  LDL.LU.64 R230, [R1+0x8c8] ;  /* 0x0008c80001e67983 */ /* 0x000f280000300a00 */
[----:B------:R-:W4:Y:S04]  /*4c220*/  LDL.LU.64 R236, [R1+0x8c0] ;  /* 0x0008c00001ec7983 */ /* 0x000f280000300a00 */
[----:B------:R-:W4:Y:S01]  /*4c230*/  LDL.LU.64 R238, [R1+0x8b0] ;  /* 0x0008b00001ee7983 */ /* 0x000f220000300a00 */
[----:B------:R-:W-:-:S03]  /*4c240*/  IMAD.WIDE R82, R229, 0x4, R82 ;  /* 0x00000004e5527825 */ /* 0x000fc600078e0252 */
[----:B------:R1:W-:Y:S01]  /*4c250*/  LDGSTS.E [R228+0x7c00c], desc[UR8][R226.64], !P2 ;  /* 0x7c00c000e2e47fae */ /* 0x0003e2000d121848 */
[----:B------:R-:W-:-:S03]  /*4c260*/  IMAD.WIDE R78, R229, 0x4, R78 ;  /* 0x00000004e54e7825 */ /* 0x000fc600078e024e */
[----:B------:R-:W0:Y:S01]  /*4c270*/  LDGDEPBAR ;  /* 0x00000000000079af */ /* 0x000e220000000000 */
[----:B---3--:R-:W-:-:S05]  /*4c280*/  IMAD.WIDE R14, R229, 0x4, R14 ;  /* 0x00000004e50e7825 */ /* 0x008fca00078e020e */
[----:B------:R3:W-:Y:S01]  /*4c290*/  STL.64 [R1+0x858], R14 ;  /* 0x0008580e01007387 */ /* 0x0007e20000100a00 */
[----:B--2---:R-:W-:-:S04]  /*4c2a0*/  IMAD.WIDE R100, R229, 0x4, R100 ;  /* 0x00000004e5647825 */ /* 0x004fc800078e0264 */
[C---:B---3--:R-:W-:Y:S01]  /*4c2b0*/  IMAD.WIDE R14, R229.reuse, 0x4, R52 ;  /* 0x00000004e50e7825 */ /* 0x048fe200078e0234 */
[----:B------:R-:W-:Y:S03]  /*4c2c0*/  STL.64 [R1+0x870], R100 ;  /* 0x0008706401007387 */ /* 0x000fe60000100a00 */
[C---:B------:R-:W-:Y:S01]  /*4c2d0*/  IMAD.WIDE R54, R229.reuse, 0x4, R54 ;  /* 0x00000004e5367825 */ /* 0x040fe200078e0236 */
[----:B------:R4:W-:Y:S03]  /*4c2e0*/  STL.64 [R1+0x888], R14 ;  /* 0x0008880e01007387 */ /* 0x0009e60000100a00 */
[C---:B------:R-:W-:Y:S01]  /*4c2f0*/  IMAD.WIDE R52, R229.reuse, 0x4, R232 ;  /* 0x00000004e5347825 */ /* 0x040fe200078e02e8 */
[----:B------:R2:W-:Y:S04]  /*4c300*/  STL.64 [R1+0x8a0], R54 ;  /* 0x0008a03601007387 */ /* 0x0005e80000100a00 */
[----:B------:R-:W3:Y:S01]  /*4c310*/  LDL.LU.64 R232, [R1+0x8a8] ;  /* 0x0008a80001e87983 */ /* 0x000ee20000300a00 */
[----:B----4-:R-:W-:-:S03]  /*4c320*/  IMAD.WIDE R14, R229, 0x4, R234 ;  /* 0x00000004e50e7825 */ /* 0x010fc600078e02ea */
[----:B------:R4:W-:Y:S01]  /*4c330*/  STL.64 [R1+0x8b8], R52 ;  /* 0x0008b83401007387 */ /* 0x0009e20000100a00 */
[----:B--2---:R-:W-:-:S03]  /*4c340*/  IMAD.WIDE R54, R229, 0x4, R244 ;  /* 0x00000004e5367825 */ /* 0x004fc600078e02f4 */
[----:B------:R-:W2:Y:S04]  /*4c350*/  LDL.LU.64 R234, [R1+0x898] ;  /* 0x0008980001ea7983 */ /* 0x000ea80000300a00 */
[----:B------:R1:W-:Y:S01]  /*4c360*/  STL.64 [R1+0x8d0], R14 ;  /* 0x0008d00e01007387 */ /* 0x0003e20000100a00 */
[----:B----4-:R-:W-:-:S03]  /*4c370*/  IMAD.WIDE R52, R229, 0x4, R246 ;  /* 0x00000004e5347825 */ /* 0x010fc600078e02f6 */
[----:B------:R4:W-:Y:S01]  /*4c380*/  STL.64 [R1+0x8d8], R54 ;  /* 0x0008d83601007387 */ /* 0x0009e20000100a00 */
[----:B-1----:R-:W-:-:S03]  /*4c390*/  IMAD.WIDE R14, R229, 0x4, R248 ;  /* 0x00000004e50e7825 */ /* 0x002fc600078e02f8 */
[----:B------:R1:W-:Y:S01]  /*4c3a0*/  STL.64 [R1+0x8e0], R52 ;  /* 0x0008e03401007387 */ /* 0x0003e20000100a00 */
[----:B----4-:R-:W-:-:S03]  /*4c3b0*/  IMAD.WIDE R54, R229, 0x4, R250 ;  /* 0x00000004e5367825 */ /* 0x010fc600078e02fa */
[----:B------:R4:W-:Y:S01]  /*4c3c0*/  STL.64 [R1+0x8e8], R14 ;  /* 0x0008e80e01007387 */ /* 0x0009e20000100a00 */
[----:B------:R-:W-:-:S04]  /*4c3d0*/  IMAD.WIDE R4, R229, 0x4, R4 ;  /* 0x00000004e5047825 */ /* 0x000fc800078e0204 */
[C---:B-1----:R-:W-:Y:S01]  /*4c3e0*/  IMAD.WIDE R52, R229.reuse, 0x4, R242 ;  /* 0x00000004e5347825 */ /* 0x042fe200078e02f2 */
[----:B------:R-:W-:Y:S03]  /*4c3f0*/  STL.64 [R1+0x8f0], R54 ;  /* 0x0008f03601007387 */ /* 0x000fe60000100a00 */
[C---:B----4-:R-:W-:Y:S01]  /*4c400*/  IMAD.WIDE R14, R229.reuse, 0x4, R2 ;  /* 0x00000004e50e7825 */ /* 0x050fe200078e0202 */
[----:B------:R-:W-:Y:S03]  /*4c410*/  STL.64 [R1+0x8f8], R52 ;  /* 0x0008f83401007387 */ /* 0x000fe60000100a00 */
[C---:B------:R-:W-:Y:S01]  /*4c420*/  IMAD.WIDE R2, R229.reuse, 0x4, R8 ;  /* 0x00000004e5027825 */ /* 0x040fe200078e0208 */
[----:B------:R-:W-:Y:S03]  /*4c430*/  STL.64 [R1+0x900], R14 ;  /* 0x0009000e01007387 */ /* 0x000fe60000100a00 */
[C---:B------:R-:W-:Y:S01]  /*4c440*/  IMAD.WIDE R8, R229.reuse, 0x4, R10 ;  /* 0x00000004e5087825 */ /* 0x040fe200078e020a */
[----:B------:R1:W-:Y:S04]  /*4c450*/  STL.64 [R1+0x908], R4 ;  /* 0x0009080401007387 */ /* 0x0003e80000100a00 */
[----:B------:R4:W-:Y:S04]  /*4c460*/  STL.64 [R1+0x910], R2 ;  /* 0x0009100201007387 */ /* 0x0009e80000100a00 */
[----:B------:R4:W-:Y:S01]  /*4c470*/  STL.64 [R1+0x918], R8 ;  /* 0x0009180801007387 */ /* 0x0009e20000100a00 */
[----:B-1----:R-:W-:-:S04]  /*4c480*/  IMAD.WIDE R4, R229, 0x4, R16 ;  /* 0x00000004e5047825 */ /* 0x002fc800078e0210 */
[C---:B----4-:R-:W-:Y:S01]  /*4c490*/  IMAD.WIDE R2, R229.reuse, 0x4, R18 ;  /* 0x00000004e5027825 */ /* 0x050fe200078e0212 */
[----:B------:R1:W-:Y:S03]  /*4c4a0*/  STL.64 [R1+0x920], R4 ;  /* 0x0009200401007387 */ /* 0x0003e60000100a00 */
[C---:B------:R-:W-:Y:S01]  /*4c4b0*/  IMAD.WIDE R8, R229.reuse, 0x4, R240 ;  /* 0x00000004e5087825 */ /* 0x040fe200078e02f0 */
        /* <DEDUP_REMOVED lines=19> */
[----:B------:R-:W-:Y:S01]  /*4c5f0*/  STL.64 [R1+0x8c8], R8 ;  /* 0x0008c80801007387 */ /* 0x000fe20000100a00 */
[----:B-1----:R-:W-:-:S03]  /*4c600*/  IMAD.WIDE R4, R229, 0x4, R236 ;  /* 0x00000004e5047825 */ /* 0x002fc600078e02ec */
[----:B------:R-:W2:Y:S01]  /*4c610*/  LDL.LU.64 R14, [R1+0x890] ;  /* 0x00089000010e7983 */ /* 0x000ea20000300a00 */
[----:B----4-:R-:W-:-:S03]  /*4c620*/  IMAD.WIDE R2, R229, 0x4, R238 ;  /* 0x00000004e5027825 */ /* 0x010fc600078e02ee */
[----:B------:R3:W-:Y:S04]  /*4c630*/  STL.64 [R1+0x8c0], R4 ;  /* 0x0008c00401007387 */ /* 0x0007e80000100a00 */
[----:B------:R-:W4:Y:S04]  /*4c640*/  LDL.LU.64 R100, [R1+0x880] ;  /* 0x0008800001647983 */ /* 0x000f280000300a00 */
[----:B------:R2:W-:Y:S04]  /*4c650*/  STL.64 [R1+0x8b0], R2 ;  /* 0x0008b00201007387 */ /* 0x0005e80000100a00 */
[----:B------:R-:W4:Y:S04]  /*4c660*/  LDL.LU.64 R52, [R1+0x878] ;  /* 0x0008780001347983 */ /* 0x000f280000300a00 */
[----:B------:R-:W4:Y:S04]  /*4c670*/  LDL.LU.64 R54, [R1+0x868] ;  /* 0x0008680001367983 */ /* 0x000f280000300a00 */
[----:B------:R-:W4:Y:S04]  /*4c680*/  LDL.LU.64 R236, [R1+0x860] ;  /* 0x0008600001ec7983 */ /* 0x000f280000300a00 */
[----:B------:R-:W4:Y:S04]  /*4c690*/  LDL.LU.64 R238, [R1+0x850] ;  /* 0x0008500001ee7983 */ /* 0x000f280000300a00 */
[----:B------:R-:W4:Y:S01]  /*4c6a0*/  LDL.LU.64 R244, [R1+0x848] ;  /* 0x0008480001f47983 */ /* 0x000f220000300a00 */
[----:B---3--:R-:W-:-:S05]  /*4c6b0*/  IMAD.WIDE R4, R229, 0x4, R232 ;  /* 0x00000004e5047825 */ /* 0x008fca00078e02e8 */
[----:B------:R-:W-:Y:S01]  /*4c6c0*/  STL.64 [R1+0x8a8], R4 ;  /* 0x0008a80401007387 */ /* 0x000fe20000100a00 */
[----:B--2---:R-:W-:-:S03]  /*4c6d0*/  IMAD.WIDE R2, R229, 0x4, R234 ;  /* 0x00000004e5027825 */ /* 0x004fc600078e02ea */
[----:B------:R-:W2:Y:S04]  /*4c6e0*/  LDL.LU.64 R246, [R1+0x838] ;  /* 0x0008380001f67983 */ /* 0x000ea80000300a00 */
[----:B------:R1:W-:Y:S04]  /*4c6f0*/  STL.64 [R1+0x898], R2 ;  /* 0x0008980201007387 */ /* 0x0003e80000100a00 */
[----:B------:R-:W3:Y:S04]  /*4c700*/  LDL.LU.64 R248, [R1+0x830] ;  /* 0x0008300001f87983 */ /* 0x000ee80000300a00 */
[----:B------:R-:W3:Y:S04]  /*4c710*/  LDL.LU.64 R250, [R1+0x820] ;  /* 0x0008200001fa7983 */ /* 0x000ee80000300a00 */
[----:B------:R-:W3:Y:S04]  /*4c720*/  LDL.LU.64 R242, [R1+0x818] ;  /* 0x0008180001f27983 */ /* 0x000ee80000300a00 */
[----:B-1----:R-:W3:Y:S04]  /*4c730*/  LDL.LU.64 R2, [R1+0x670] ;  /* 0x0006700001027983 */ /* 0x002ee80000300a00 */
        /* <DEDUP_REMOVED lines=17> */
[----:B------:R-:W-:-:S05]  /*4c850*/  IMAD.WIDE R14, R229, 0x4, R14 ;  /* 0x00000004e50e7825 */ /* 0x000fca00078e020e */
[----:B------:R1:W-:Y:S01]  /*4c860*/  STL.64 [R1+0x890], R14 ;  /* 0x0008900e01007387 */ /* 0x0003e20000100a00 */
[----:B----4-:R-:W-:-:S05]  /*4c870*/  IMAD.WIDE R100, R229, 0x4, R100 ;  /* 0x00000004e5647825 */ /* 0x010fca00078e0264 */
[----:B------:R-:W-:Y:S01]  /*4c880*/  STL.64 [R1+0x880], R100 ;  /* 0x0008806401007387 */ /* 0x000fe20000100a00 */
[----:B-1----:R-:W-:-:S04]  /*4c890*/  IMAD.WIDE R14, R229, 0x4, R52 ;  /* 0x00000004e50e7825 */ /* 0x002fc800078e0234 */
[C---:B------:R-:W-:Y:S01]  /*4c8a0*/  IMAD.WIDE R54, R229.reuse, 0x4, R54 ;  /* 0x00000004e5367825 */ /* 0x040fe200078e0236 */
[----:B------:R1:W-:Y:S03]  /*4c8b0*/  STL.64 [R1+0x878], R14 ;  /* 0x0008780e01007387 */ /* 0x0003e60000100a00 */
[C---:B------:R-:W-:Y:S01]  /*4c8c0*/  IMAD.WIDE R52, R229.reuse, 0x4, R236 ;  /* 0x00000004e5347825 */ /* 0x040fe200078e02ec */
[----:B------:R4:W-:Y:S04]  /*4c8d0*/  STL.64 [R1+0x868], R54 ;  /* 0x0008683601007387 */ /* 0x0009e80000100a00 */
[----:B------:R-:W3:Y:S01]  /*4c8e0*/  LDL.LU.64 R236, [R1+0x460] ;  /* 0x0004600001ec7983 */ /* 0x000ee20000300a00 */
[----:B-1----:R-:W-:-:S03]  /*4c8f0*/  IMAD.WIDE R14, R229, 0x4, R238 ;  /* 0x00000004e50e7825 */ /* 0x002fc600078e02ee */
[----:B------:R2:W-:Y:S04]  /*4c900*/  STL.64 [R1+0x860], R52 ;  /* 0x0008603401007387 */ /* 0x0005e80000100a00 */
[----:B------:R-:W3:Y:S01]  /*4c910*/  LDL.LU.64 R238, [R1+0x458] ;  /* 0x0004580001ee7983 */ /* 0x000ee20000300a00 */
[----:B----4-:R-:W-:-:S03]  /*4c920*/  IMAD.WIDE R54, R229, 0x4, R244 ;  /* 0x00000004e5367825 */ /* 0x010fc600078e02f4 */
[----:B------:R3:W-:Y:S04]  /*4c930*/  STL.64 [R1+0x850], R14 ;  /* 0x0008500e01007387 */ /* 0x0007e80000100a00 */
[----:B------:R1:W-:Y:S01]  /*4c940*/  STL.64 [R1+0x848], R54 ;  /* 0x0008483601007387 */ /* 0x0003e20000100a00 */
[----:B--2---:R-:W-:-:S04]  /*4c950*/  IMAD.WIDE R52, R229, 0x4, R246 ;  /* 0x00000004e5347825 */ /* 0x004fc800078e02f6 */
[C---:B---3--:R-:W-:Y:S01]  /*4c960*/  IMAD.WIDE R14, R229.reuse, 0x4, R248 ;  /* 0x00000004e50e7825 */ /* 0x048fe200078e02f8 */
[----:B------:R2:W-:Y:S03]  /*4c970*/  STL.64 [R1+0x838], R52 ;  /* 0x0008383401007387 */ /* 0x0005e60000100a00 */
[C---:B-1----:R-:W-:Y:S01]  /*4c980*/  IMAD.WIDE R54, R229.reuse, 0x4, R250 ;  /* 0x00000004e5367825 */ /* 0x042fe200078e02fa */
[----:B------:R1:W-:Y:S04]  /*4c990*/  STL.64 [R1+0x830], R14 ;  /* 0x0008300e01007387 */ /* 0x0003e80000100a00 */
[----:B------:R-:W-:Y:S01]  /*4c9a0*/  STL.64 [R1+0x820], R54 ;  /* 0x0008203601007387 */ /* 0x000fe20000100a00 */
[----:B--2---:R-:W-:-:S04]  /*4c9b0*/  IMAD.WIDE R52, R229, 0x4, R242 ;  /* 0x00000004e5347825 */ /* 0x004fc800078e02f2 */
[C---:B-1----:R-:W-:Y:S01]  /*4c9c0*/  IMAD.WIDE R14, R229.reuse, 0x4, R2 ;  /* 0x00000004e50e7825 */ /* 0x042fe200078e0202 */
[----:B------:R-:W-:Y:S03]  /*4c9d0*/  STL.64 [R1+0x818], R52 ;  /* 0x0008183401007387 */ /* 0x000fe60000100a00 */
[C---:B------:R-:W-:Y:S01]  /*4c9e0*/  IMAD.WIDE R4, R229.reuse, 0x4, R4 ;  /* 0x00000004e5047825 */ /* 0x040fe200078e0204 */
[----:B------:R-:W-:Y:S03]  /*4c9f0*/  STL.64 [R1+0x670], R14 ;  /* 0x0006700e01007387 */ /* 0x000fe60000100a00 */
[C---:B------:R-:W-:Y:S01]  /*4ca00*/  IMAD.WIDE R2, R229.reuse, 0x4, R8 ;  /* 0x00000004e5027825 */ /* 0x040fe200078e0208 */
[----:B------:R1:W-:Y:S03]  /*4ca10*/  STL.64 [R1+0x668], R4 ;  /* 0x0006680401007387 */ /* 0x0003e60000100a00 */
[C---:B------:R-:W-:Y:S01]  /*4ca20*/  IMAD.WIDE R8, R229.reuse, 0x4, R10 ;  /* 0x00000004e5087825 */ /* 0x040fe200078e020a */
[----:B------:R2:W-:Y:S04]  /*4ca30*/  STL.64 [R1+0x660], R2 ;  /* 0x0006600201007387 */ /* 0x0005e80000100a00 */
[----:B------:R3:W-:Y:S01]  /*4ca40*/  STL.64 [R1+0x658], R8 ;  /* 0x0006580801007387 */ /* 0x0007e20000100a00 */
[----:B-1----:R-:W-:-:S04]  /*4ca50*/  IMAD.WIDE R4, R229, 0x4, R16 ;  /* 0x00000004e5047825 */ /* 0x002fc800078e0210 */
[C---:B--2---:R-:W-:Y:S01]  /*4ca60*/  IMAD.WIDE R2, R229.reuse, 0x4, R18 ;  /* 0x00000004e5027825 */ /* 0x044fe200078e0212 */
[----:B------:R1:W-:Y:S03]  /*4ca70*/  STL.64 [R1+0x650], R4 ;  /* 0x0006500401007387 */ /* 0x0003e60000100a00 */
[C---:B---3--:R-:W-:Y:S01]  /*4ca80*/  IMAD.WIDE R8, R229.reuse, 0x4, R240 ;  /* 0x00000004e5087825 */ /* 0x048fe200078e02f0 */
        /* <DEDUP_REMOVED lines=19> */
[----:B------:R-:W-:Y:S01]  /*4cbc0*/  STL.64 [R1+0x5f8], R8 ;  /* 0x0005f80801007387 */ /* 0x000fe20000100a00 */
[----:B-1----:R-:W-:-:S03]  /*4cbd0*/  IMAD.WIDE R4, R229, 0x4, R232 ;  /* 0x00000004e5047825 */ /* 0x002fc600078e02e8 */
[----:B------:R-:W3:Y:S01]  /*4cbe0*/  LDL.LU.64 R100, [R1+0x450] ;  /* 0x0004500001647983 */ /* 0x000ee20000300a00 */
[----:B--2---:R-:W-:-:S03]  /*4cbf0*/  IMAD.WIDE R2, R229, 0x4, R234 ;  /* 0x00000004e5027825 */ /* 0x004fc600078e02ea */
[----:B------:R1:W-:Y:S04]  /*4cc00*/  STL.64 [R1+0xb48], R4 ;  /* 0x000b480401007387 */ /* 0x0003e80000100a00 */
[----:B------:R-:W2:Y:S04]  /*4cc10*/  LDL.LU.64 R52, [R1+0x448] ;  /* 0x0004480001347983 */ /* 0x000ea80000300a00 */
[----:B------:R4:W-:Y:S04]  /*4cc20*/  STL.64 [R1+0xb50], R2 ;  /* 0x000b500201007387 */ /* 0x0009e80000100a00 */
[----:B------:R-:W2:Y:S04]  /*4cc30*/  LDL.LU.64 R54, [R1+0x440] ;  /* 0x0004400001367983 */ /* 0x000ea80000300a00 */
[----:B------:R-:W2:Y:S04]  /*4cc40*/  LDL.LU.64 R244, [R1+0x438] ;  /* 0x0004380001f47983 */ /* 0x000ea80000300a00 */
[----:B------:R-:W2:Y:S04]  /*4cc50*/  LDL.LU.64 R14, [R1+0x430] ;  /* 0x00043000010e7983 */ /* 0x000ea80000300a00 */
[----:B------:R-:W2:Y:S04]  /*4cc60*/  LDL.LU.64 R240, [R1+0x428] ;  /* 0x0004280001f07983 */ /* 0x000ea80000300a00 */
[----:B------:R-:W2:Y:S01]  /*4cc70*/  LDL.LU.64 R246, [R1+0x420] ;  /* 0x0004200001f67983 */ /* 0x000ea20000300a00 */
[----:B-1----:R-:W-:-:S05]  /*4cc80*/  IMAD.WIDE R4, R229, 0x4, R236 ;  /* 0x00000004e5047825 */ /* 0x002fca00078e02ec */
[----:B------:R-:W-:Y:S01]  /*4cc90*/  STL.64 [R1+0xb58], R4 ;  /* 0x000b580401007387 */ /* 0x000fe20000100a00 */
[----:B----4-:R-:W-:-:S03]  /*4cca0*/  IMAD.WIDE R2, R229, 0x4, R238 ;  /* 0x00000004e5027825 */ /* 0x010fc600078e02ee */
[----:B------:R-:W4:Y:S04]  /*4ccb0*/  LDL.LU.64 R248, [R1+0x418] ;  /* 0x0004180001f87983 */ /* 0x000f280000300a00 */
[----:B------:R1:W-:Y:S04]  /*4ccc0*/  STL.64 [R1+0xb60], R2 ;  /* 0x000b600201007387 */ /* 0x0003e80000100a00 */
        /* <DEDUP_REMOVED lines=20> */
[----:B------:R-:W4:Y:S01]  /*4ce10*/  LDL.LU.64 R238, [R1+0x370] ;  /* 0x0003700001ee7983 */ /* 0x000f220000300a00 */
[----:B---3--:R-:W-:-:S05]  /*4ce20*/  IMAD.WIDE R100, R229, 0x4, R100 ;  /* 0x00000004e5647825 */ /* 0x008fca00078e0264 */
[----:B------:R1:W-:Y:S01]  /*4ce30*/  STL.64 [R1+0xb68], R100 ;  /* 0x000b686401007387 */ /* 0x0003e20000100a00 */
[----:B--2---:R-:W-:-:S04]  /*4ce40*/  IMAD.WIDE R52, R229, 0x4, R52 ;  /* 0x00000004e5347825 */ /* 0x004fc800078e0234 */
[C---:B------:R-:W-:Y:S01]  /*4ce50*/  IMAD.WIDE R54, R229.reuse, 0x4, R54 ;  /* 0x00000004e5367825 */ /* 0x040fe200078e0236 */
[----:B-1----:R-:W2:Y:S03]  /*4ce60*/  LDL.LU.64 R100, [R1+0x2060] ;  /* 0x0020600001647983 */ /* 0x002ea60000300a00 */
[C---:B------:R-:W-:Y:S01]  /*4ce70*/  IMAD.WIDE R244, R229.reuse, 0x4, R244 ;  /* 0x00000004e5f47825 */ /* 0x040fe200078e02f4 */
[----:B------:R1:W-:Y:S03]  /*4ce80*/  STL.64 [R1+0xb70], R52 ;  /* 0x000b703401007387 */ /* 0x0003e60000100a00 */
[----:B------:R-:W-:-:S04]  /*4ce90*/  IMAD.WIDE R14, R229, 0x4, R14 ;  /* 0x00000004e50e7825 */ /* 0x000fc800078e020e */
[C---:B------:R-:W-:Y:S01]  /*4cea0*/  IMAD.WIDE R240, R229.reuse, 0x4, R240 ;  /* 0x00000004e5f07825 */ /* 0x040fe200078e02f0 */
[----:B-1----:R-:W3:Y:S03]  /*4ceb0*/  LDL.LU.64 R52, [R1+0x2058] ;  /* 0x0020580001347983 */ /* 0x002ee60000300a00 */
[C---:B------:R-:W-:Y:S01]  /*4cec0*/  IMAD.WIDE R246, R229.reuse, 0x4, R246 ;  /* 0x00000004e5f67825 */ /* 0x040fe200078e02f6 */
[----:B------:R1:W-:Y:S04]  /*4ced0*/  STL.64 [R1+0xb78], R54 ;  /* 0x000b783601007387 */ /* 0x0003e80000100a00 */
[----:B-1----:R-:W2:Y:S01]  /*4cee0*/  LDL.LU.64 R54, [R1+0x2050] ;  /* 0x0020500001367983 */ /* 0x002ea20000300a00 */
[----:B----4-:R-:W-:-:S03]  /*4cef0*/  IMAD.WIDE R248, R229, 0x4, R248 ;  /* 0x00000004e5f87825 */ /* 0x010fc600078e02f8 */
[----:B------:R1:W-:Y:S01]  /*4cf00*/  STL.64 [R1+0xb80], R244 ;  /* 0x000b80f401007387 */ /* 0x0003e20000100a00 */
[----:B------:R-:W-:-:S03]  /*4cf10*/  IMAD.WIDE R250, R229, 0x4, R250 ;  /* 0x00000004e5fa7825 */ /* 0x000fc600078e02fa */
[----:B-1----:R-:W4:Y:S04]  /*4cf20*/  LDL.LU.64 R244, [R1+0x2048] ;  /* 0x0020480001f47983 */ /* 0x002f280000300a00 */
[----:B------:R1:W-:Y:S01]  /*4cf30*/  STL.64 [R1+0xb88], R14 ;  /* 0x000b880e01007387 */ /* 0x0003e20000100a00 */
[----:B------:R-:W-:-:S04]  /*4cf40*/  IMAD.WIDE R242, R229, 0x4, R242 ;  /* 0x00000004e5f27825 */ /* 0x000fc800078e02f2 */
[C---:B------:R-:W-:Y:S01]  /*4cf50*/  IMAD.WIDE R2, R229.reuse, 0x4, R2 ;  /* 0x00000004e5027825 */ /* 0x040fe200078e0202 */
[----:B-1----:R-:W3:Y:S04]  /*4cf60*/  LDL.LU.64 R14, [R1+0x350] ;  /* 0x00035000010e7983 */ /* 0x002ee80000300a00 */
[----:B------:R1:W-:Y:S01]  /*4cf70*/  STL.64 [R1+0xb90], R240 ;  /* 0x000b90f001007387 */ /* 0x0003e20000100a00 */
[----:B------:R-:W-:-:S03]  /*4cf80*/  IMAD.WIDE R4, R229, 0x4, R4 ;  /* 0x00000004e5047825 */ /* 0x000fc600078e0204 */
[----:B-1----:R-:W2:Y:S04]  /*4cf90*/  LDL.LU.64 R240, [R1+0x348] ;  /* 0x0003480001f07983 */ /* 0x002ea80000300a00 */
[----:B------:R1:W-:Y:S01]  /*4cfa0*/  STL.64 [R1+0xb98], R246 ;  /* 0x000b98f601007387 */ /* 0x0003e20000100a00 */
[----:B------:R-:W-:-:S03]  /*4cfb0*/  IMAD.WIDE R8, R229, 0x4, R8 ;  /* 0x00000004e5087825 */ /* 0x000fc600078e0208 */
[----:B-1----:R-:W4:Y:S04]  /*4cfc0*/  LDL.LU.64 R246, [R1+0x2040] ;  /* 0x0020400001f67983 */ /* 0x002f280000300a00 */
        /* <DEDUP_REMOVED lines=48> */
[----:B------:R1:W-:Y:S04]  /*4d2d0*/  STL.64 [R1+0xc20], R98 ;  /* 0x000c206201007387 */ /* 0x0003e80000100a00 */
[----:B-1----:R-:W4:Y:S04]  /*4d2e0*/  LDL.LU.64 R98, [R1+0x1fb8] ;  /* 0x001fb80001627983 */ /* 0x002f280000300a00 */
[----:B------:R1:W-:Y:S04]  /*4d2f0*/  STL.64 [R1+0xc28], R230 ;  /* 0x000c28e601007387 */ /* 0x0003e80000100a00 */
[----:B-1----:R-:W2:Y:S04]  /*4d300*/  LDL.LU.64 R230, [R1+0x1fb0] ;  /* 0x001fb00001e67983 */ /* 0x002ea80000300a00 */
[----:B------:R1:W-:Y:S04]  /*4d310*/  STL.64 [R1+0xc30], R232 ;  /* 0x000c30e801007387 */ /* 0x0003e80000100a00 */
[----:B-1----:R-:W4:Y:S04]  /*4d320*/  LDL.LU.64 R232, [R1+0x1fa8] ;  /* 0x001fa80001e87983 */ /* 0x002f280000300a00 */
[----:B------:R1:W-:Y:S04]  /*4d330*/  STL.64 [R1+0xc38], R234 ;  /* 0x000c38ea01007387 */ /* 0x0003e80000100a00 */
[----:B-1----:R-:W2:Y:S04]  /*4d340*/  LDL.LU.64 R234, [R1+0x1fa0] ;  /* 0x001fa00001ea7983 */ /* 0x002ea80000300a00 */
[----:B------:R1:W-:Y:S04]  /*4d350*/  STL.64 [R1+0xc40], R236 ;  /* 0x000c40ec01007387 */ /* 0x0003e80000100a00 */
[----:B-1----:R-:W4:Y:S04]  /*4d360*/  LDL.LU.64 R236, [R1+0x1f98] ;  /* 0x001f980001ec7983 */ /* 0x002f280000300a00 */
[----:B------:R1:W-:Y:S04]  /*4d370*/  STL.64 [R1+0xc48], R238 ;  /* 0x000c48ee01007387 */ /* 0x0003e80000100a00 */
[----:B-1----:R-:W2:Y:S01]  /*4d380*/  LDL.LU.64 R238, [R1+0x1f90] ;  /* 0x001f900001ee7983 */ /* 0x002ea20000300a00 */
[----:B---3--:R-:W-:-:S04]  /*4d390*/  IMAD.WIDE R14, R229, 0x4, R14 ;  /* 0x00000004e50e7825 */ /* 0x008fc800078e020e */
[----:B------:R-:W-:-:S04]  /*4d3a0*/  IMAD.WIDE R76, R229, 0x4, R76 ;  /* 0x00000004e54c7825 */ /* 0x000fc800078e024c */
[----:B----4-:R-:W-:-:S04]  /*4d3b0*/  IMAD.WIDE R236, R229, 0x4, R236 ;  /* 0x00000004e5ec7825 */ /* 0x010fc800078e02ec */
[----:B--2---:R-:W-:-:S05]  /*4d3c0*/  IMAD.WIDE R238, R229, 0x4, R238 ;  /* 0x00000004e5ee7825 */ /* 0x004fca00078e02ee */
[----:B------:R1:W-:Y:S02]  /*4d3d0*/  STL.64 [R1+0xc50], R238 ;  /* 0x000c50ee01007387 */ /* 0x0003e40000100a00 */
[C---:B-1----:R-:W-:Y:S02]  /*4d3e0*/  IMAD.WIDE R238, R229.reuse, 0x4, R234 ;  /* 0x00000004e5ee7825 */ /* 0x042fe400078e02ea */
[----:B------:R-:W2:Y:S04]  /*4d3f0*/  LDL.LU.64 R234, [R1+0xf80] ;  /* 0x000f800001ea7983 */ /* 0x000ea80000300a00 */
[----:B------:R1:W-:Y:S04]  /*4d400*/  STL.64 [R1+0xc58], R236 ;  /* 0x000c58ec01007387 */ /* 0x0003e80000100a00 */
[----:B-1----:R-:W3:Y:S04]  /*4d410*/  LDL.LU.64 R236, [R1+0xd50] ;  /* 0x000d500001ec7983 */ /* 0x002ee80000300a00 */
[----:B------:R1:W-:Y:S04]  /*4d420*/  STL.64 [R1+0xc60], R238 ;  /* 0x000c60ee01007387 */ /* 0x0003e80000100a00 */
[----:B-1----:R-:W4:Y:S04]  /*4d430*/  LDL.LU.64 R238, [R1+0xf70] ;  /* 0x000f700001ee7983 */ /* 0x002f280000300a00 */
[----:B------:R1:W-:Y:S01]  /*4d440*/  STL.64 [R1+0xc68], R14 ;  /* 0x000c680e01007387 */ /* 0x0003e20000100a00 */
[----:B------:R-:W-:-:S04]  /*4d450*/  IMAD.WIDE R232, R229, 0x4, R232 ;  /* 0x00000004e5e87825 */ /* 0x000fc800078e02e8 */
[----:B------:R-:W-:-:S04]  /*4d460*/  IMAD.WIDE R230, R229, 0x4, R230 ;  /* 0x00000004e5e67825 */ /* 0x000fc800078e02e6 */
[----:B-1----:R-:W-:-:S05]  /*4d470*/  IMAD.WIDE R14, R229, 0x4, R240 ;  /* 0x00000004e50e7825 */ /* 0x002fca00078e02f0 */
[----:B------:R1:W-:Y:S01]  /*4d480*/  STL.64 [R1+0xc70], R14 ;  /* 0x000c700e01007387 */ /* 0x0003e20000100a00 */
[----:B------:R-:W-:-:S03]  /*4d490*/  IMAD.WIDE R96, R229, 0x4, R96 ;  /* 0x00000004e5607825 */ /* 0x000fc600078e0260 */
[----:B------:R-:W-:Y:S01]  /*4d4a0*/  STL.64 [R1+0xc78], R232 ;  /* 0x000c78e801007387 */ /* 0x000fe20000100a00 */
[----:B------:R-:W-:-:S03]  /*4d4b0*/  IMAD.WIDE R94, R229, 0x4, R94 ;  /* 0x00000004e55e7825 */ /* 0x000fc600078e025e */
[----:B------:R-:W-:Y:S01]  /*4d4c0*/  STL.64 [R1+0xc80], R230 ;  /* 0x000c80e601007387 */ /* 0x000fe20000100a00 */
        /* <DEDUP_REMOVED lines=9> */
[----:B------:R-:W-:Y:S04]  /*4d560*/  STL.64 [R1+0xca8], R90 ;  /* 0x000ca85a01007387 */ /* 0x000fe80000100a00 */
[----:B------:R-:W-:Y:S01]  /*4d570*/  STL.64 [R1+0xcb0], R88 ;  /* 0x000cb05801007387 */ /* 0x000fe20000100a00 */
[----:B-1----:R-:W-:-:S05]  /*4d580*/  IMAD.WIDE R14, R229, 0x4, R86 ;  /* 0x00000004e50e7825 */ /* 0x002fca00078e0256 */
[----:B------:R1:W-:Y:S04]  /*4d590*/  STL.64 [R1+0xcb8], R14 ;  /* 0x000cb80e01007387 */ /* 0x0003e80000100a00 */
[----:B------:R-:W-:Y:S04]  /*4d5a0*/  STL.64 [R1+0xcc0], R84 ;  /* 0x000cc05401007387 */ /* 0x000fe80000100a00 */
        /* <DEDUP_REMOVED lines=20> */
[----:B------:R1:W-:Y:S04]  /*4d6f0*/  STL.64 [R1+0xd18], R14 ;  /* 0x000d180e01007387 */ /* 0x0003e80000100a00 */
[----:B------:R-:W-:Y:S04]  /*4d700*/  STL.64 [R1+0xd20], R60 ;  /* 0x000d203c01007387 */ /* 0x000fe80000100a00 */
[----:B------:R-:W-:Y:S01]  /*4d710*/  STL.64 [R1+0xd28], R58 ;  /* 0x000d283a01007387 */ /* 0x000fe20000100a00 */
[----:B-1----:R-:W-:-:S04]  /*4d720*/  IMAD.WIDE R14, R229, 0x4, R56 ;  /* 0x00000004e50e7825 */ /* 0x002fc800078e0238 */
[C---:B------:R-:W-:Y:S01]  /*4d730*/  IMAD.WIDE R56, R229.reuse, 0x4, R22 ;  /* 0x00000004e5387825 */ /* 0x040fe200078e0216 */
[----:B------:R2:W-:Y:S03]  /*4d740*/  STL.64 [R1+0xd30], R14 ;  /* 0x000d300e01007387 */ /* 0x0005e60000100a00 */
[C---:B------:R-:W-:Y:S01]  /*4d750*/  IMAD.WIDE R22, R229.reuse, 0x4, R20 ;  /* 0x00000004e5167825 */ /* 0x040fe200078e0214 */
[----:B------:R-:W-:Y:S04]  /*4d760*/  STL.64 [R1+0xd38], R56 ;  /* 0x000d383801007387 */ /* 0x000fe80000100a00 */
[----:B------:R-:W-:Y:S01]  /*4d770*/  STL.64 [R1+0xd40], R22 ;  /* 0x000d401601007387 */ /* 0x000fe20000100a00 */
[----:B--2---:R-:W-:-:S05]  /*4d780*/  IMAD.WIDE R14, R229, 0x4, R234 ;  /* 0x00000004e50e7825 */ /* 0x004fca00078e02ea */
[----:B------:R1:W-:Y:S01]  /*4d790*/  STL.64 [R1+0xd48], R14 ;  /* 0x000d480e01007387 */ /* 0x0003e20000100a00 */
[----:B---3--:R-:W-:-:S03]  /*4d7a0*/  IMAD.WIDE R20, R229, 0x4, R236 ;  /* 0x00000004e5147825 */ /* 0x008fc600078e02ec */
[----:B-1----:R-:W2:Y:S04]  /*4d7b0*/  LDL.LU.64 R14, [R1+0xf60] ;  /* 0x000f6000010e7983 */ /* 0x002ea80000300a00 */
[----:B------:R1:W-:Y:S01]  /*4d7c0*/  STL.64 [R1+0xd50], R20 ;  /* 0x000d501401007387 */ /* 0x0003e20000100a00 */
[----:B----4-:R-:W-:-:S03]  /*4d7d0*/  IMAD.WIDE R22, R229, 0x4, R238 ;  /* 0x00000004e5167825 */ /* 0x010fc600078e02ee */
[----:B-1----:R-:W3:Y:S04]  /*4d7e0*/  LDL.LU.64 R20, [R1+0xd68] ;  /* 0x000d680001147983 */ /* 0x002ee80000300a00 */
[----:B------:R1:W-:Y:S04]  /*4d7f0*/  STL.64 [R1+0xd58], R22 ;  /* 0x000d581601007387 */ /* 0x0003e80000100a00 */
        /* <DEDUP_REMOVED lines=29> */
[----:B--2---:R-:W-:-:S05]  /*4d9d0*/  IMAD.WIDE R14, R229, 0x4, R14 ;  /* 0x00000004e50e7825 */ /* 0x004fca00078e020e */
[----:B------:R3:W-:Y:S02]  /*4d9e0*/  STL.64 [R1+0xd60], R14 ;  /* 0x000d600e01007387 */ /* 0x0007e40000100a00 */
[----:B---3--:R-:W-:-:S05]  /*4d9f0*/  IMAD.WIDE R14, R229, 0x4, R20 ;  /* 0x00000004e50e7825 */ /* 0x008fca00078e0214 */
[----:B------:R1:W-:Y:S01]  /*4da00*/  STL.64 [R1+0xd68], R14 ;  /* 0x000d680e01007387 */ /* 0x0003e20000100a00 */
[----:B----4-:R-:W-:-:S04]  /*4da10*/  IMAD.WIDE R20, R229, 0x4, R22 ;  /* 0x00000004e5147825 */ /* 0x010fc800078e0216 */
[C---:B------:R-:W-:Y:S01]  /*4da20*/  IMAD.WIDE R22, R229.reuse, 0x4, R240 ;  /* 0x00000004e5167825 */ /* 0x040fe200078e02f0 */
[----:B------:R2:W-:Y:S03]  /*4da30*/  STL.64 [R1+0xd70], R20 ;  /* 0x000d701401007387 */ /* 0x0005e60000100a00 */
[C---:B-1----:R-:W-:Y:S01]  /*4da40*/  IMAD.WIDE R14, R229.reuse, 0x4, R98 ;  /* 0x00000004e50e7825 */ /* 0x042fe200078e0262 */
[----:B------:R1:W-:Y:S04]  /*4da50*/  STL.64 [R1+0xd78], R22 ;  /* 0x000d781601007387 */ /* 0x0003e80000100a00 */
[----:B------:R3:W-:Y:S01]  /*4da60*/  STL.64 [R1+0xd80], R14 ;  /* 0x000d800e01007387 */ /* 0x0007e20000100a00 */
[----:B--2---:R-:W-:-:S04]  /*4da70*/  IMAD.WIDE R20, R229, 0x4, R96 ;  /* 0x00000004e5147825 */ /* 0x004fc800078e0260 */
[C---:B-1----:R-:W-:Y:S01]  /*4da80*/  IMAD.WIDE R22, R229.reuse, 0x4, R94 ;  /* 0x00000004e5167825 */ /* 0x042fe200078e025e */
        /* <DEDUP_REMOVED lines=48> */
[----:B---3--:R-:W2:Y:S04]  /*4dd90*/  LDL.LU.64 R14, [R1+0x7f8] ;  /* 0x0007f800010e7983 */ /* 0x008ea80000300a00 */
[----:B------:R1:W-:Y:S04]  /*4dda0*/  STL.64 [R1+0x810], R20 ;  /* 0x0008101401007387 */ /* 0x0003e80000100a00 */
        /* <DEDUP_REMOVED lines=32> */
[----:B------:R1:W-:Y:S01]  /*4dfb0*/  STL.64 [R1+0x7f8], R14 ;  /* 0x0007f80e01007387 */ /* 0x0003e20000100a00 */
[----:B---3--:R-:W-:-:S05]  /*4dfc0*/  IMAD.WIDE R20, R229, 0x4, R20 ;  /* 0x00000004e5147825 */ /* 0x008fca00078e0214 */
[----:B------:R2:W-:Y:S01]  /*4dfd0*/  STL.64 [R1+0x7f0], R20 ;  /* 0x0007f01401007387 */ /* 0x0005e20000100a00 */
[----:B----4-:R-:W-:-:S04]  /*4dfe0*/  IMAD.WIDE R22, R229, 0x4, R22 ;  /* 0x00000004e5167825 */ /* 0x010fc800078e0216 */
[C---:B-1----:R-:W-:Y:S01]  /*4dff0*/  IMAD.WIDE R14, R229.reuse, 0x4, R240 ;  /* 0x00000004e50e7825 */ /* 0x042fe200078e02f0 */
[----:B------:R1:W-:Y:S03]  /*4e000*/  STL.64 [R1+0x7e0], R22 ;  /* 0x0007e01601007387 */ /* 0x0003e60000100a00 */
[C---:B--2---:R-:W-:Y:S01]  /*4e010*/  IMAD.WIDE R20, R229.reuse, 0x4, R98 ;  /* 0x00000004e5147825 */ /* 0x044fe200078e0262 */
        /* <DEDUP_REMOVED lines=84> */
[----:B-1----:R-:W4:Y:S01]  /*4e560*/  LDL.LU.64 R14, [R1+0x178] ;  /* 0x00017800010e7983 */ /* 0x002f220000300a00 */
        /* <DEDUP_REMOVED lines=8> */
[----:B-1----:R-:W4:Y:S01]  /*4e5f0*/  LDL.LU.64 R240, [R1+0x1f78] ;  /* 0x001f780001f07983 */ /* 0x002f220000300a00 */
[----:B------:R-:W-:-:S04]  /*4e600*/  IMAD.WIDE R98, R229, 0x4, R98 ;  /* 0x00000004e5627825 */ /* 0x000fc800078e0262 */
[C---:B------:R-:W-:Y:S01]  /*4e610*/  IMAD.WIDE R96, R229.reuse, 0x4, R96 ;  /* 0x00000004e5607825 */ /* 0x040fe200078e0260 */
[----:B------:R1:W-:Y:S03]  /*4e620*/  STL.64 [R1+0xf68], R98 ;  /* 0x000f686201007387 */ /* 0x0003e60000100a00 */
[----:B------:R-:W-:-:S04]  /*4e630*/  IMAD.WIDE R94, R229, 0x4, R94 ;  /* 0x00000004e55e7825 */ /* 0x000fc800078e025e */
[C---:B------:R-:W-:Y:S01]  /*4e640*/  IMAD.WIDE R92, R229.reuse, 0x4, R92 ;  /* 0x00000004e55c7825 */ /* 0x040fe200078e025c */
[----:B-1----:R-:W2:Y:S03]  /*4e650*/  LDL.LU.64 R98, [R1+0x1f70] ;  /* 0x001f700001627983 */ /* 0x002ea60000300a00 */
[C---:B------:R-:W-:Y:S01]  /*4e660*/  IMAD.WIDE R90, R229.reuse, 0x4, R90 ;  /* 0x00000004e55a7825 */ /* 0x040fe200078e025a */
[----:B------:R1:W-:Y:S03]  /*4e670*/  STL.64 [R1+0xf70], R96 ;  /* 0x000f706001007387 */ /* 0x0003e60000100a00 */
[----:B------:R-:W-:-:S04]  /*4e680*/  IMAD.WIDE R88, R229, 0x4, R88 ;  /* 0x00000004e5587825 */ /* 0x000fc800078e0258 */
[C---:B------:R-:W-:Y:S01]  /*4e690*/  IMAD.WIDE R86, R229.reuse, 0x4, R86 ;  /* 0x00000004e5567825 */ /* 0x040fe200078e0256 */
[----:B-1----:R-:W2:Y:S04]  /*4e6a0*/  LDL.LU.64 R96, [R1+0x1f68] ;  /* 0x001f680001607983 */ /* 0x002ea80000300a00 */
[----:B------:R1:W-:Y:S01]  /*4e6b0*/  STL.64 [R1+0xf78], R94 ;  /* 0x000f785e01007387 */ /* 0x0003e20000100a00 */
[----:B------:R-:W-:-:S04]  /*4e6c0*/  IMAD.WIDE R84, R229, 0x4, R84 ;  /* 0x00000004e5547825 */ /* 0x000fc800078e0254 */
[C---:B------:R-:W-:Y:S01]  /*4e6d0*/  IMAD.WIDE R82, R229.reuse, 0x4, R82 ;  /* 0x00000004e5527825 */ /* 0x040fe200078e0252 */
[----:B-1----:R-:W2:Y:S04]  /*4e6e0*/  LDL.LU.64 R94, [R1+0x1f60] ;  /* 0x001f6000015e7983 */ /* 0x002ea80000300a00 */
[----:B------:R1:W-:Y:S01]  /*4e6f0*/  STL.64 [R1+0xf80], R92 ;  /* 0x000f805c01007387 */ /* 0x0003e20000100a00 */
[----:B------:R-:W-:-:S03]  /*4e700*/  IMAD.WIDE R80, R229, 0x4, R80 ;  /* 0x00000004e5507825 */ /* 0x000fc600078e0250 */
        /* <DEDUP_REMOVED lines=55> */
[----:B------:R1:W-:Y:S04]  /*4ea80*/  STL.64 [R1+0x1018], R230 ;  /* 0x001018e601007387 */ /* 0x0003e80000100a00 */
[----:B-1----:R-:W2:Y:S04]  /*4ea90*/  LDL.LU.64 R230, [R1+0x1ec0] ;  /* 0x001ec00001e67983 */ /* 0x002ea80000300a00 */
[----:B------:R1:W-:Y:S04]  /*4eaa0*/  STL.64 [R1+0x1020], R232 ;  /* 0x001020e801007387 */ /* 0x0003e80000100a00 */
[----:B-1----:R-:W2:Y:S04]  /*4eab0*/  LDL.LU.64 R232, [R1+0x1eb8] ;  /* 0x001eb80001e87983 */ /* 0x002ea80000300a00 */
[----:B------:R1:W-:Y:S01]  /*4eac0*/  STL.64 [R1+0x1028], R234 ;  /* 0x001028ea01007387 */ /* 0x0003e20000100a00 */
[----:B---3--:R-:W-:-:S03]  /*4ead0*/  IMAD.WIDE R22, R229, 0x4, R22 ;  /* 0x00000004e5167825 */ /* 0x008fc600078e0216 */
[----:B-1----:R-:W3:Y:S04]  /*4eae0*/  LDL.LU.64 R234, [R1+0x1eb0] ;  /* 0x001eb00001ea7983 */ /* 0x002ee80000300a00 */
[----:B------:R1:W-:Y:S04]  /*4eaf0*/  STL.64 [R1+0x1030], R236 ;  /* 0x001030ec01007387 */ /* 0x0003e80000100a00 */
[----:B-1----:R-:W3:Y:S04]  /*4eb00*/  LDL.LU.64 R236, [R1+0x1ea8] ;  /* 0x001ea80001ec7983 */ /* 0x002ee80000300a00 */
[----:B------:R1:W-:Y:S04]  /*4eb10*/  STL.64 [R1+0x1038], R238 ;  /* 0x001038ee01007387 */ /* 0x0003e80000100a00 */
[----:B-1----:R-:W3:Y:S04]  /*4eb20*/  LDL.LU.64 R238, [R1+0x1ea0] ;  /* 0x001ea00001ee7983 */ /* 0x002ee80000300a00 */
[----:B------:R4:W-:Y:S01]  /*4eb30*/  STL.64 [R1+0x1040], R14 ;  /* 0x0010400e01007387 */ /* 0x0009e20000100a00 */
[----:B------:R-:W-:-:S04]  /*4eb40*/  IMAD.WIDE R18, R229, 0x4, R18 ;  /* 0x00000004e5127825 */ /* 0x000fc800078e0212 */
[C---:B----4-:R-:W-:Y:S02]  /*4eb50*/  IMAD.WIDE R14, R229.reuse, 0x4, R240 ;  /* 0x00000004e50e7825 */ /* 0x050fe400078e02f0 */
[----:B------:R-:W4:Y:S04]  /*4eb60*/  LDL.LU.64 R240, [R1+0x1e98] ;  /* 0x001e980001f07983 */ /* 0x000f280000300a00 */
[----:B------:R2:W-:Y:S01]  /*4eb70*/  STL.64 [R1+0x1048], R14 ;  /* 0x0010480e01007387 */ /* 0x0005e20000100a00 */
[----:B------:R-:W-:-:S03]  /*4eb80*/  IMAD.WIDE R16, R229, 0x4, R16 ;  /* 0x00000004e5107825 */ /* 0x000fc600078e0210 */
[----:B------:R-:W-:Y:S01]  /*4eb90*/  STL.64 [R1+0x1050], R22 ;  /* 0x0010501601007387 */ /* 0x000fe20000100a00 */
[----:B--2---:R-:W-:-:S05]  /*4eba0*/  IMAD.WIDE R14, R229, 0x4, R20 ;  /* 0x00000004e50e7825 */ /* 0x004fca00078e0214 */
[----:B------:R1:W-:Y:S04]  /*4ebb0*/  STL.64 [R1+0x1058], R14 ;  /* 0x0010580e01007387 */ /* 0x0003e80000100a00 */
[----:B------:R-:W-:Y:S04]  /*4ebc0*/  STL.64 [R1+0x1060], R18 ;  /* 0x0010601201007387 */ /* 0x000fe80000100a00 */
[----:B------:R-:W-:Y:S01]  /*4ebd0*/  STL.64 [R1+0x1068], R16 ;  /* 0x0010681001007387 */ /* 0x000fe20000100a00 */
[----:B-1----:R-:W-:-:S04]  /*4ebe0*/  IMAD.WIDE R14, R229, 0x4, R10 ;  /* 0x00000004e50e7825 */ /* 0x002fc800078e020a */
[C---:B------:R-:W-:Y:S01]  /*4ebf0*/  IMAD.WIDE R10, R229.reuse, 0x4, R8 ;  /* 0x00000004e50a7825 */ /* 0x040fe200078e0208 */
[----:B------:R-:W-:Y:S03]  /*4ec00*/  STL.64 [R1+0x1070], R14 ;  /* 0x0010700e01007387 */ /* 0x000fe60000100a00 */
[C---:B------:R-:W-:Y:S01]  /*4ec10*/  IMAD.WIDE R8, R229.reuse, 0x4, R4 ;  /* 0x00000004e5087825 */ /* 0x040fe200078e0204 */
[----:B------:R-:W-:Y:S03]  /*4ec20*/  STL.64 [R1+0x1078], R10 ;  /* 0x0010780a01007387 */ /* 0x000fe60000100a00 */
[C---:B------:R-:W-:Y:S02]  /*4ec30*/  IMAD.WIDE R4, R229.reuse, 0x4, R2 ;  /* 0x00000004e5047825 */ /* 0x040fe400078e0202 */
[----:B------:R-:W2:Y:S04]  /*4ec40*/  LDL.LU.64 R2, [R1+0x1310] ;  /* 0x0013100001027983 */ /* 0x000ea80000300a00 */
        /* <DEDUP_REMOVED lines=8> */
[----:B-1----:R-:W4:Y:S01]  /*4ecd0*/  LDL.LU.64 R4, [R1+0x12d8] ;  /* 0x0012d80001047983 */ /* 0x002f220000300a00 */
[----:B------:R-:W-:-:S03]  /*4ece0*/  IMAD.WIDE R14, R229, 0x4, R242 ;  /* 0x00000004e50e7825 */ /* 0x000fc600078e02f2 */
[----:B------:R-:W4:Y:S01]  /*4ecf0*/  LDL.LU.64 R242, [R1+0x1e90] ;  /* 0x001e900001f27983 */ /* 0x000f220000300a00 */
[----:B------:R-:W-:-:S03]  /*4ed00*/  IMAD.WIDE R250, R229, 0x4, R250 ;  /* 0x00000004e5fa7825 */ /* 0x000fc600078e02fa */
[----:B------:R1:W-:Y:S01]  /*4ed10*/  STL.64 [R1+0x1090], R14 ;  /* 0x0010900e01007387 */ /* 0x0003e20000100a00 */
[----:B------:R-:W-:-:S03]  /*4ed20*/  IMAD.WIDE R248, R229, 0x4, R248 ;  /* 0x00000004e5f87825 */ /* 0x000fc600078e02f8 */
[----:B------:R-:W-:Y:S01]  /*4ed30*/  STL.64 [R1+0x1098], R250 ;  /* 0x001098fa01007387 */ /* 0x000fe20000100a00 */
[----:B------:R-:W-:-:S03]  /*4ed40*/  IMAD.WIDE R244, R229, 0x4, R244 ;  /* 0x00000004e5f47825 */ /* 0x000fc600078e02f4 */
[----:B------:R-:W-:Y:S01]  /*4ed50*/  STL.64 [R1+0x10a0], R248 ;  /* 0x0010a0f801007387 */ /* 0x000fe20000100a00 */
[----:B-1----:R-:W-:-:S04]  /*4ed60*/  IMAD.WIDE R14, R229, 0x4, R246 ;  /* 0x00000004e50e7825 */ /* 0x002fc800078e02f6 */
[C---:B------:R-:W-:Y:S01]  /*4ed70*/  IMAD.WIDE R54, R229.reuse, 0x4, R54 ;  /* 0x00000004e5367825 */ /* 0x040fe200078e0236 */
[----:B------:R1:W-:Y:S03]  /*4ed80*/  STL.64 [R1+0x10a8], R14 ;  /* 0x0010a80e01007387 */ /* 0x0003e60000100a00 */
[C---:B------:R-:W-:Y:S01]  /*4ed90*/  IMAD.WIDE R50, R229.reuse, 0x4, R50 ;  /* 0x00000004e5327825 */ /* 0x040fe200078e0232 */
[----:B------:R-:W-:Y:S03]  /*4eda0*/  STL.64 [R1+0x10b0], R244 ;  /* 0x0010b0f401007387 */ /* 0x000fe60000100a00 */
[C---:B------:R-:W-:Y:S01]  /*4edb0*/  IMAD.WIDE R48, R229.reuse, 0x4, R48 ;  /* 0x00000004e5307825 */ /* 0x040fe200078e0230 */
[----:B------:R-:W-:Y:S03]  /*4edc0*/  STL.64 [R1+0x10b8], R54 ;  /* 0x0010b83601007387 */ /* 0x000fe60000100a00 */
        /* <DEDUP_REMOVED lines=30> */
[----:B------:R-:W-:Y:S04]  /*4efb0*/  STL.64 [R1+0x1138], R14 ;  /* 0x0011380e01007387 */ /* 0x000fe80000100a00 */
[----:B------:R-:W-:Y:S01]  /*4efc0*/  STL.64 [R1+0x1140], R12 ;  /* 0x0011400c01007387 */ /* 0x000fe20000100a00 */
[----:B--2---:R-:W-:-:S05]  /*4efd0*/  IMAD.WIDE R6, R229, 0x4, R2 ;  /* 0x00000004e5067825 */ /* 0x004fca00078e0202 */
[----:B------:R1:W-:Y:S01]  /*4efe0*/  STL.64 [R1+0x1148], R6 ;  /* 0x0011480601007387 */ /* 0x0003e20000100a00 */
[----:B---3--:R-:W-:-:S04]  /*4eff0*/  IMAD.WIDE R2, R229, 0x4, R8 ;  /* 0x00000004e5027825 */ /* 0x008fc800078e0208 */
[C---:B----4-:R-:W-:Y:S01]  /*4f000*/  IMAD.WIDE R8, R229.reuse, 0x4, R10 ;  /* 0x00000004e5087825 */ /* 0x050fe200078e020a */
        /* <DEDUP_REMOVED lines=8> */
[----:B------:R-:W-:Y:S04]  /*4f090*/  STL.64 [R1+0x1170], R8 ;  /* 0x0011700801007387 */ /* 0x000fe80000100a00 */
[----:B------:R-:W2:Y:S01]  /*4f0a0*/  LDL.LU.64 R14, [R1+0x12d0] ;  /* 0x0012d000010e7983 */ /* 0x000ea20000300a00 */
[----:B-1----:R-:W-:-:S03]  /*4f0b0*/  IMAD.WIDE R2, R229, 0x4, R4 ;  /* 0x00000004e5027825 */ /* 0x002fc600078e0204 */
[----:B------:R1:W-:Y:S04]  /*4f0c0*/  STL.64 [R1+0x1178], R6 ;  /* 0x0011780601007387 */ /* 0x0003e80000100a00 */
[----:B------:R-:W3:Y:S04]  /*4f0d0*/  LDL.LU.64 R12, [R1+0x12c8] ;  /* 0x0012c800010c7983 */ /* 0x000ee80000300a00 */
[----:B------:R4:W-:Y:S04]  /*4f0e0*/  STL.64 [R1+0x1180], R2 ;  /* 0x0011800201007387 */ /* 0x0009e80000100a00 */
        /* <DEDUP_REMOVED lines=20> */
[----:B-1----:R-:W3:Y:S04]  /*4f230*/  LDL.LU.64 R6, [R1+0x1238] ;  /* 0x0012380001067983 */ /* 0x002ee80000300a00 */
[----:B----4-:R-:W4:Y:S04]  /*4f240*/  LDL.LU.64 R2, [R1+0x1240] ;  /* 0x0012400001027983 */ /* 0x010f280000300a00 */
        /* <DEDUP_REMOVED lines=11> */
[----:B------:R-:W-:-:S04]  /*4f300*/  IMAD.WIDE R244, R229, 0x4, R244 ;  /* 0x00000004e5f47825 */ /* 0x000fc800078e02f4 */
[C---:B-1----:R-:W-:Y:S01]  /*4f310*/  IMAD.WIDE R14, R229.reuse, 0x4, R246 ;  /* 0x00000004e50e7825 */ /* 0x042fe200078e02f6 */
[----:B------:R-:W-:Y:S03]  /*4f320*/  STL.64 [R1+0x1198], R244 ;  /* 0x001198f401007387 */ /* 0x000fe60000100a00 */
[C---:B--2---:R-:W-:Y:S01]  /*4f330*/  IMAD.WIDE R12, R229.reuse, 0x4, R248 ;  /* 0x00000004e50c7825 */ /* 0x044fe200078e02f8 */
[----:B------:R1:W-:Y:S03]  /*4f340*/  STL.64 [R1+0x11a0], R14 ;  /* 0x0011a00e01007387 */ /* 0x0003e60000100a00 */
[C---:B------:R-:W-:Y:S01]  /*4f350*/  IMAD.WIDE R54, R229.reuse, 0x4, R54 ;  /* 0x00000004e5367825 */ /* 0x040fe200078e0236 */
[----:B------:R2:W-:Y:S04]  /*4f360*/  STL.64 [R1+0x11a8], R12 ;  /* 0x0011a80c01007387 */ /* 0x0005e80000100a00 */
[----:B------:R-:W-:Y:S01]  /*4f370*/  STL.64 [R1+0x11b0], R54 ;  /* 0x0011b03601007387 */ /* 0x000fe20000100a00 */
[----:B-1----:R-:W-:-:S04]  /*4f380*/  IMAD.WIDE R14, R229, 0x4, R52 ;  /* 0x00000004e50e7825 */ /* 0x002fc800078e0234 */
        /* <DEDUP_REMOVED lines=9> */
[----:B------:R2:W-:Y:S03]  /*4f420*/  STL.64 [R1+0x11d8], R12 ;  /* 0x0011d80c01007387 */ /* 0x0005e60000100a00 */
[C---:B------:R-:W-:Y:S01]  /*4f430*/  IMAD.WIDE R36, R229.reuse, 0x4, R36 ;  /* 0x00000004e5247825 */ /* 0x040fe200078e0224 */
[----:B------:R-:W-:Y:S03]  /*4f440*/  STL.64 [R1+0x11e0], R42 ;  /* 0x0011e02a01007387 */ /* 0x000fe60000100a00 */
[----:B-1----:R-:W-:-:S04]  /*4f450*/  IMAD.WIDE R14, R229, 0x4, R40 ;  /* 0x00000004e50e7825 */ /* 0x002fc800078e0228 */
[C---:B--2---:R-:W-:Y:S01]  /*4f460*/  IMAD.WIDE R12, R229.reuse, 0x4, R38 ;  /* 0x00000004e50c7825 */ /* 0x044fe200078e0226 */
[----:B------:R1:W-:Y:S04]  /*4f470*/  STL.64 [R1+0x11e8], R14 ;  /* 0x0011e80e01007387 */ /* 0x0003e80000100a00 */
[----:B------:R2:W-:Y:S01]  /*4f480*/  STL.64 [R1+0x11f0], R12 ;  /* 0x0011f00c01007387 */ /* 0x0005e20000100a00 */
[----:B------:R-:W-:-:S03]  /*4f490*/  IMAD.WIDE R30, R229, 0x4, R30 ;  /* 0x00000004e51e7825 */ /* 0x000fc600078e021e */
[----:B------:R-:W-:Y:S01]  /*4f4a0*/  STL.64 [R1+0x11f8], R36 ;  /* 0x0011f82401007387 */ /* 0x000fe20000100a00 */
        /* <DEDUP_REMOVED lines=9> */
[----:B------:R2:W-:Y:S04]  /*4f540*/  STL.64 [R1+0x1220], R12 ;  /* 0x0012200c01007387 */ /* 0x0005e80000100a00 */
[----:B------:R-:W-:Y:S01]  /*4f550*/  STL.64 [R1+0x1228], R24 ;  /* 0x0012281801007387 */ /* 0x000fe20000100a00 */
[----:B-1----:R-:W-:-:S04]  /*4f560*/  IMAD.WIDE R14, R229, 0x4, R250 ;  /* 0x00000004e50e7825 */ /* 0x002fc800078e02fa */
[C---:B--2---:R-:W-:Y:S01]  /*4f570*/  IMAD.WIDE R12, R229.reuse, 0x4, R6 ;  /* 0x00000004e50c7825 */ /* 0x044fe200078e0206 */
[----:B------:R-:W-:Y:S03]  /*4f580*/  STL.64 [R1+0x1230], R14 ;  /* 0x0012300e01007387 */ /* 0x000fe60000100a00 */
[C---:B----4-:R-:W-:Y:S01]  /*4f590*/  IMAD.WIDE R6, R229.reuse, 0x4, R2 ;  /* 0x00000004e5067825 */ /* 0x050fe200078e0202 */
        /* <DEDUP_REMOVED lines=36> */
[----:B-1----:R-:W2:Y:S04]  /*4f7e0*/  LDL.LU.64 R6, [R1+0x518] ;  /* 0x0005180001067983 */ /* 0x002ea80000300a00 */
[----:B----4-:R-:W4:Y:S04]  /*4f7f0*/  LDL.LU.64 R2, [R1+0x510] ;  /* 0x0005100001027983 */ /* 0x010f280000300a00 */
[----:B------:R-:W4:Y:S04]  /*4f800*/  LDL.LU.64 R8, [R1+0x508] ;  /* 0x0005080001087983 */ /* 0x000f280000300a00 */
[----:B------:R-:W4:Y:S04]  /*4f810*/  LDL.LU.64 R10, [R1+0x500] ;  /* 0x00050000010a7983 */ /* 0x000f280000300a00 */
[----:B------:R-:W4:Y:S04]  /*4f820*/  LDL.LU.64 R22, [R1+0x4f8] ;  /* 0x0004f80001167983 */ /* 0x000f280000300a00 */
[----:B------:R-:W4:Y:S04]  /*4f830*/  LDL.64 R20, [R1+0x70] ;  /* 0x0000700001147983 */ /* 0x000f280000100a00 */
        /* <DEDUP_REMOVED lines=16> */
[----:B------:R1:W-:Y:S03]  /*4f940*/  STL.64 [R1+0x728], R248 ;  /* 0x000728f801007387 */ /* 0x0003e60000100a00 */
[----:B------:R-:W-:-:S04]  /*4f950*/  IMAD.WIDE R46, R229, 0x4, R46 ;  /* 0x00000004e52e7825 */ /* 0x000fc800078e022e */
[C---:B------:R-:W-:Y:S01]  /*4f960*/  IMAD.WIDE R44, R229.reuse, 0x4, R44 ;  /* 0x00000004e52c7825 */ /* 0x040fe200078e022c */
[----:B-1----:R-:W2:Y:S04]  /*4f970*/  LDL.LU.64 R248, [R1+0x1e78] ;  /* 0x001e780001f87983 */ /* 0x002ea80000300a00 */
[----:B------:R1:W-:Y:S01]  /*4f980*/  STL.64 [R1+0x720], R54 ;  /* 0x0007203601007387 */ /* 0x0003e20000100a00 */
[----:B------:R-:W-:-:S03]  /*4f990*/  IMAD.WIDE R42, R229, 0x4, R42 ;  /* 0x00000004e52a7825 */ /* 0x000fc600078e022a */
[----:B-1----:R-:W3:Y:S04]  /*4f9a0*/  LDL.LU.64 R54, [R1+0x1e70] ;  /* 0x001e700001367983 */ /* 0x002ee80000300a00 */
        /* <DEDUP_REMOVED lines=34> */
[----:B----4-:R-:W-:-:S03]  /*4fbd0*/  IMAD.WIDE R2, R229, 0x4, R2 ;  /* 0x00000004e5027825 */ /* 0x010fc600078e0202 */
        /* <DEDUP_REMOVED lines=12> */
[----:B-1----:R-:W2:Y:S04]  /*4fca0*/  LDL.LU.64 R250, [R1+0x1df0] ;  /* 0x001df00001fa7983 */ /* 0x002ea80000300a00 */
[----:B------:R1:W-:Y:S01]  /*4fcb0*/  STL.64 [R1+0x518], R6 ;  /* 0x0005180601007387 */ /* 0x0003e20000100a00 */
[----:B------:R-:W-:-:S03]  /*4fcc0*/  IMAD.WIDE R18, R229, 0x4, R18 ;  /* 0x00000004e5127825 */ /* 0x000fc600078e0212 */
[----:B-1----:R-:W3:Y:S04]  /*4fcd0*/  LDL.LU.64 R6, [R1+0x1de8] ;  /* 0x001de80001067983 */ /* 0x002ee80000300a00 */
[----:B------:R1:W-:Y:S01]  /*4fce0*/  STL.64 [R1+0x510], R2 ;  /* 0x0005100201007387 */ /* 0x0003e20000100a00 */
[----:B------:R-:W-:-:S03]  /*4fcf0*/  IMAD.WIDE R16, R229, 0x4, R16 ;  /* 0x00000004e5107825 */ /* 0x000fc600078e0210 */
[----:B-1----:R-:W4:Y:S04]  /*4fd00*/  LDL.LU.64 R2, [R1+0x1de0] ;  /* 0x001de00001027983 */ /* 0x002f280000300a00 */
[----:B------:R1:W-:Y:S01]  /*4fd10*/  STL.64 [R1+0x508], R8 ;  /* 0x0005080801007387 */ /* 0x0003e20000100a00 */
[----:B------:R-:W-:-:S03]  /*4fd20*/  IMAD.WIDE R4, R229, 0x4, R4 ;  /* 0x00000004e5047825 */ /* 0x000fc600078e0204 */
[----:B-1----:R-:W2:Y:S04]  /*4fd30*/  LDL.LU.64 R8, [R1+0x1dd8] ;  /* 0x001dd80001087983 */ /* 0x002ea80000300a00 */
[----:B------:R1:W-:Y:S04]  /*4fd40*/  STL.64 [R1+0x500], R10 ;  /* 0x0005000a01007387 */ /* 0x0003e80000100a00 */
[----:B-1----:R-:W3:Y:S04]  /*4fd50*/  LDL.LU.64 R10, [R1+0x1dd0] ;  /* 0x001dd000010a7983 */ /* 0x002ee80000300a00 */
[----:B------:R1:W-:Y:S04]  /*4fd60*/  STL.64 [R1+0x1340], R22 ;  /* 0x0013401601007387 */ /* 0x0003e80000100a00 */
[----:B-1----:R-:W4:Y:S04]  /*4fd70*/  LDL.LU.64 R22, [R1+0x1dc8] ;  /* 0x001dc80001167983 */ /* 0x002f280000300a00 */
[----:B------:R1:W-:Y:S04]  /*4fd80*/  STL.64 [R1+0x1348], R20 ;  /* 0x0013481401007387 */ /* 0x0003e80000100a00 */
[----:B-1----:R-:W2:Y:S04]  /*4fd90*/  LDL.LU.64 R20, [R1+0x1dc0] ;  /* 0x001dc00001147983 */ /* 0x002ea80000300a00 */
[----:B------:R1:W-:Y:S04]  /*4fda0*/  STL.64 [R1+0x1350], R18 ;  /* 0x0013501201007387 */ /* 0x0003e80000100a00 */
[----:B-1----:R-:W3:Y:S04]  /*4fdb0*/  LDL.LU.64 R18, [R1+0x1db8] ;  /* 0x001db80001127983 */ /* 0x002ee80000300a00 */
[----:B------:R1:W-:Y:S04]  /*4fdc0*/  STL.64 [R1+0x1358], R16 ;  /* 0x0013581001007387 */ /* 0x0003e80000100a00 */
[----:B-1----:R-:W4:Y:S04]  /*4fdd0*/  LDL.LU.64 R16, [R1+0x1db0] ;  /* 0x001db00001107983 */ /* 0x002f280000300a00 */
[----:B------:R1:W-:Y:S04]  /*4fde0*/  STL.64 [R1+0x1360], R4 ;  /* 0x0013600401007387 */ /* 0x0003e80000100a00 */
[----:B-1----:R-:W2:Y:S01]  /*4fdf0*/  LDL.LU.64 R4, [R1+0x1da8] ;  /* 0x001da80001047983 */ /* 0x002ea20000300a00 */
[----:B------:R-:W-:-:S05]  /*4fe00*/  IMAD.WIDE R14, R229, 0x4, R14 ;  /* 0x00000004e50e7825 */ /* 0x000fca00078e020e */
[----:B------:R1:W-:Y:S02]  /*4fe10*/  STL.64 [R1+0x1368], R14 ;  /* 0x0013680e01007387 */ /* 0x0003e40000100a00 */
[----:B-1----:R-:W-:-:S04]  /*4fe20*/  IMAD.WIDE R14, R229, 0x4, R12 ;  /* 0x00000004e50e7825 */ /* 0x002fc800078e020c */
[C---:B--2---:R-:W-:Y:S02]  /*4fe30*/  IMAD.WIDE R12, R229.reuse, 0x4, R4 ;  /* 0x00000004e50c7825 */ /* 0x044fe400078e0204 */
[----:B------:R-:W2:Y:S04]  /*4fe40*/  LDL.LU.64 R4, [R1+0x1da0] ;  /* 0x001da00001047983 */ /* 0x000ea80000300a00 */
[----:B------:R4:W-:Y:S02]  /*4fe50*/  STL.64 [R1+0x1370], R14 ;  /* 0x0013700e01007387 */ /* 0x0009e40000100a00 */
[C---:B----4-:R-:W-:Y:S02]  /*4fe60*/  IMAD.WIDE R14, R229.reuse, 0x4, R16 ;  /* 0x00000004e50e7825 */ /* 0x050fe400078e0210 */
[----:B------:R-:W4:Y:S04]  /*4fe70*/  LDL.LU.64 R16, [R1+0x1d98] ;  /* 0x001d980001107983 */ /* 0x000f280000300a00 */
[----:B------:R3:W-:Y:S02]  /*4fe80*/  STL.64 [R1+0x1378], R12 ;  /* 0x0013780c01007387 */ /* 0x0007e40000100a00 */
[----:B---3--:R-:W-:-:S02]  /*4fe90*/  IMAD.WIDE R12, R229, 0x4, R18 ;  /* 0x00000004e50c7825 */ /* 0x008fc400078e0212 */
[----:B------:R-:W3:Y:S04]  /*4fea0*/  LDL.LU.64 R18, [R1+0x1d90] ;  /* 0x001d900001127983 */ /* 0x000ee80000300a00 */
[----:B------:R1:W-:Y:S02]  /*4feb0*/  STL.64 [R1+0x1380], R14 ;  /* 0x0013800e01007387 */ /* 0x0003e40000100a00 */
[C---:B-1----:R-:W-:Y:S02]  /*4fec0*/  IMAD.WIDE R14, R229.reuse, 0x4, R20 ;  /* 0x00000004e50e7825 */ /* 0x042fe400078e0214 */
[----:B------:R-:W2:Y:S04]  /*4fed0*/  LDL.LU.64 R20, [R1+0x1d88] ;  /* 0x001d880001147983 */ /* 0x000ea80000300a00 */
[----:B------:R1:W-:Y:S02]  /*4fee0*/  STL.64 [R1+0x1388], R12 ;  /* 0x0013880c01007387 */ /* 0x0003e40000100a00 */
[----:B-1----:R-:W-:-:S02]  /*4fef0*/  IMAD.WIDE R12, R229, 0x4, R22 ;  /* 0x00000004e50c7825 */ /* 0x002fc400078e0216 */
[----:B------:R-:W4:Y:S04]  /*4ff00*/  LDL.LU.64 R22, [R1+0x1d80] ;  /* 0x001d800001167983 */ /* 0x000f280000300a00 */
[----:B------:R1:W-:Y:S02]  /*4ff10*/  STL.64 [R1+0x1390], R14 ;  /* 0x0013900e01007387 */ /* 0x0003e40000100a00 */
[C---:B-1----:R-:W-:Y:S02]  /*4ff20*/  IMAD.WIDE R14, R229.reuse, 0x4, R10 ;  /* 0x00000004e50e7825 */ /* 0x042fe400078e020a */
[----:B------:R-:W3:Y:S04]  /*4ff30*/  LDL.LU.64 R10, [R1+0x1d78] ;  /* 0x001d7800010a7983 */ /* 0x000ee80000300a00 */
[----:B------:R1:W-:Y:S02]  /*4ff40*/  STL.64 [R1+0x1398], R12 ;  /* 0x0013980c01007387 */ /* 0x0003e40000100a00 */
[----:B-1----:R-:W-:-:S02]  /*4ff50*/  IMAD.WIDE R12, R229, 0x4, R8 ;  /* 0x00000004e50c7825 */ /* 0x002fc400078e0208 */
[----:B------:R-:W2:Y:S04]  /*4ff60*/  LDL.LU.64 R8, [R1+0x1d70] ;  /* 0x001d700001087983 */ /* 0x000ea80000300a00 */
[----:B------:R1:W-:Y:S02]  /*4ff70*/  STL.64 [R1+0x13a0], R14 ;  /* 0x0013a00e01007387 */ /* 0x0003e40000100a00 */
[C---:B-1----:R-:W-:Y:S02]  /*4ff80*/  IMAD.WIDE R14, R229.reuse, 0x4, R2 ;  /* 0x00000004e50e7825 */ /* 0x042fe400078e0202 */
[----:B------:R-:W4:Y:S04]  /*4ff90*/  LDL.LU.64 R2, [R1+0x1d68] ;  /* 0x001d680001027983 */ /* 0x000f280000300a00 */
[----:B------:R1:W-:Y:S04]  /*4ffa0*/  STL.64 [R1+0x13a8], R12 ;  /* 0x0013a80c01007387 */ /* 0x0003e80000100a00 */
[----:B------:R1:W-:Y:S02]  /*4ffb0*/  STL.64 [R1+0x13b0], R14 ;  /* 0x0013b00e01007387 */ /* 0x0003e40000100a00 */
[----:B-1----:R-:W-:-:S04]  /*4ffc0*/  IMAD.WIDE R12, R229, 0x4, R6 ;  /* 0x00000004e50c7825 */ /* 0x002fc800078e0206 */
[C---:B------:R-:W-:Y:S01]  /*4ffd0*/  IMAD.WIDE R6, R229.reuse, 0x4, R250 ;  /* 0x00000004e5067825 */ /* 0x040fe200078e02fa */
[----:B------:R1:W-:Y:S03]  /*4ffe0*/  STL.64 [R1+0x13b8], R12 ;  /* 0x0013b80c01007387 */ /* 0x0003e60000100a00 */
[C---:B------:R-:W-:Y:S01]  /*4fff0*/  IMAD.WIDE R14, R229.reuse, 0x4, R248 ;  /* 0x00000004e50e7825 */ /* 0x040fe200078e02f8 */
        /* <DEDUP_REMOVED lines=79> */
[----:B------:R3:W-:Y:S01]  /*504f0*/  STL.64 [R1+0x1500], R14 ;  /* 0x0015000e01007387 */ /* 0x0007e20000100a00 */
[----:B-1----:R-:W-:-:S03]  /*50500*/  IMAD.WIDE R12, R229, 0x4, R180 ;  /* 0x00000004e50c7825 */ /* 0x002fc600078e02b4 */
[----:B------:R-:W2:Y:S01]  /*50510*/  LDL.LU.64 R108, [R1+0x1548] ;  /* 0x00154800016c7983 */ /* 0x000ea20000300a00 */
[----:B------:R-:W-:-:S03]  /*50520*/  IMAD.WIDE R6, R229, 0x4, R182 ;  /* 0x00000004e5067825 */ /* 0x000fc600078e02b6 */
[----:B------:R1:W-:Y:S04]  /*50530*/  STL.64 [R1+0x1508], R12 ;  /* 0x0015080c01007387 */ /* 0x0003e80000100a00 */
[----:B------:R-:W4:Y:S04]  /*50540*/  LDL.LU.64 R106, [R1+0x1550] ;  /* 0x00155000016a7983 */ /* 0x000f280000300a00 */
        /* <DEDUP_REMOVED lines=21> */
[----:B---3--:R-:W3:Y:S04]  /*506a0*/  LDL.LU.64 R14, [R1+0x15f8] ;  /* 0x0015f800010e7983 */ /* 0x008ee80000300a00 */
[----:B-1----:R-:W3:Y:S04]  /*506b0*/  LDL.LU.64 R12, [R1+0x1600] ;  /* 0x00160000010c7983 */ /* 0x002ee80000300a00 */
[----:B------:R-:W3:Y:S01]  /*506c0*/  LDL.LU.64 R6, [R1+0x1608] ;  /* 0x0016080001067983 */ /* 0x000ee20000300a00 */
[----:B------:R-:W-:-:S04]  /*506d0*/  IMAD.WIDE R112, R229, 0x4, R184 ;  /* 0x00000004e5707825 */ /* 0x000fc800078e02b8 */
        /* <DEDUP_REMOVED lines=10> */
[----:B------:R-:W-:Y:S01]  /*50780*/  STL.64 [R1+0x1540], R114 ;  /* 0x0015407201007387 */ /* 0x000fe20000100a00 */
[----:B--2---:R-:W-:-:S04]  /*50790*/  IMAD.WIDE R112, R229, 0x4, R108 ;  /* 0x00000004e5707825 */ /* 0x004fc800078e026c */
[C---:B----4-:R-:W-:Y:S01]  /*507a0*/  IMAD.WIDE R110, R229.reuse, 0x4, R106 ;  /* 0x00000004e56e7825 */ /* 0x050fe200078e026a */
[----:B------:R-:W-:Y:S03]  /*507b0*/  STL.64 [R1+0x1548], R112 ;  /* 0x0015487001007387 */ /* 0x000fe60000100a00 */
[C---:B------:R-:W-:Y:S01]  /*507c0*/  IMAD.WIDE R108, R229.reuse, 0x4, R104 ;  /* 0x00000004e56c7825 */ /* 0x040fe200078e0268 */
        /* <DEDUP_REMOVED lines=25> */
[C---:B----4-:R-:W-:Y:S01]  /*50960*/  IMAD.WIDE R56, R229.reuse, 0x4, R238 ;  /* 0x00000004e5387825 */ /* 0x050fe200078e02ee */
        /* <DEDUP_REMOVED lines=8> */
[----:B---3--:R-:W-:-:S04]  /*509f0*/  IMAD.WIDE R14, R229, 0x4, R14 ;  /* 0x00000004e50e7825 */ /* 0x008fc800078e020e */
[----:B-1----:R-:W-:-:S04]  /*50a00*/  IMAD.WIDE R60, R229, 0x4, R246 ;  /* 0x00000004e53c7825 */ /* 0x002fc800078e02f6 */
[C---:B--2---:R-:W-:Y:S01]  /*50a10*/  IMAD.WIDE R58, R229.reuse, 0x4, R248 ;  /* 0x00000004e53a7825 */ /* 0x044fe200078e02f8 */
[----:B------:R1:W-:Y:S03]  /*50a20*/  STL.64 [R1+0x15e0], R60 ;  /* 0x0015e03c01007387 */ /* 0x0003e60000100a00 */
[C---:B----4-:R-:W-:Y:S01]  /*50a30*/  IMAD.WIDE R56, R229.reuse, 0x4, R250 ;  /* 0x00000004e5387825 */ /* 0x050fe200078e02fa */
[----:B------:R2:W-:Y:S03]  /*50a40*/  STL.64 [R1+0x15e8], R58 ;  /* 0x0015e83a01007387 */ /* 0x0005e60000100a00 */
[C---:B------:R-:W-:Y:S01]  /*50a50*/  IMAD.WIDE R12, R229.reuse, 0x4, R12 ;  /* 0x00000004e50c7825 */ /* 0x040fe200078e020c */
[----:B------:R3:W-:Y:S03]  /*50a60*/  STL.64 [R1+0x15f0], R56 ;  /* 0x0015f03801007387 */ /* 0x0007e60000100a00 */
[C---:B------:R-:W-:Y:S01]  /*50a70*/  IMAD.WIDE R6, R229.reuse, 0x4, R6 ;  /* 0x00000004e5067825 */ /* 0x040fe200078e0206 */
[----:B------:R4:W-:Y:S04]  /*50a80*/  STL.64 [R1+0x15f8], R14 ;  /* 0x0015f80e01007387 */ /* 0x0009e80000100a00 */
[----:B------:R-:W4:Y:S04]  /*50a90*/  LDL.LU.64 R120, [R1+0x1610] ;  /* 0x0016100001787983 */ /* 0x000f280000300a00 */
        /* <DEDUP_REMOVED lines=15> */
[----:B-1----:R-:W4:Y:S04]  /*50b90*/  LDL.LU.64 R60, [R1+0x6b8] ;  /* 0x0006b800013c7983 */ /* 0x002f280000300a00 */
[----:B--2---:R-:W2:Y:S04]  /*50ba0*/  LDL.LU.64 R58, [R1+0x6b0] ;  /* 0x0006b000013a7983 */ /* 0x004ea80000300a00 */
[----:B---3--:R-:W3:Y:S04]  /*50bb0*/  LDL.LU.64 R56, [R1+0x6a8] ;  /* 0x0006a80001387983 */ /* 0x008ee80000300a00 */
        /* <DEDUP_REMOVED lines=11> */
[----:B----4-:R-:W4:Y:S04]  /*50c70*/  LDL.LU.64 R14, [R1+0x4c8] ;  /* 0x0004c800010e7983 */ /* 0x010f280000300a00 */
[----:B------:R-:W4:Y:S04]  /*50c80*/  LDL.LU.64 R12, [R1+0x4c0] ;  /* 0x0004c000010c7983 */ /* 0x000f280000300a00 */
[----:B------:R-:W4:Y:S01]  /*50c90*/  LDL.LU.64 R6, [R1+0x4b8] ;  /* 0x0004b80001067983 */ /* 0x000f220000300a00 */
[----:B------:R-:W-:-:S04]  /*50ca0*/  IMAD.WIDE R120, R229, 0x4, R120 ;  /* 0x00000004e5787825 */ /* 0x000fc800078e0278 */
        /* <DEDUP_REMOVED lines=53> */
[----:B------:R-:W-:Y:S03]  /*51000*/  STL.64 [R1+0x16e0], R60 ;  /* 0x0016e03c01007387 */ /* 0x000fe60000100a00 */
[C---:B----4-:R-:W-:Y:S01]  /*51010*/  IMAD.WIDE R56, R229.reuse, 0x4, R14 ;  /* 0x00000004e5387825 */ /* 0x050fe200078e020e */
[----:B------:R-:W-:Y:S03]  /*51020*/  STL.64 [R1+0x16e8], R58 ;  /* 0x0016e83a01007387 */ /* 0x000fe60000100a00 */
[C---:B------:R-:W-:Y:S01]  /*51030*/  IMAD.WIDE R14, R229.reuse, 0x4, R12 ;  /* 0x00000004e50e7825 */ /* 0x040fe200078e020c */
[----:B------:R-:W-:Y:S03]  /*51040*/  STL.64 [R1+0x16f0], R56 ;  /* 0x0016f03801007387 */ /* 0x000fe60000100a00 */
[C---:B------:R-:W-:Y:S01]  /*51050*/  IMAD.WIDE R12, R229.reuse, 0x4, R6 ;  /* 0x00000004e50c7825 */ /* 0x040fe200078e0206 */
[----:B------:R1:W-:Y:S03]  /*51060*/  STL.64 [R1+0x16f8], R14 ;  /* 0x0016f80e01007387 */ /* 0x0003e60000100a00 */
[----:B------:R-:W-:-:S02]  /*51070*/  IMAD.WIDE R6, R229, 0x4, R2 ;  /* 0x00000004e5067825 */ /* 0x000fc400078e0202 */
[----:B------:R-:W2:Y:S04]  /*51080*/  LDL.LU.64 R2, [R1+0x1d60] ;  /* 0x001d600001027983 */ /* 0x000ea80000300a00 */
[----:B------:R3:W-:Y:S01]  /*51090*/  STL.64 [R1+0x1700], R12 ;  /* 0x0017000c01007387 */ /* 0x0007e20000100a00 */
[----:B-1----:R-:W-:-:S04]  /*510a0*/  IMAD.WIDE R14, R229, 0x4, R22 ;  /* 0x00000004e50e7825 */ /* 0x002fc800078e0216 */
[C---:B---3--:R-:W-:Y:S02]  /*510b0*/  IMAD.WIDE R12, R229.reuse, 0x4, R8 ;  /* 0x00000004e50c7825 */ /* 0x048fe400078e0208 */
[----:B------:R-:W3:Y:S04]  /*510c0*/  LDL.LU.64 R8, [R1+0x1d58] ;  /* 0x001d580001087983 */ /* 0x000ee80000300a00 */
[----:B------:R1:W-:Y:S02]  /*510d0*/  STL.64 [R1+0x1708], R6 ;  /* 0x0017080601007387 */ /* 0x0003e40000100a00 */
[C---:B-1----:R-:W-:Y:S02]  /*510e0*/  IMAD.WIDE R6, R229.reuse, 0x4, R10 ;  /* 0x00000004e5067825 */ /* 0x042fe400078e020a */
[----:B------:R-:W4:Y:S04]  /*510f0*/  LDL.LU.64 R10, [R1+0x1d50] ;  /* 0x001d5000010a7983 */ /* 0x000f280000300a00 */
[----:B------:R1:W-:Y:S04]  /*51100*/  STL.64 [R1+0x1710], R12 ;  /* 0x0017100c01007387 */ /* 0x0003e80000100a00 */
[----:B------:R-:W3:Y:S04]  /*51110*/  LDL.LU.64 R22, [R1+0x1d48] ;  /* 0x001d480001167983 */ /* 0x000ee80000300a00 */
[----:B------:R1:W-:Y:S02]  /*51120*/  STL.64 [R1+0x1718], R6 ;  /* 0x0017180601007387 */ /* 0x0003e40000100a00 */
[----:B-1----:R-:W-:-:S02]  /*51130*/  IMAD.WIDE R12, R229, 0x4, R18 ;  /* 0x00000004e50c7825 */ /* 0x002fc400078e0212 */
[----:B------:R1:W-:Y:S02]  /*51140*/  STL.64 [R1+0x1720], R14 ;  /* 0x0017200e01007387 */ /* 0x0003e40000100a00 */
[----:B------:R-:W-:-:S04]  /*51150*/  IMAD.WIDE R6, R229, 0x4, R20 ;  /* 0x00000004e5067825 */ /* 0x000fc800078e0214 */
[C---:B-1----:R-:W-:Y:S01]  /*51160*/  IMAD.WIDE R14, R229.reuse, 0x4, R16 ;  /* 0x00000004e50e7825 */ /* 0x042fe200078e0210 */
[----:B------:R1:W-:Y:S04]  /*51170*/  STL.64 [R1+0x1728], R6 ;  /* 0x0017280601007387 */ /* 0x0003e80000100a00 */
[----:B------:R1:W-:Y:S04]  /*51180*/  STL.64 [R1+0x1730], R12 ;  /* 0x0017300c01007387 */ /* 0x0003e80000100a00 */
[----:B------:R-:W-:Y:S01]  /*51190*/  STL.64 [R1+0x1738], R14 ;  /* 0x0017380e01007387 */ /* 0x000fe20000100a00 */
        /* <DEDUP_REMOVED lines=95> */
[----:B------:R-:W4:Y:S01]  /*51790*/  LDL.LU.64 R16, [R1+0x1bf8] ;  /* 0x001bf80001107983 */ /* 0x000f220000300a00 */
[----:B-1----:R-:W-:-:S03]  /*517a0*/  IMAD.WIDE R6, R229, 0x4, R162 ;  /* 0x00000004e5067825 */ /* 0x002fc600078e02a2 */
[----:B------:R1:W-:Y:S01]  /*517b0*/  STL.64 [R1+0x1c98], R4 ;  /* 0x001c980401007387 */ /* 0x0003e20000100a00 */
[----:B--2---:R-:W-:-:S04]  /*517c0*/  IMAD.WIDE R12, R229, 0x4, R196 ;  /* 0x00000004e50c7825 */ /* 0x004fc800078e02c4 */
[C---:B------:R-:W-:Y:S01]  /*517d0*/  IMAD.WIDE R14, R229.reuse, 0x4, R200 ;  /* 0x00000004e50e7825 */ /* 0x040fe200078e02c8 */
[----:B-1----:R-:W3:Y:S04]  /*517e0*/  LDL.LU.64 R4, [R1+0x1bf0] ;  /* 0x001bf00001047983 */ /* 0x002ee80000300a00 */
[----:B------:R1:W-:Y:S04]  /*517f0*/  STL.64 [R1+0x1c90], R6 ;  /* 0x001c900601007387 */ /* 0x0003e80000100a00 */
[----:B------:R-:W2:Y:S04]  /*51800*/  LDL.LU.64 R18, [R1+0x1be8] ;  /* 0x001be80001127983 */ /* 0x000ea80000300a00 */
[----:B------:R1:W-:Y:S02]  /*51810*/  STL.64 [R1+0x1c88], R12 ;  /* 0x001c880c01007387 */ /* 0x0003e40000100a00 */
[----:B-1----:R-:W-:-:S05]  /*51820*/  IMAD.WIDE R6, R229, 0x4, R198 ;  /* 0x00000004e5067825 */ /* 0x002fca00078e02c6 */
[----:B------:R1:W-:Y:S01]  /*51830*/  STL.64 [R1+0x1c80], R6 ;  /* 0x001c800601007387 */ /* 0x0003e20000100a00 */
[----:B------:R-:W-:-:S03]  /*51840*/  IMAD.WIDE R12, R229, 0x4, R202 ;  /* 0x00000004e50c7825 */ /* 0x000fc600078e02ca */
[----:B------:R1:W-:Y:S04]  /*51850*/  STL.64 [R1+0x1c78], R14 ;  /* 0x001c780e01007387 */ /* 0x0003e80000100a00 */
[----:B------:R-:W4:Y:S01]  /*51860*/  LDL.LU.64 R248, [R1+0x1be0] ;  /* 0x001be00001f87983 */ /* 0x000f220000300a00 */
[----:B-1----:R-:W-:-:S03]  /*51870*/  IMAD.WIDE R6, R229, 0x4, R204 ;  /* 0x00000004e5067825 */ /* 0x002fc600078e02cc */
[----:B------:R1:W-:Y:S01]  /*51880*/  STL.64 [R1+0x1c70], R12 ;  /* 0x001c700c01007387 */ /* 0x0003e20000100a00 */
[----:B------:R-:W-:-:S03]  /*51890*/  IMAD.WIDE R14, R229, 0x4, R206 ;  /* 0x00000004e50e7825 */ /* 0x000fc600078e02ce */
[----:B------:R-:W2:Y:S04]  /*518a0*/  LDL.LU.64 R20, [R1+0x1bd8] ;  /* 0x001bd80001147983 */ /* 0x000ea80000300a00 */
[----:B------:R1:W-:Y:S04]  /*518b0*/  STL.64 [R1+0x1c68], R6 ;  /* 0x001c680601007387 */ /* 0x0003e80000100a00 */
[----:B------:R-:W2:Y:S01]  /*518c0*/  LDL.LU.64 R250, [R1+0x1bd0] ;  /* 0x001bd00001fa7983 */ /* 0x000ea20000300a00 */
[----:B-1----:R-:W-:-:S03]  /*518d0*/  IMAD.WIDE R12, R229, 0x4, R208 ;  /* 0x00000004e50c7825 */ /* 0x002fc600078e02d0 */
[----:B------:R1:W-:Y:S01]  /*518e0*/  STL.64 [R1+0x1c60], R14 ;  /* 0x001c600e01007387 */ /* 0x0003e20000100a00 */
[----:B------:R-:W-:-:S03]  /*518f0*/  IMAD.WIDE R6, R229, 0x4, R210 ;  /* 0x00000004e5067825 */ /* 0x000fc600078e02d2 */
[----:B------:R1:W-:Y:S02]  /*51900*/  STL.64 [R1+0x1c58], R12 ;  /* 0x001c580c01007387 */ /* 0x0003e40000100a00 */
[C---:B-1----:R-:W-:Y:S02]  /*51910*/  IMAD.WIDE R14, R229.reuse, 0x4, R212 ;  /* 0x00000004e50e7825 */ /* 0x042fe400078e02d4 */
[----:B------:R1:W-:Y:S02]  /*51920*/  STL.64 [R1+0x1c50], R6 ;  /* 0x001c500601007387 */ /* 0x0003e40000100a00 */
[C---:B------:R-:W-:Y:S02]  /*51930*/  IMAD.WIDE R12, R229.reuse, 0x4, R214 ;  /* 0x00000004e50c7825 */ /* 0x040fe400078e02d6 */
[----:B------:R1:W-:Y:S02]  /*51940*/  STL.64 [R1+0x1c48], R14 ;  /* 0x001c480e01007387 */ /* 0x0003e40000100a00 */
[----:B-1----:R-:W-:-:S02]  /*51950*/  IMAD.WIDE R6, R229, 0x4, R216 ;  /* 0x00000004e5067825 */ /* 0x002fc400078e02d8 */
[----:B------:R1:W-:Y:S02]  /*51960*/  STL.64 [R1+0x1c40], R12 ;  /* 0x001c400c01007387 */ /* 0x0003e40000100a00 */
[C---:B------:R-:W-:Y:S02]  /*51970*/  IMAD.WIDE R14, R229.reuse, 0x4, R218 ;  /* 0x00000004e50e7825 */ /* 0x040fe400078e02da */
[----:B------:R1:W-:Y:S04]  /*51980*/  STL.64 [R1+0x1c38], R6 ;  /* 0x001c380601007387 */ /* 0x0003e80000100a00 */
[----:B------:R-:W-:Y:S04]  /*51990*/  STL.64 [R1+0x1c30], R14 ;  /* 0x001c300e01007387 */ /* 0x000fe80000100a00 */
[----:B------:R-:W2:Y:S01]  /*519a0*/  LDL.LU.64 R232, [R1+0x1bc8] ;  /* 0x001bc80001e87983 */ /* 0x000ea20000300a00 */
[----:B-1----:R-:W-:-:S04]  /*519b0*/  IMAD.WIDE R12, R229, 0x4, R220 ;  /* 0x00000004e50c7825 */ /* 0x002fc800078e02dc */
[C---:B------:R-:W-:Y:S01]  /*519c0*/  IMAD.WIDE R6, R229.reuse, 0x4, R222 ;  /* 0x00000004e5067825 */ /* 0x040fe200078e02de */
[----:B------:R1:W-:Y:S04]  /*519d0*/  STL.64 [R1+0x1c28], R12 ;  /* 0x001c280c01007387 */ /* 0x0003e80000100a00 */
[----:B------:R1:W-:Y:S02]  /*519e0*/  STL.64 [R1+0x1c20], R6 ;  /* 0x001c200601007387 */ /* 0x0003e40000100a00 */
[----:B-1----:R-:W-:-:S04]  /*519f0*/  IMAD.WIDE R12, R229, 0x4, R224 ;  /* 0x00000004e50c7825 */ /* 0x002fc800078e02e0 */
[----:B------:R-:W-:Y:S01]  /*51a00*/  IMAD.WIDE R6, R229, 0x4, R226 ;  /* 0x00000004e5067825 */ /* 0x000fe200078e02e2 */
[----:B------:R-:W-:Y:S04]  /*51a10*/  STL.64 [R1+0x1c18], R12 ;  /* 0x001c180c01007387 */ /* 0x000fe80000100a00 */
[----:B------:R1:W-:Y:S04]  /*51a20*/  STL.64 [R1+0x1c10], R6 ;  /* 0x001c100601007387 */ /* 0x0003e80000100a00 */
[----:B------:R3:W-:Y:S04]  /*51a30*/  STL.64 [R1+0x1d18], R2 ;  /* 0x001d180201007387 */ /* 0x0007e80000100a00 */
[----:B------:R-:W2:Y:S01]  /*51a40*/  LDL.LU.64 R100, [R1+0x1bc0] ;  /* 0x001bc00001647983 */ /* 0x000ea20000300a00 */
[----:B-1----:R-:W-:-:S02]  /*51a50*/  VIADD R6, R2, 0x200000 ;  /* 0x0020000002067836 */ /* 0x002fc40000000000 */
[----:B---3--:R-:W-:-:S05]  /*51a60*/  IMAD.WIDE R2, R23, 0x4, R4 ;  /* 0x0000000417027825 */ /* 0x008fca00078e0204 */
[----:B------:R2:W-:Y:S04]  /*51a70*/  STL.64 [R1+0x60], R2 ;  /* 0x0000600201007387 */ /* 0x0005e80000100a00 */
[----:B------:R-:W3:Y:S04]  /*51a80*/  LDL.LU.64 R14, [R1+0x1bb8] ;  /* 0x001bb800010e7983 */ /* 0x000ee80000300a00 */
[----:B------:R-:W3:Y:S04]  /*51a90*/  LDL.LU.64 R12, [R1+0x1bb0] ;  /* 0x001bb000010c7983 */ /* 0x000ee80000300a00 */
[----:B------:R-:W3:Y:S04]  /*51aa0*/  LDL.LU.64 R6, [R1+0x1ba8] ;  /* 0x001ba80001067983 */ /* 0x000ee80000300a00 */
[----:B------:R-:W3:Y:S01]  /*51ab0*/  LDL.LU.64 R4, [R1+0x1ba0] ;  /* 0x001ba00001047983 */ /* 0x000ee20000300a00 */
[----:B----4-:R-:W-:-:S05]  /*51ac0*/  IMAD.WIDE R24, R23, 0x4, R248 ;  /* 0x0000000417187825 */ /* 0x010fca00078e02f8 */
[----:B------:R-:W-:Y:S01]  /*51ad0*/  STL.64 [R1+0x50], R24 ;  /* 0x0000501801007387 */ /* 0x000fe20000100a00 */
[----:B--2---:R-:W-:-:S03]  /*51ae0*/  IMAD.WIDE R2, R23, 0x4, R250 ;  /* 0x0000000417027825 */ /* 0x004fc600078e02fa */
[----:B------:R-:W2:Y:S04]  /*51af0*/  LDL.LU.64 R250, [R1+0x1b88] ;  /* 0x001b880001fa7983 */ /* 0x000ea80000300a00 */
[----:B------:R-:W4:Y:S04]  /*51b00*/  LDL.LU.64 R248, [R1+0x1b80] ;  /* 0x001b800001f87983 */ /* 0x000f280000300a00 */
[----:B------:R1:W-:Y:S04]  /*51b10*/  STL.64 [R1+0x40], R2 ;  /* 0x0000400201007387 */ /* 0x0003e80000100a00 */
[----:B------:R-:W2:Y:S04]  /*51b20*/  LDL.LU.64 R246, [R1+0x1b78] ;  /* 0x001b780001f67983 */ /* 0x000ea80000300a00 */
[----:B------:R-:W4:Y:S04]  /*51b30*/  LDL.LU.64 R244, [R1+0x1b70] ;  /* 0x001b700001f47983 */ /* 0x000f280000300a00 */
[----:B------:R-:W4:Y:S04]  /*51b40*/  LDL.LU.64 R242, [R1+0x1b68] ;  /* 0x001b680001f27983 */ /* 0x000f280000300a00 */
[----:B------:R-:W4:Y:S04]  /*51b50*/  LDL.LU.64 R240, [R1+0x1b60] ;  /* 0x001b600001f07983 */ /* 0x000f280000300a00 */
[----:B------:R-:W4:Y:S04]  /*51b60*/  LDL.LU.64 R238, [R1+0x1b58] ;  /* 0x001b580001ee7983 */ /* 0x000f280000300a00 */
[----:B------:R-:W4:Y:S04]  /*51b70*/  LDL.LU.64 R236, [R1+0x1b50] ;  /* 0x001b500001ec7983 */ /* 0x000f280000300a00 */
[----:B------:R-:W4:Y:S01]  /*51b80*/  LDL.LU.64 R234, [R1+0x1b48] ;  /* 0x001b480001ea7983 */ /* 0x000f220000300a00 */
[----:B-1----:R-:W-:-:S03]  /*51b90*/  IMAD.WIDE R2, R23, 0x4, R232 ;  /* 0x0000000417027825 */ /* 0x002fc600078e02e8 */
[----:B------:R-:W4:Y:S04]  /*51ba0*/  LDL.LU.64 R232, [R1+0x1b40] ;  /* 0x001b400001e87983 */ /* 0x000f280000300a00 */
[----:B------:R-:W4:Y:S04]  /*51bb0*/  LDL.LU.64 R230, [R1+0x1b38] ;  /* 0x001b380001e67983 */ /* 0x000f280000300a00 */
[----:B------:R1:W-:Y:S04]  /*51bc0*/  STL.64 [R1+0x38], R2 ;  /* 0x0000380201007387 */ /* 0x0003e80000100a00 */
[----:B------:R-:W3:Y:S04]  /*51bd0*/  LDL.LU.64 R108, [R1+0x1b30] ;  /* 0x001b3000016c7983 */ /* 0x000ee80000300a00 */
[----:B------:R-:W2:Y:S04]  /*51be0*/  LDL.LU.64 R106, [R1+0x1b28] ;  /* 0x001b2800016a7983 */ /* 0x000ea80000300a00 */
[----:B------:R-:W4:Y:S04]  /*51bf0*/  LDL.LU.64 R104, [R1+0x1b20] ;  /* 0x001b200001687983 */ /* 0x000f280000300a00 */
[----:B------:R-:W3:Y:S04]  /*51c00*/  LDL.LU.64 R102, [R1+0x1b18] ;  /* 0x001b180001667983 */ /* 0x000ee80000300a00 */
[----:B------:R-:W2:Y:S04]  /*51c10*/  LDL.LU.64 R66, [R1+0x1b10] ;  /* 0x001b100001427983 */ /* 0x000ea80000300a00 */
[----:B------:R-:W4:Y:S04]  /*51c20*/  LDL.LU.64 R64, [R1+0x1b08] ;  /* 0x001b080001407983 */ /* 0x000f280000300a00 */
[----:B------:R-:W3:Y:S04]  /*51c30*/  LDL.LU.64 R62, [R1+0x1b00] ;  /* 0x001b0000013e7983 */ /* 0x000ee80000300a00 */
[----:B------:R-:W3:Y:S04]  /*51c40*/  LDL.LU.64 R60, [R1+0x1af8] ;  /* 0x001af800013c7983 */ /* 0x000ee80000300a00 */
[----:B------:R-:W3:Y:S04]  /*51c50*/  LDL.LU.64 R58, [R1+0x1af0] ;  /* 0x001af000013a7983 */ /* 0x000ee80000300a00 */
[----:B------:R-:W3:Y:S01]  /*51c60*/  LDL.LU.64 R56, [R1+0x1ae8] ;  /* 0x001ae80001387983 */ /* 0x000ee20000300a00 */
[----:B-1----:R-:W-:-:S04]  /*51c70*/  IMAD.WIDE R2, R23, 0x4, R100 ;  /* 0x0000000417027825 */ /* 0x002fc800078e0264 */
[C---:B------:R-:W-:Y:S01]  /*51c80*/  IMAD.WIDE R8, R23.reuse, 0x4, R8 ;  /* 0x0000000417087825 */ /* 0x040fe200078e0208 */
[----:B------:R-:W-:Y:S04]  /*51c90*/  STL.64 [R1+0x1d20], R2 ;  /* 0x001d200201007387 */ /* 0x000fe80000100a00 */
[----:B------:R1:W-:Y:S04]  /*51ca0*/  STL.64 [R1+0x1d28], R8 ;  /* 0x001d280801007387 */ /* 0x0003e80000100a00 */
[----:B------:R-:W3:Y:S01]  /*51cb0*/  LDL.LU.64 R100, [R1+0x1ae0] ;  /* 0x001ae00001647983 */ /* 0x000ee20000300a00 */
[----:B--2---:R-:W-:-:S04]  /*51cc0*/  IMAD.WIDE R42, R23, 0x4, R66 ;  /* 0x00000004172a7825 */ /* 0x004fc800078e0242 */
[----:B----4-:R-:W-:-:S04]  /*51cd0*/  IMAD.WIDE R44, R23, 0x4, R64 ;  /* 0x00000004172c7825 */ /* 0x010fc800078e0240 */
[----:B---3--:R-:W-:-:S04]  /*51ce0*/  IMAD.WIDE R46, R23, 0x4, R62 ;  /* 0x00000004172e7825 */ /* 0x008fc800078e023e */
[----:B------:R-:W-:-:S04]  /*51cf0*/  IMAD.WIDE R48, R23, 0x4, R60 ;  /* 0x0000000417307825 */ /* 0x000fc800078e023c */
[----:B------:R-:W-:-:S04]  /*51d00*/  IMAD.WIDE R50, R23, 0x4, R58 ;  /* 0x0000000417327825 */ /* 0x000fc800078e023a */
[C---:B------:R-:W-:Y:S02]  /*51d10*/  IMAD.WIDE R52, R23.reuse, 0x4, R56 ;  /* 0x0000000417347825 */ /* 0x040fe400078e0238 */
[----:B------:R-:W2:Y:S04]  /*51d20*/  LDL.LU.64 R56, [R1+0x1ad8] ;  /* 0x001ad80001387983 */ /* 0x000ea80000300a00 */
[----:B------:R-:W3:Y:S04]  /*51d30*/  LDL.LU.64 R58, [R1+0x1ad0] ;  /* 0x001ad000013a7983 */ /* 0x000ee80000300a00 */
[----:B------:R-:W4:Y:S04]  /*51d40*/  LDL.LU.64 R60, [R1+0x1ac8] ;  /* 0x001ac800013c7983 */ /* 0x000f280000300a00 */
[----:B------:R-:W4:Y:S04]  /*51d50*/  LDL.LU.64 R62, [R1+0x1ac0] ;  /* 0x001ac000013e7983 */ /* 0x000f280000300a00 */
[----:B------:R-:W2:Y:S04]  /*51d60*/  LDL.LU.64 R64, [R1+0x1ab8] ;  /* 0x001ab80001407983 */ /* 0x000ea80000300a00 */
[----:B------:R-:W3:Y:S04]  /*51d70*/  LDL.LU.64 R66, [R1+0x1ab0] ;  /* 0x001ab00001427983 */ /* 0x000ee80000300a00 */
[----:B------:R-:W4:Y:S04]  /*51d80*/  LDL.LU.64 R178, [R1+0x1aa8] ;  /* 0x001aa80001b27983 */ /* 0x000f280000300a00 */
[----:B------:R-:W2:Y:S04]  /*51d90*/  LDL.LU.64 R176, [R1+0x1aa0] ;  /* 0x001aa00001b07983 */ /* 0x000ea80000300a00 */
[----:B------:R-:W3:Y:S04]  /*51da0*/  LDL.LU.64 R174, [R1+0x1a98] ;  /* 0x001a980001ae7983 */ /* 0x000ee80000300a00 */
[----:B------:R-:W2:Y:S04]  /*51db0*/  LDL.LU.64 R172, [R1+0x1a90] ;  /* 0x001a900001ac7983 */ /* 0x000ea80000300a00 */
[----:B------:R-:W3:Y:S04]  /*51dc0*/  LDL.LU.64 R170, [R1+0x1a88] ;  /* 0x001a880001aa7983 */ /* 0x000ee80000300a00 */
[----:B------:R-:W2:Y:S04]  /*51dd0*/  LDL.LU.64 R168, [R1+0x1a80] ;  /* 0x001a800001a87983 */ /* 0x000ea80000300a00 */
[----:B------:R-:W3:Y:S04]  /*51de0*/  LDL.LU.64 R166, [R1+0x1a78] ;  /* 0x001a780001a67983 */ /* 0x000ee80000300a00 */
[----:B------:R-:W2:Y:S04]  /*51df0*/  LDL.LU.64 R164, [R1+0x1a70] ;  /* 0x001a700001a47983 */ /* 0x000ea80000300a00 */
[----:B------:R-:W3:Y:S04]  /*51e00*/  LDL.LU.64 R130, [R1+0x1a68] ;  /* 0x001a680001827983 */ /* 0x000ee80000300a00 */
[----:B------:R-:W2:Y:S04]  /*51e10*/  LDL.LU.64 R128, [R1+0x1a60] ;  /* 0x001a600001807983 */ /* 0x000ea80000300a00 */
[----:B------:R-:W2:Y:S04]  /*51e20*/  LDL.LU.64 R126, [R1+0x1a58] ;  /* 0x001a5800017e7983 */ /* 0x000ea80000300a00 */
[----:B------:R-:W2:Y:S04]  /*51e30*/  LDL.LU.64 R116, [R1+0x1a50] ;  /* 0x001a500001747983 */ /* 0x000ea80000300a00 */
[----:B------:R-:W2:Y:S04]  /*51e40*/  LDL.LU.64 R124, [R1+0x1a48] ;  /* 0x001a4800017c7983 */ /* 0x000ea80000300a00 */
[----:B------:R-:W2:Y:S04]  /*51e50*/  LDL.LU.64 R122, [R1+0x1a40] ;  /* 0x001a4000017a7983 */ /* 0x000ea80000300a00 */
[----:B------:R-:W2:Y:S04]  /*51e60*/  LDL.LU.64 R120, [R1+0x1a38] ;  /* 0x001a380001787983 */ /* 0x000ea80000300a00 */
[----:B------:R-:W2:Y:S01]  /*51e70*/  LDL.LU.64 R118, [R1+0x1a30] ;  /* 0x001a300001767983 */ /* 0x000ea20000300a00 */
[----:B------:R-:W-:-:S03]  /*51e80*/  IMAD.WIDE R54, R23, 0x4, R100 ;  /* 0x0000000417367825 */ /* 0x000fc600078e0264 */
        /* <DEDUP_REMOVED lines=8> */
[----:B------:R-:W2:Y:S04]  /*51f10*/  LDL.LU.64 R108, [R1+0x1a08] ;  /* 0x001a0800016c7983 */ /* 0x000ea80000300a00 */
[----:B------:R-:W2:Y:S04]  /*51f20*/  LDL.LU.64 R110, [R1+0x1a00] ;  /* 0x001a0000016e7983 */ /* 0x000ea80000300a00 */
[----:B------:R-:W2:Y:S04]  /*51f30*/  LDL.LU.64 R112, [R1+0x19f8] ;  /* 0x0019f80001707983 */ /* 0x000ea80000300a00 */
[----:B------:R-:W2:Y:S01]  /*51f40*/  LDL.LU.64 R114, [R1+0x19f0] ;  /* 0x0019f00001727983 */ /* 0x000ea20000300a00 */
[----:B----4-:R-:W-:-:S04]  /*51f50*/  IMAD.WIDE R68, R23, 0x4, R178 ;  /* 0x0000000417447825 */ /* 0x010fc800078e02b2 */
[----:B---3--:R-:W-:-:S04]  /*51f60*/  IMAD.WIDE R84, R23, 0x4, R130 ;  /* 0x0000000417547825 */ /* 0x008fc800078e0282 */
[----:B--2---:R-:W-:-:S04]  /*51f70*/  IMAD.WIDE R86, R23, 0x4, R128 ;  /* 0x0000000417567825 */ /* 0x004fc800078e0280 */
[C---:B------:R-:W-:Y:S02]  /*51f80*/  IMAD.WIDE R90, R23.reuse, 0x4, R116 ;  /* 0x00000004175a7825 */ /* 0x040fe400078e0274 */
[----:B------:R-:W2:Y:S02]  /*51f90*/  LDL.LU.64 R116, [R1+0x19e8] ;  /* 0x0019e80001747983 */ /* 0x000ea40000300a00 */
[----:B------:R-:W-:-:S04]  /*51fa0*/  IMAD.WIDE R92, R23, 0x4, R124 ;  /* 0x00000004175c7825 */ /* 0x000fc800078e027c */
[----:B------:R-:W-:-:S04]  /*51fb0*/  IMAD.WIDE R94, R23, 0x4, R122 ;  /* 0x00000004175e7825 */ /* 0x000fc800078e027a */
[----:B------:R-:W-:-:S04]  /*51fc0*/  IMAD.WIDE R96, R23, 0x4, R120 ;  /* 0x0000000417607825 */ /* 0x000fc800078e0278 */
[C---:B------:R-:W-:Y:S02]  /*51fd0*/  IMAD.WIDE R98, R23.reuse, 0x4, R118 ;  /* 0x0000000417627825 */ /* 0x040fe400078e0276 */
[----:B------:R-:W3:Y:S02]  /*51fe0*/  LDL.LU.64 R118, [R1+0x19e0] ;  /* 0x0019e00001767983 */ /* 0x000ee40000300a00 */
[C---:B------:R-:W-:Y:S02]  /*51ff0*/  IMAD.WIDE R88, R23.reuse, 0x4, R126 ;  /* 0x0000000417587825 */ /* 0x040fe400078e027e */
[----:B------:R-:W4:Y:S04]  /*52000*/  LDL.LU.64 R120, [R1+0x19d8] ;  /* 0x0019d80001787983 */ /* 0x000f280000300a00 */
[----:B------:R-:W4:Y:S04]  /*52010*/  LDL.LU.64 R122, [R1+0x19d0] ;  /* 0x0019d000017a7983 */ /* 0x000f280000300a00 */
[----:B------:R-:W4:Y:S04]  /*52020*/  LDL.LU.64 R124, [R1+0x19c8] ;  /* 0x0019c800017c7983 */ /* 0x000f280000300a00 */
[----:B------:R-:W4:Y:S04]  /*52030*/  LDL.LU.64 R126, [R1+0x19c0] ;  /* 0x0019c000017e7983 */ /* 0x000f280000300a00 */
        /* <DEDUP_REMOVED lines=9> */
[----:B------:R-:W4:Y:S04]  /*520d0*/  LDL.LU.64 R194, [R1+0x1970] ;  /* 0x0019700001c27983 */ /* 0x000f280000300a00 */
[----:B------:R-:W2:Y:S04]  /*520e0*/  LDL.LU.64 R192, [R1+0x1968] ;  /* 0x0019680001c07983 */ /* 0x000ea80000300a00 */
[----:B------:R-:W3:Y:S04]  /*520f0*/  LDL.LU.64 R190, [R1+0x1960] ;  /* 0x0019600001be7983 */ /* 0x000ee80000300a00 */
[----:B------:R-:W3:Y:S04]  /*52100*/  LDL.LU.64 R178, [R1+0x1958] ;  /* 0x0019580001b27983 */ /* 0x000ee80000300a00 */
        /* <DEDUP_REMOVED lines=19> */
[----:B------:R-:W-:-:S05]  /*52240*/  IMAD.WIDE R16, R23, 0x4, R16 ;  /* 0x0000000417107825 */ /* 0x000fca00078e0210 */
[----:B------:R-:W-:Y:S01]  /*52250*/  LDGSTS.E [R22+0x50000], desc[UR8][R16.64], P1 ;  /* 0x5000000010167fae */ /* 0x000fe20008921848 */
[----:B-1----:R-:W-:-:S04]  /*52260*/  IMAD.WIDE R8, R23, 0x4, R16 ;  /* 0x0000000417087825 */ /* 0x002fc800078e0210 */
[----:B----4-:R-:W-:-:S04]  /*52270*/  IMAD.WIDE R146, R23, 0x4, R194 ;  /* 0x0000000417927825 */ /* 0x010fc800078e02c2 */
[----:B--2---:R-:W-:-:S04]  /*52280*/  IMAD.WIDE R148, R23, 0x4, R192 ;  /* 0x0000000417947825 */ /* 0x004fc800078e02c0 */
[C---:B---3--:R-:W-:Y:S02]  /*52290*/  IMAD.WIDE R152, R23.reuse, 0x4, R178 ;  /* 0x0000000417987825 */ /* 0x048fe400078e02b2 */
[----:B------:R-:W2:Y:S02]  /*522a0*/  LDL.LU.64 R178, [R1+0x18f0] ;  /* 0x0018f00001b27983 */ /* 0x000ea40000300a00 */
[----:B------:R-:W-:-:S04]  /*522b0*/  IMAD.WIDE R154, R23, 0x4, R188 ;  /* 0x00000004179a7825 */ /* 0x000fc800078e02bc */
[----:B------:R-:W-:-:S04]  /*522c0*/  IMAD.WIDE R156, R23, 0x4, R186 ;  /* 0x00000004179c7825 */ /* 0x000fc800078e02ba */
[----:B------:R-:W-:-:S04]  /*522d0*/  IMAD.WIDE R158, R23, 0x4, R184 ;  /* 0x00000004179e7825 */ /* 0x000fc800078e02b8 */
[----:B------:R-:W-:-:S04]  /*522e0*/  IMAD.WIDE R160, R23, 0x4, R182 ;  /* 0x0000000417a07825 */ /* 0x000fc800078e02b6 */
[C---:B------:R-:W-:Y:S02]  /*522f0*/  IMAD.WIDE R162, R23.reuse, 0x4, R180 ;  /* 0x0000000417a27825 */ /* 0x040fe400078e02b4 */
[----:B------:R-:W3:Y:S04]  /*52300*/  LDL.LU.64 R180, [R1+0x18e8] ;  /* 0x0018e80001b47983 */ /* 0x000ee80000300a00 */
[----:B------:R-:W4:Y:S01]  /*52310*/  LDL.LU.64 R182, [R1+0x18e0] ;  /* 0x0018e00001b67983 */ /* 0x000f220000300a00 */
[----:B------:R-:W-:-:S03]  /*52320*/  IMAD.WIDE R150, R23, 0x4, R190 ;  /* 0x0000000417967825 */ /* 0x000fc600078e02be */
        /* <DEDUP_REMOVED lines=31> */
[----:B------:R-:W4:Y:S04]  /*52520*/  LDL.LU.64 R30, [R1+0x1650] ;  /* 0x00165000011e7983 */ /* 0x000f280000300a00 */
[----:B------:R-:W4:Y:S04]  /*52530*/  LDL.LU.64 R32, [R1+0x1648] ;  /* 0x0016480001207983 */ /* 0x000f280000300a00 */
[----:B------:R-:W4:Y:S04]  /*52540*/  LDL.LU.64 R2, [R1+0x60] ;  /* 0x0000600001027983 */ /* 0x000f280000300a00 */
        /* <DEDUP_REMOVED lines=14> */
[----:B------:R-:W-:Y:S04]  /*52630*/  LDGSTS.E [R22+0x51c00], desc[UR8][R96.64], P1 ;  /* 0x51c0000060167fae */ /* 0x000fe80008921848 */
[----:B------:R-:W-:Y:S01]  /*52640*/  LDGSTS.E [R22+0x52000], desc[UR8][R112.64], P1 ;  /* 0x5200000070167fae */ /* 0x000fe20008921848 */
[----:B------:R-:W-:-:S03]  /*52650*/  IMAD.WIDE R12, R23, 0x4, R12 ;  /* 0x00000004170c7825 */ /* 0x000fc600078e020c */
[----:B------:R-:W-:Y:S01]  /*52660*/  LDGSTS.E [R22+0x52400], desc[UR8][R128.64], P1 ;  /* 0x5240000080167fae */ /* 0x000fe20008921848 */
[----:B------:R-:W-:-:S03]  /*52670*/  IMAD.WIDE R244, R23, 0x4, R244 ;  /* 0x0000000417f47825 */ /* 0x000fc600078e02f4 */
[----:B------:R-:W-:Y:S04]  /*52680*/  LDGSTS.E [R22+0x52800], desc[UR8][R144.64], P1 ;  /* 0x5280000090167fae */ /* 0x000fe80008921848 */
[----:B------:R-:W-:Y:S04]  /*52690*/  LDGSTS.E [R22+0x52c00], desc[UR8][R160.64], P1 ;  /* 0x52c00000a0167fae */ /* 0x000fe80008921848 */
[----:B------:R-:W-:Y:S01]  /*526a0*/  LDGSTS.E [R22+0x53000], desc[UR8][R176.64], P1 ;  /* 0x53000000b0167fae */ /* 0x000fe20008921848 */
[----:B------:R-:W-:-:S04]  /*526b0*/  IMAD.WIDE R66, R23, 0x4, R66 ;  /* 0x0000000417427825 */ /* 0x000fc800078e0242 */
[----:B------:R-:W-:-:S04]  /*526c0*/  IMAD.WIDE R114, R23, 0x4, R114 ;  /* 0x0000000417727825 */ /* 0x000fc800078e0272 */
[C---:B------:R-:W-:Y:S01]  /*526d0*/  IMAD.WIDE R130, R23.reuse, 0x4, R130 ;  /* 0x0000000417827825 */ /* 0x040fe200078e0282 */
[----:B------:R1:W-:Y:S03]  /*526e0*/  STL.64 [R1+0x1c08], R8 ;  /* 0x001c080801007387 */ /* 0x0003e60000100a00 */
[----:B------:R-:W-:-:S04]  /*526f0*/  IMAD.WIDE R18, R23, 0x4, R18 ;  /* 0x0000000417127825 */ /* 0x000fc800078e0212 */
[----:B--2---:R-:W-:-:S04]  /*52700*/  IMAD.WIDE R178, R23, 0x4, R178 ;  /* 0x0000000417b27825 */ /* 0x004fc800078e02b2 */
[----:B---3--:R-:W-:-:S05]  /*52710*/  IMAD.WIDE R192, R23, 0x4, R192 ;  /* 0x0000000417c07825 */ /* 0x008fca00078e02c0 */
[----:B------:R-:W-:Y:S01]  /*52720*/  LDGSTS.E [R22+0x53400], desc[UR8][R192.64], P1 ;  /* 0x53400000c0167fae */ /* 0x000fe20008921848 */
[----:B----4-:R-:W-:-:S04]  /*52730*/  IMAD.WIDE R194, R23, 0x4, R194 ;  /* 0x0000000417c27825 */ /* 0x010fc800078e02c2 */
[----:B------:R-:W-:-:S05]  /*52740*/  IMAD.WIDE R208, R23, 0x4, R208 ;  /* 0x0000000417d07825 */ /* 0x000fca00078e02d0 */
[----:B------:R-:W-:Y:S01]  /*52750*/  LDGSTS.E [R22+0x53800], desc[UR8][R208.64], P1 ;  /* 0x53800000d0167fae */ /* 0x000fe20008921848 */
[----:B------:R-:W-:-:S04]  /*52760*/  IMAD.WIDE R210, R23, 0x4, R210 ;  /* 0x0000000417d27825 */ /* 0x000fc800078e02d2 */
[----:B------:R-:W-:-:S05]  /*52770*/  IMAD.WIDE R224, R23, 0x4, R224 ;  /* 0x0000000417e07825 */ /* 0x000fca00078e02e0 */
        /* <DEDUP_REMOVED lines=8> */
[----:B------:R-:W-:Y:S01]  /*52800*/  LDGSTS.E [R16+0x51880], desc[UR8][R82.64], P1 ;  /* 0x5188000052107fae */ /* 0x000fe20008921848 */
[----:B-1----:R-:W-:-:S03]  /*52810*/  IMAD.WIDE R8, R23, 0x4, R2 ;  /* 0x0000000417087825 */ /* 0x002fc600078e0202 */
        /* <DEDUP_REMOVED lines=9> */
[----:B------:R1:W-:Y:S04]  /*528b0*/  STL.64 [R1+0x1c00], R8 ;  /* 0x001c000801007387 */ /* 0x0003e80000100a00 */
[----:B------:R-:W-:Y:S04]  /*528c0*/  LDGSTS.E [R16+0x53c80], desc[UR8][R226.64], P1 ;  /* 0x53c80000e2107fae */ /* 0x000fe80008921848 */
[----:B------:R-:W-:Y:S01]  /*528d0*/  LDGSTS.E [R17+0x50100], desc[UR8][R18.64], P1 ;  /* 0x5010000012117fae */ /* 0x000fe20008921848 */
[----:B-1----:R-:W-:-:S03]  /*528e0*/  IMAD.WIDE R8, R23, 0x4, R18 ;  /* 0x0000000417087825 */ /* 0x002fc600078e0212 */
[----:B------:R-:W2:Y:S01]  /*528f0*/  LDL.LU.64 R18, [R1+0x1d38] ;  /* 0x001d380001127983 */ /* 0x000ea20000300a00 */
        /* <DEDUP_REMOVED lines=33> */
[C---:B------:R-:W-:Y:S01]  /*52b10*/  IMAD.WIDE R214, R23.reuse, 0x4, R214 ;  /* 0x0000000417d67825 */ /* 0x040fe200078e02d6 */
[----:B------:R1:W-:Y:S03]  /*52b20*/  STL.64 [R1+0x1bf8], R8 ;  /* 0x001bf80801007387 */ /* 0x0003e60000100a00 */
[----:B------:R-:W-:-:S04]  /*52b30*/  IMAD.WIDE R20, R23, 0x4, R20 ;  /* 0x0000000417147825 */ /* 0x000fc800078e0214 */
[C---:B------:R-:W-:Y:S01]  /*52b40*/  IMAD.WIDE R24, R23.reuse, 0x4, R24 ;  /* 0x0000000417187825 */ /* 0x040fe200078e0218 */
[----:B-1----:R-:W3:Y:S04]  /*52b50*/  LDL.LU.64 R8, [R1+0x40] ;  /* 0x0000400001087983 */ /* 0x002ee80000300a00 */
[----:B--2---:R1:W-:Y:S04]  /*52b60*/  LDGSTS.E [R18+0x50180], desc[UR8][R2.64], P1 ;  /* 0x5018000002127fae */ /* 0x0043e80008921848 */
        /* <DEDUP_REMOVED lines=15> */
[----:B------:R1:W-:Y:S04]  /*52c60*/  STL.64 [R1+0x1bf0], R2 ;  /* 0x001bf00201007387 */ /* 0x0003e80000100a00 */
[----:B------:R-:W-:Y:S04]  /*52c70*/  LDGSTS.E [R18+0x53d80], desc[UR8][R24.64], P1 ;  /* 0x53d8000018127fae */ /* 0x000fe80008921848 */
[----:B------:R-:W-:Y:S01]  /*52c80*/  LDGSTS.E [R19+0x50200], desc[UR8][R20.64], P1 ;  /* 0x5020000014137fae */ /* 0x000fe20008921848 */
[----:B-1----:R-:W-:-:S03]  /*52c90*/  IMAD.WIDE R2, R23, 0x4, R20 ;  /* 0x0000000417027825 */ /* 0x002fc600078e0214 */
[----:B------:R-:W3:Y:S01]  /*52ca0*/  LDL.LU.64 R20, [R1+0x1d30] ;  /* 0x001d300001147983 */ /* 0x000ee20000300a00 */
        /* <DEDUP_REMOVED lines=26> */
[----:B-1----:R-:W2:Y:S04]  /*52e50*/  LDL.LU.64 R2, [R1+0x38] ;  /* 0x0000380001027983 */ /* 0x002ea80000300a00 */
[----:B---3--:R1:W-:Y:S02]  /*52e60*/  LDGSTS.E [R20+0x50280], desc[UR8][R8.64], P1 ;  /* 0x5028000008147fae */ /* 0x0083e40008921848 */
[----:B-1----:R-:W-:-:S05]  /*52e70*/  IMAD.WIDE R8, R23, 0x4, R8 ;  /* 0x0000000417087825 */ /* 0x002fca00078e0208 */
[----:B------:R1:W-:Y:S04]  /*52e80*/  STL.64 [R1+0x1be0], R8 ;  /* 0x001be00801007387 */ /* 0x0003e80000100a00 */
[----:B-1----:R-:W3:Y:S01]  /*52e90*/  LDL.LU.64 R8, [R1+0x1d28] ;  /* 0x001d280001087983 */ /* 0x002ee20000300a00 */
        /* <DEDUP_REMOVED lines=9> */
[----:B---3--:R-:W-:Y:S04]  /*52f30*/  LDGSTS.E [R20+0x50680], desc[UR8][R8.64], P1 ;  /* 0x5068000008147fae */ /* 0x008fe80008921848 */
        /* <DEDUP_REMOVED lines=14> */
[----:B--2---:R1:W-:Y:S02]  /*53020*/  LDGSTS.E [R21+0x50300], desc[UR8][R2.64], P1 ;  /* 0x5030000002157fae */ /* 0x0043e40008921848 */
[----:B-1----:R-:W-:-:S05]  /*53030*/  IMAD.WIDE R2, R23, 0x4, R2 ;  /* 0x0000000417027825 */ /* 0x002fca00078e0202 */
[----:B------:R1:W-:Y:S04]  /*53040*/  STL.64 [R1+0x1bd8], R2 ;  /* 0x001bd80201007387 */ /* 0x0003e80000100a00 */
[----:B-1----:R-:W2:Y:S01]  /*53050*/  LDL.LU.64 R2, [R1+0x1d20] ;  /* 0x001d200001027983 */ /* 0x002ea20000300a00 */
[----:B------:R-:W-:-:S04]  /*53060*/  IMAD.WIDE R250, R23, 0x4, R250 ;  /* 0x0000000417fa7825 */ /* 0x000fc800078e02fa */
[C---:B------:R-:W-:Y:S01]  /*53070*/  IMAD.WIDE R234, R23.reuse, 0x4, R234 ;  /* 0x0000000417ea7825 */ /* 0x040fe200078e02ea */
[----:B------:R1:W-:Y:S03]  /*53080*/  LDGSTS.E [R21+0x50700], desc[UR8][R250.64], P1 ;  /* 0x50700000fa157fae */ /* 0x0003e60008921848 */
[C---:B------:R-:W-:Y:S01]  /*53090*/  IMAD.WIDE R60, R23.reuse, 0x4, R60 ;  /* 0x00000004173c7825 */ /* 0x040fe200078e023c */
[----:B------:R-:W-:Y:S03]  /*530a0*/  LDGSTS.E [R21+0x50b00], desc[UR8][R234.64], P1 ;  /* 0x50b00000ea157fae */ /* 0x000fe60008921848 */
[C---:B------:R-:W-:Y:S01]  /*530b0*/  IMAD.WIDE R108, R23.reuse, 0x4, R108 ;  /* 0x00000004176c7825 */ /* 0x040fe200078e026c */
[----:B------:R-:W-:Y:S03]  /*530c0*/  LDGSTS.E [R21+0x50f00], desc[UR8][R44.64], P1 ;  /* 0x50f000002c157fae */ /* 0x000fe60008921848 */
[C---:B------:R-:W-:Y:S01]  /*530d0*/  IMAD.WIDE R124, R23.reuse, 0x4, R124 ;  /* 0x00000004177c7825 */ /* 0x040fe200078e027c */
[----:B------:R3:W-:Y:S03]  /*530e0*/  LDGSTS.E [R21+0x51300], desc[UR8][R60.64], P1 ;  /* 0x513000003c157fae */ /* 0x0007e60008921848 */
        /* <DEDUP_REMOVED lines=9> */
[----:B------:R-:W-:Y:S04]  /*53180*/  LDGSTS.E [R21+0x52700], desc[UR8][R140.64], P1 ;  /* 0x527000008c157fae */ /* 0x000fe80008921848 */
[----:B------:R-:W-:Y:S04]  /*53190*/  LDGSTS.E [R21+0x52b00], desc[UR8][R156.64], P1 ;  /* 0x52b000009c157fae */ /* 0x000fe80008921848 */
[----:B------:R-:W-:Y:S04]  /*531a0*/  LDGSTS.E [R21+0x52f00], desc[UR8][R172.64], P1 ;  /* 0x52f00000ac157fae */ /* 0x000fe80008921848 */
[----:B------:R-:W-:Y:S04]  /*531b0*/  LDGSTS.E [R21+0x53300], desc[UR8][R188.64], P1 ;  /* 0x53300000bc157fae */ /* 0x000fe80008921848 */
[----:B------:R-:W-:Y:S04]  /*531c0*/  LDGSTS.E [R21+0x53700], desc[UR8][R204.64], P1 ;  /* 0x53700000cc157fae */ /* 0x000fe80008921848 */
        /* <DEDUP_REMOVED lines=9> */
[----:B-1----:R-:W-:-:S04]  /*53260*/  IMAD.WIDE R250, R23, 0x4, R250 ;  /* 0x0000000417fa7825 */ /* 0x002fc800078e02fa */
[----:B------:R-:W-:-:S04]  /*53270*/  IMAD.WIDE R232, R23, 0x4, R232 ;  /* 0x0000000417e87825 */ /* 0x000fc800078e02e8 */
[----:B------:R-:W-:-:S04]  /*53280*/  IMAD.WIDE R36, R23, 0x4, R36 ;  /* 0x0000000417247825 */ /* 0x000fc800078e0224 */
[----:B------:R-:W-:-:S04]  /*53290*/  IMAD.WIDE R62, R23, 0x4, R62 ;  /* 0x00000004173e7825 */ /* 0x000fc800078e023e */
[----:B---3--:R-:W-:-:S04]  /*532a0*/  IMAD.WIDE R60, R23, 0x4, R60 ;  /* 0x00000004173c7825 */ /* 0x008fc800078e023c */
[----:B------:R-:W-:-:S04]  /*532b0*/  IMAD.WIDE R70, R23, 0x4, R70 ;  /* 0x0000000417467825 */ /* 0x000fc800078e0246 */
[----:B------:R-:W-:-:S04]  /*532c0*/  IMAD.WIDE R74, R23, 0x4, R74 ;  /* 0x00000004174a7825 */ /* 0x000fc800078e024a */
[----:B----4-:R-:W-:-:S04]  /*532d0*/  IMAD.WIDE R76, R23, 0x4, R76 ;  /* 0x00000004174c7825 */ /* 0x010fc800078e024c */
        /* <DEDUP_REMOVED lines=20> */
[----:B--2---:R1:W-:Y:S04]  /*53420*/  LDGSTS.E [R0+0x50380], desc[UR8][R2.64], P1 ;  /* 0x5038000002007fae */ /* 0x0043e80008921848 */
[----:B------:R2:W-:Y:S04]  /*53430*/  LDGSTS.E [R0+0x50780], desc[UR8][R248.64], P1 ;  /* 0x50780000f8007fae */ /* 0x0005e80008921848 */
[----:B------:R3:W-:Y:S01]  /*53440*/  LDGSTS.E [R0+0x50b80], desc[UR8][R232.64], P1 ;  /* 0x50b80000e8007fae */ /* 0x0007e20008921848 */
[----:B-1----:R-:W-:-:S03]  /*53450*/  IMAD.WIDE R2, R23, 0x4, R2 ;  /* 0x0000000417027825 */ /* 0x002fc600078e0202 */
[----:B------:R1:W-:Y:S04]  /*53460*/  LDGSTS.E [R0+0x50f80], desc[UR8][R46.64], P1 ;  /* 0x50f800002e007fae */ /* 0x0003e80008921848 */
[----:B------:R4:W-:Y:S04]  /*53470*/  STL.64 [R1+0x1bd0], R2 ;  /* 0x001bd00201007387 */ /* 0x0009e80000100a00 */
[----:B------:R-:W-:Y:S04]  /*53480*/  LDGSTS.E [R0+0x51380], desc[UR8][R62.64], P1 ;  /* 0x513800003e007fae */ /* 0x000fe80008921848 */
[----:B------:R-:W-:Y:S04]  /*53490*/  LDGSTS.E [R0+0x51780], desc[UR8][R78.64], P1 ;  /* 0x517800004e007fae */ /* 0x000fe80008921848 */
[----:B----4-:R-:W4:Y:S04]  /*534a0*/  LDL.LU.64 R2, [R1+0x1d18] ;  /* 0x001d180001027983 */ /* 0x010f280000300a00 */
[----:B------:R2:W-:Y:S04]  /*534b0*/  STL.64 [R1+0x1bc8], R14 ;  /* 0x001bc80e01007387 */ /* 0x0005e80000100a00 */
[----:B------:R1:W-:Y:S01]  /*534c0*/  LDGSTS.E [R0+0x51b80], desc[UR8][R94.64], P1 ;  /* 0x51b800005e007fae */ /* 0x0003e20008921848 */
[----:B------:R-:W-:-:S03]  /*534d0*/  IMAD.WIDE R140, R23, 0x4, R140 ;  /* 0x00000004178c7825 */ /* 0x000fc600078e028c */
[----:B------:R4:W-:Y:S04]  /*534e0*/  LDGSTS.E [R0+0x51f80], desc[UR8][R110.64], P1 ;  /* 0x51f800006e007fae */ /* 0x0009e80008921848 */
[----:B--2---:R-:W2:Y:S04]  /*534f0*/  LDL.LU.64 R14, [R1+0x1d10] ;  /* 0x001d1000010e7983 */ /* 0x004ea80000300a00 */
[----:B------:R3:W-:Y:S01]  /*53500*/  STL.64 [R1+0x1bc0], R12 ;  /* 0x001bc00c01007387 */ /* 0x0007e20000100a00 */
[----:B------:R-:W-:Y:S01]  /*53510*/  IMAD.WIDE R146, R23, 0x4, R146 ;  /* 0x0000000417927825 */ /* 0x000fe200078e0292 */
[----:B------:R-:W-:-:S02]  /*53520*/  UIADD3 UR5, UR4, -0x380, URZ ;  /* 0xfffffc8004057890 */ /* 0x000fc4000fffe03f */
[----:B------:R-:W-:Y:S01]  /*53530*/  LDGSTS.E [R0+0x52380], desc[UR8][R126.64], P1 ;  /* 0x523800007e007fae */ /* 0x000fe20008921848 */
[----:B------:R-:W-:-:S03]  /*53540*/  IMAD.WIDE R148, R23, 0x4, R148 ;  /* 0x0000000417947825 */ /* 0x000fc600078e0294 */
[----:B------:R-:W-:Y:S04]  /*53550*/  LDGSTS.E [R0+0x52780], desc[UR8][R142.64], P1 ;  /* 0x527800008e007fae */ /* 0x000fe80008921848 */
[----:B---3--:R-:W3:Y:S04]  /*53560*/  LDL.LU.64 R12, [R1+0x1d08] ;  /* 0x001d0800010c7983 */ /* 0x008ee80000300a00 */
[----:B------:R1:W-:Y:S01]  /*53570*/  STL.64 [R1+0x1bb8], R6 ;  /* 0x001bb80601007387 */ /* 0x0003e20000100a00 */
[----:B------:R-:W-:-:S03]  /*53580*/  IMAD.WIDE R152, R23, 0x4, R152 ;  /* 0x0000000417987825 */ /* 0x000fc600078e0298 */
[----:B------:R4:W-:Y:S04]  /*53590*/  LDGSTS.E [R0+0x52b80], desc[UR8][R158.64], P1 ;  /* 0x52b800009e007fae */ /* 0x0009e80008921848 */
[----:B-1----:R-:W2:Y:S04]  /*535a0*/  LDL.LU.64 R6, [R1+0x1d00] ;  /* 0x001d000001067983 */ /* 0x002ea80000300a00 */
[----:B------:R1:W-:Y:S04]  /*535b0*/  STL.64 [R1+0x1bb0], R4 ;  /* 0x001bb00401007387 */ /* 0x0003e80000100a00 */
[----:B-1----:R-:W3:Y:S04]  /*535c0*/  LDL.LU.64 R4, [R1+0x1cf8] ;  /* 0x001cf80001047983 */ /* 0x002ee80000300a00 */
[----:B------:R1:W-:Y:S04]  /*535d0*/  STL.64 [R1+0x1ba8], R10 ;  /* 0x001ba80a01007387 */ /* 0x0003e80000100a00 */
[----:B-1----:R-:W5:Y:S04]  /*535e0*/  LDL.LU.64 R10, [R1+0x1cf0] ;  /* 0x001cf000010a7983 */ /* 0x002f680000300a00 */
[----:B------:R1:W-:Y:S04]  /*535f0*/  STL.64 [R1+0x1ba0], R8 ;  /* 0x001ba00801007387 */ /* 0x0003e80000100a00 */
[----:B-1----:R-:W5:Y:S04]  /*53600*/  LDL.LU.64 R8, [R1+0x1ce8] ;  /* 0x001ce80001087983 */ /* 0x002f680000300a00 */
[----:B------:R1:W-:Y:S02]  /*53610*/  STL.64 [R1+0x1b98], R250 ;  /* 0x001b98fa01007387 */ /* 0x0003e40000100a00 */
[----:B-1----:R-:W-:-:S04]  /*53620*/  IMAD.WIDE R250, R23, 0x4, R248 ;  /* 0x0000000417fa7825 */ /* 0x002fc800078e02f8 */
        /* <DEDUP_REMOVED lines=23> */
[----:B------:R1:W-:Y:S04]  /*537a0*/  STL.64 [R1+0x1b38], R36 ;  /* 0x001b382401007387 */ /* 0x0003e80000100a00 */
        /* <DEDUP_REMOVED lines=12> */
[----:B------:R1:W-:Y:S03]  /*53870*/  STL.64 [R1+0x1b00], R34 ;  /* 0x001b002201007387 */ /* 0x0003e60000100a00 */
[C---:B------:R-:W-:Y:S01]  /*53880*/  IMAD.WIDE R48, R23.reuse, 0x4, R58 ;  /* 0x0000000417307825 */ /* 0x040fe200078e023a */
[----:B------:R-:W-:Y:S03]  /*53890*/  STL.64 [R1+0x1af8], R38 ;  /* 0x001af82601007387 */ /* 0x000fe60000100a00 */
[----:B-1----:R-:W-:-:S04]  /*538a0*/  IMAD.WIDE R36, R23, 0x4, R54 ;  /* 0x0000000417247825 */ /* 0x002fc800078e0236 */
[C---:B------:R-:W-:Y:S01]  /*538b0*/  IMAD.WIDE R34, R23.reuse, 0x4, R56 ;  /* 0x0000000417227825 */ /* 0x040fe200078e0238 */
[----:B------:R-:W-:Y:S04]  /*538c0*/  STL.64 [R1+0x1af0], R36 ;  /* 0x001af02401007387 */ /* 0x000fe80000100a00 */
[----:B------:R1:W-:Y:S01]  /*538d0*/  STL.64 [R1+0x1ae8], R34 ;  /* 0x001ae82201007387 */ /* 0x0003e20000100a00 */
[----:B------:R-:W-:-:S03]  /*538e0*/  IMAD.WIDE R46, R23, 0x4, R62 ;  /* 0x00000004172e7825 */ /* 0x000fc600078e023e */
[----:B------:R-:W-:Y:S04]  /*538f0*/  STL.64 [R1+0x1ae0], R48 ;  /* 0x001ae03001007387 */ /* 0x000fe80000100a00 */
[----:B------:R-:W-:Y:S01]  /*53900*/  STL.64 [R1+0x1ad8], R60 ;  /* 0x001ad83c01007387 */ /* 0x000fe20000100a00 */
[----:B-1----:R-:W-:-:S04]  /*53910*/  IMAD.WIDE R34, R23, 0x4, R64 ;  /* 0x0000000417227825 */ /* 0x002fc800078e0240 */
[C---:B------:R-:W-:Y:S01]  /*53920*/  IMAD.WIDE R36, R23.reuse, 0x4, R66 ;  /* 0x0000000417247825 */ /* 0x040fe200078e0242 */
[----:B------:R1:W-:Y:S03]  /*53930*/  STL.64 [R1+0x1ac8], R34 ;  /* 0x001ac82201007387 */ /* 0x0003e60000100a00 */
[C---:B------:R-:W-:Y:S01]  /*53940*/  IMAD.WIDE R58, R23.reuse, 0x4, R72 ;  /* 0x00000004173a7825 */ /* 0x040fe200078e0248 */
[----:B------:R-:W-:Y:S04]  /*53950*/  STL.64 [R1+0x1ad0], R46 ;  /* 0x001ad02e01007387 */ /* 0x000fe80000100a00 */
[----:B------:R1:W-:Y:S02]  /*53960*/  STL.64 [R1+0x1ac0], R36 ;  /* 0x001ac02401007387 */ /* 0x0003e40000100a00 */
[----:B-1----:R-:W-:-:S04]  /*53970*/  IMAD.WIDE R34, R23, 0x4, R68 ;  /* 0x0000000417227825 */ /* 0x002fc800078e0244 */
[C---:B------:R-:W-:Y:S01]  /*53980*/  IMAD.WIDE R44, R23.reuse, 0x4, R78 ;  /* 0x00000004172c7825 */ /* 0x040fe200078e024e */
[----:B------:R1:W-:Y:S03]  /*53990*/  STL.64 [R1+0x1ab8], R34 ;  /* 0x001ab82201007387 */ /* 0x0003e60000100a00 */
[C---:B------:R-:W-:Y:S01]  /*539a0*/  IMAD.WIDE R36, R23.reuse, 0x4, R80 ;  /* 0x0000000417247825 */ /* 0x040fe200078e0250 */
[----:B------:R-:W-:Y:S03]  /*539b0*/  STL.64 [R1+0x1ab0], R70 ;  /* 0x001ab04601007387 */ /* 0x000fe60000100a00 */
[C---:B------:R-:W-:Y:S01]  /*539c0*/  IMAD.WIDE R66, R23.reuse, 0x4, R84 ;  /* 0x0000000417427825 */ /* 0x040fe200078e0254 */
[----:B------:R-:W-:Y:S03]  /*539d0*/  STL.64 [R1+0x1aa8], R58 ;  /* 0x001aa83a01007387 */ /* 0x000fe60000100a00 */
[C---:B-1----:R-:W-:Y:S01]  /*539e0*/  IMAD.WIDE R34, R23.reuse, 0x4, R82 ;  /* 0x0000000417227825 */ /* 0x042fe200078e0252 */
[----:B------:R-:W-:Y:S04]  /*539f0*/  STL.64 [R1+0x1aa0], R74 ;  /* 0x001aa04a01007387 */ /* 0x000fe80000100a00 */
[----:B------:R-:W-:Y:S04]  /*53a00*/  STL.64 [R1+0x1a98], R76 ;  /* 0x001a984c01007387 */ /* 0x000fe80000100a00 */
[----:B------:R-:W-:Y:S01]  /*53a10*/  STL.64 [R1+0x1a88], R36 ;  /* 0x001a882401007387 */ /* 0x000fe20000100a00 */
[----:B------:R-:W-:-:S03]  /*53a20*/  IMAD.WIDE R42, R23, 0x4, R94 ;  /* 0x00000004172a7825 */ /* 0x000fc600078e025e */
[----:B------:R-:W-:Y:S04]  /*53a30*/  STL.64 [R1+0x1a90], R44 ;  /* 0x001a902c01007387 */ /* 0x000fe80000100a00 */
[----:B------:R1:W-:Y:S01]  /*53a40*/  STL.64 [R1+0x1a80], R34 ;  /* 0x001a802201007387 */ /* 0x0003e20000100a00 */
[----:B------:R-:W-:-:S03]  /*53a50*/  IMAD.WIDE R64, R23, 0x4, R100 ;  /* 0x0000000417407825 */ /* 0x000fc600078e0264 */
[----:B------:R-:W-:Y:S04]  /*53a60*/  STL.64 [R1+0x1a78], R66 ;  /* 0x001a784201007387 */ /* 0x000fe80000100a00 */
[----:B------:R-:W-:Y:S01]  /*53a70*/  STL.64 [R1+0x1a70], R86 ;  /* 0x001a705601007387 */ /* 0x000fe20000100a00 */
[----:B-1----:R-:W-:-:S03]  /*53a80*/  IMAD.WIDE R34, R23, 0x4, R96 ;  /* 0x0000000417227825 */ /* 0x002fc600078e0260 */
[----:B------:R-:W-:Y:S04]  /*53a90*/  STL.64 [R1+0x1a68], R88 ;  /* 0x001a685801007387 */ /* 0x000fe80000100a00 */
[----:B------:R-:W-:Y:S04]  /*53aa0*/  STL.64 [R1+0x1a60], R90 ;  /* 0x001a605a01007387 */ /* 0x000fe80000100a00 */
[----:B------:R-:W-:Y:S04]  /*53ab0*/  STL.64 [R1+0x1a58], R92 ;  /* 0x001a585c01007387 */ /* 0x000fe80000100a00 */
[----:B------:R1:W-:Y:S01]  /*53ac0*/  STL.64 [R1+0x1a48], R34 ;  /* 0x001a482201007387 */ /* 0x0003e20000100a00 */
[----:B------:R-:W-:-:S03]  /*53ad0*/  IMAD.WIDE R40, R23, 0x4, R110 ;  /* 0x0000000417287825 */ /* 0x000fc600078e026e */
[----:B------:R-:W-:Y:S01]  /*53ae0*/  STL.64 [R1+0x1a50], R42 ;  /* 0x001a502a01007387 */ /* 0x000fe20000100a00 */
[----:B------:R-:W-:-:S03]  /*53af0*/  IMAD.WIDE R96, R23, 0x4, R114 ;  /* 0x0000000417607825 */ /* 0x000fc600078e0272 */
[----:B------:R-:W-:Y:S04]  /*53b00*/  STL.64 [R1+0x1a40], R98 ;  /* 0x001a406201007387 */ /* 0x000fe80000100a00 */
[----:B------:R-:W-:Y:S01]  /*53b10*/  STL.64 [R1+0x1a38], R64 ;  /* 0x001a384001007387 */ /* 0x000fe20000100a00 */
[----:B-1----:R-:W-:-:S03]  /*53b20*/  IMAD.WIDE R34, R23, 0x4, R112 ;  /* 0x0000000417227825 */ /* 0x002fc600078e0270 */
[----:B------:R-:W-:Y:S04]  /*53b30*/  STL.64 [R1+0x1a30], R102 ;  /* 0x001a306601007387 */ /* 0x000fe80000100a00 */
        /* <DEDUP_REMOVED lines=9> */
[----:B------:R-:W-:-:S03]  /*53bd0*/  IMAD.WIDE R54, R23, 0x4, R134 ;  /* 0x0000000417367825 */ /* 0x000fc600078e0286 */
[----:B------:R-:W-:Y:S04]  /*53be0*/  STL.64 [R1+0x19f0], R118 ;  /* 0x0019f07601007387 */ /* 0x000fe80000100a00 */
[----:B------:R-:W-:Y:S04]  /*53bf0*/  STL.64 [R1+0x19e8], R120 ;  /* 0x0019e87801007387 */ /* 0x000fe80000100a00 */
[----:B------:R-:W-:Y:S04]  /*53c00*/  STL.64 [R1+0x19e0], R122 ;  /* 0x0019e07a01007387 */ /* 0x000fe80000100a00 */
[----:B------:R-:W-:Y:S01]  /*53c10*/  STL.64 [R1+0x19d8], R124 ;  /* 0x0019d87c01007387 */ /* 0x000fe20000100a00 */
[----:B------:R-:W-:-:S03]  /*53c20*/  IMAD.WIDE R112, R23, 0x4, R144 ;  /* 0x0000000417707825 */ /* 0x000fc600078e0290 */
[----:B------:R-:W-:Y:S01]  /*53c30*/  STL.64 [R1+0x19c8], R128 ;  /* 0x0019c88001007387 */ /* 0x000fe20000100a00 */
[----:B------:R-:W-:-:S03]  /*53c40*/  IMAD.WIDE R36, R23, 0x4, R142 ;  /* 0x0000000417247825 */ /* 0x000fc600078e028e */
[----:B------:R-:W-:Y:S04]  /*53c50*/  STL.64 [R1+0x19d0], R38 ;  /* 0x0019d02601007387 */ /* 0x000fe80000100a00 */
[----:B------:R-:W-:Y:S04]  /*53c60*/  STL.64 [R1+0x19c0], R94 ;  /* 0x0019c05e01007387 */ /* 0x000fe80000100a00 */
[----:B------:R-:W-:Y:S01]  /*53c70*/  STL.64 [R1+0x19b8], R132 ;  /* 0x0019b88401007387 */ /* 0x000fe20000100a00 */
[----:B------:R-:W-:-:S03]  /*53c80*/  IMAD.WIDE R52, R23, 0x4, R150 ;  /* 0x0000000417347825 */ /* 0x000fc600078e0296 */
[----:B------:R-:W-:Y:S04]  /*53c90*/  STL.64 [R1+0x19b0], R54 ;  /* 0x0019b03601007387 */ /* 0x000fe80000100a00 */
        /* <DEDUP_REMOVED lines=9> */
[----:B-1----:R-:W-:-:S03]  /*53d30*/  IMAD.WIDE R34, R23, 0x4, R158 ;  /* 0x0000000417227825 */ /* 0x002fc600078e029e */
        /* <DEDUP_REMOVED lines=31> */
[----:B------:R-:W-:Y:S04]  /*53f30*/  STL.64 [R1+0x1900], R130 ;  /* 0x0019008201007387 */ /* 0x000fe80000100a00 */
[----:B------:R-:W-:Y:S01]  /*53f40*/  STL.64 [R1+0x18f8], R62 ;  /* 0x0018f83e01007387 */ /* 0x000fe20000100a00 */
[----:B-1----:R-:W-:-:S03]  /*53f50*/  IMAD.WIDE R56, R23, 0x4, R188 ;  /* 0x0000000417387825 */ /* 0x002fc600078e02bc */
[----:B------:R-:W-:Y:S04]  /*53f60*/  STL.64 [R1+0x18f0], R84 ;  /* 0x0018f05401007387 */ /* 0x000fe80000100a00 */
[----:B------:R-:W-:Y:S04]  /*53f70*/  STL.64 [R1+0x18e8], R72 ;  /* 0x0018e84801007387 */ /* 0x000fe80000100a00 */
[----:B------:R-:W-:Y:S04]  /*53f80*/  STL.64 [R1+0x18e0], R68 ;  /* 0x0018e04401007387 */ /* 0x000fe80000100a00 */
[----:B------:R1:W-:Y:S01]  /*53f90*/  STL.64 [R1+0x18d0], R82 ;  /* 0x0018d05201007387 */ /* 0x0003e20000100a00 */
[----:B----4-:R-:W-:-:S03]  /*53fa0*/  IMAD.WIDE R110, R23, 0x4, R216 ;  /* 0x00000004176e7825 */ /* 0x010fc600078e02d8 */
[----:B------:R-:W-:Y:S01]  /*53fb0*/  STL.64 [R1+0x18d8], R56 ;  /* 0x0018d83801007387 */ /* 0x000fe20000100a00 */
[----:B------:R-:W-:-:S03]  /*53fc0*/  IMAD.WIDE R100, R23, 0x4, R218 ;  /* 0x0000000417647825 */ /* 0x000fc600078e02da */
[----:B------:R-:W-:Y:S01]  /*53fd0*/  LDGSTS.E [R0+0x52f80], desc[UR8][R174.64], P1 ;  /* 0x52f80000ae007fae */ /* 0x000fe20008921848 */
[----:B-1----:R-:W-:-:S03]  /*53fe0*/  IMAD.WIDE R82, R23, 0x4, R214 ;  /* 0x0000000417527825 */ /* 0x002fc600078e02d6 */
[----:B------:R-:W-:Y:S04]  /*53ff0*/  LDGSTS.E [R0+0x53380], desc[UR8][R190.64], P1 ;  /* 0x53380000be007fae */ /* 0x000fe80008921848 */
[----:B------:R1:W-:Y:S01]  /*54000*/  STL.64 [R1+0x18c8], R82 ;  /* 0x0018c85201007387 */ /* 0x0003e20000100a00 */
[----:B------:R-:W-:-:S03]  /*54010*/  IMAD.WIDE R206, R23, 0x4, R206 ;  /* 0x0000000417ce7825 */ /* 0x000fc600078e02ce */
[----:B------:R-:W-:Y:S01]  /*54020*/  STL.64 [R1+0x18c0], R110 ;  /* 0x0018c06e01007387 */ /* 0x000fe20000100a00 */
[----:B------:R-:W-:-:S03]  /*54030*/  IMAD.WIDE R222, R23, 0x4, R222 ;  /* 0x0000000417de7825 */ /* 0x000fc600078e02de */
[----:B------:R4:W-:Y:S01]  /*54040*/  STL.64 [R1+0x18b8], R100 ;  /* 0x0018b86401007387 */ /* 0x0009e20000100a00 */
[----:B-1----:R-:W-:-:S03]  /*54050*/  IMAD.WIDE R82, R23, 0x4, R220 ;  /* 0x0000000417527825 */ /* 0x002fc600078e02dc */
[----:B------:R-:W-:Y:S01]  /*54060*/  LDGSTS.E [R0+0x53780], desc[UR8][R206.64], P1 ;  /* 0x53780000ce007fae */ /* 0x000fe20008921848 */
[----:B------:R-:W-:-:S03]  /*54070*/  IMAD.WIDE R32, R23, 0x4, R32 ;  /* 0x0000000417207825 */ /* 0x000fc600078e0220 */
[----:B------:R1:W-:Y:S01]  /*54080*/  STL.64 [R1+0x18b0], R82 ;  /* 0x0018b05201007387 */ /* 0x0003e20000100a00 */
[----:B----4-:R-:W-:-:S03]  /*54090*/  IMAD.WIDE R100, R23, 0x4, R228 ;  /* 0x0000000417647825 */ /* 0x010fc600078e02e4 */
[----:B------:R-:W-:Y:S04]  /*540a0*/  LDGSTS.E [R0+0x53b80], desc[UR8][R222.64], P1 ;  /* 0x53b80000de007fae */ /* 0x000fe80008921848 */
[----:B------:R-:W-:Y:S01]  /*540b0*/  LDGSTS.E [R0+0x53f80], desc[UR8][R32.64], P1 ;  /* 0x53f8000020007fae */ /* 0x000fe20008921848 */
[----:B-1----:R-:W-:-:S03]  /*540c0*/  MOV R82, UR5 ;  /* 0x0000000500527c02 */ /* 0x002fc60008000f00 */
[----:B------:R1:W-:Y:S04]  /*540d0*/  STL.64 [R1+0x18a8], R100 ;  /* 0x0018a86401007387 */ /* 0x0003e80000100a00 */
[----:B------:R-:W0:Y:S04]  /*540e0*/  LDGDEPBAR ;  /* 0x00000000000079af */ /* 0x000e280000000000 */
[----:B------:R4:W-:Y:S01]  /*540f0*/  STL [R1+0x1ce0], R82 ;  /* 0x001ce05201007387 */ /* 0x0009e20000100800 */
[----:B------:R-:W-:Y:S01]  /*54100*/  ISETP.GE.U32.AND P2, PT, R252, 0x7ffffc80, PT ;  /* 0x7ffffc80fc00780c */ /* 0x000fe20003f46070 */
[----:B------:R-:W-:Y:S01]  /*54110*/  IMAD.WIDE R250, R23, 0x4, R192 ;  /* 0x0000000417fa7825 */ /* 0x000fe200078e02c0 */
[----:B------:R-:W-:-:S03]  /*54120*/  SEL R252, RZ, 0x4, P0 ;  /* 0x00000004fffc7807 */ /* 0x000fc60000000000 */
[----:B------:R-:W-:Y:S01]  /*54130*/  IMAD.WIDE R248, R23, 0x4, R194 ;  /* 0x0000000417f87825 */ /* 0x000fe200078e02c2 */
[----:B------:R-:W-:-:S03]  /*54140*/  UISETP.GT.AND UP1, UPT, UR6, 0x37f, UPT ;  /* 0x0000037f0600788c */ /* 0x000fc6000bf24270 */
[----:B------:R-:W-:Y:S01]  /*54150*/  IMAD.WIDE R246, R23, 0x4, R196 ;  /* 0x0000000417f67825 */ /* 0x000fe200078e02c4 */
[----:B------:R-:W-:-:S03]  /*54160*/  UISETP.GE.U32.AND UP2, UPT, UR5, 0x7ffffc01, UPT ;  /* 0x7ffffc010500788c */ /* 0x000fc6000bf46070 */
        /* <DEDUP_REMOVED lines=11> */
[----:B------:R-:W-:Y:S06]  /*54220*/  BAR.SYNC.DEFER_BLOCKING 0x0 ;  /* 0x0000000000007b1d */ /* 0x000fec0000010000 */
[----:B------:R-:W2:Y:S02]  /*54230*/  LDL.64 R150, [R1+0x7a8] ;  /* 0x0007a80001967983 */ /* 0x000ea40000100a00 */
[----:B-1----:R-:W1:Y:S02]  /*54240*/  LDC R101, c[0x0][0x230] ;  /* 0x00008c00ff657b82 */ /* 0x002e640000000800 */
[----:B------:R-:W3:Y:S04]  /*54250*/  LDL.64 R126, [R1+0x7c8] ;  /* 0x0007c800017e7983 */ /* 0x000ee80000100a00 */
[----:B------:R-:W3:Y:S04]  /*54260*/  LDL.64 R114, [R1+0x7e8] ;  /* 0x0007e80001727983 */ /* 0x000ee80000100a00 */
[----:B------:R-:W3:Y:S01]  /*54270*/  LDL.64 R144, [R1+0x808] ;  /* 0x0008080001907983 */ /* 0x000ee20000100a00 */
[----:B----4-:R-:W-:-:S03]  /*54280*/  IMAD.WIDE R82, R23, 0x4, R24 ;  /* 0x0000000417527825 */ /* 0x010fc600078e0218 */
[----:B------:R-:W4:Y:S01]  /*54290*/  LDL.64 R110, [R1+0x828] ;  /* 0x00082800016e7983 */ /* 0x000f220000100a00 */
[C---:B------:R-:W-:Y:S01]  /*542a0*/  IMAD.WIDE R24, R23.reuse, 0x4, R26 ;  /* 0x0000000417187825 */ /* 0x040fe200078e021a */
[----:B------:R-:W-:Y:S01]  /*542b0*/  PLOP3.LUT P0, PT, PT, PT, UP1, 0x80, 0x0 ;  /* 0x000000000000781c */ /* 0x000fe20003f0f018 */
[----:B------:R-:W1:Y:S02]  /*542c0*/  LDC R159, c[0x0][0x230] ;  /* 0x00008c00ff9f7b82 */ /* 0x000e640000000800 */
[C---:B------:R-:W-:Y:S01]  /*542d0*/  IMAD.WIDE R26, R23.reuse, 0x4, R28 ;  /* 0x00000004171a7825 */ /* 0x040fe200078e021c */
[----:B------:R1:W-:Y:S03]  /*542e0*/  STL.64 [R1+0x1898], R24 ;  /* 0x0018981801007387 */ /* 0x0003e60000100a00 */
[----:B------:R-:W-:Y:S01]  /*542f0*/  IMAD.WIDE R28, R23, 0x4, R30 ;  /* 0x00000004171c7825 */ /* 0x000fe200078e021e */
[----:B------:R1:W-:Y:S02]  /*54300*/  STL.64 [R1+0x1890], R26 ;  /* 0x0018901a01007387 */ /* 0x0003e40000100a00 */
[----:B-1----:R-:W-:Y:S01]  /*54310*/  IADD3 R134, R101, -0x302, RZ ;  /* 0xfffffcfe65867810 */ /* 0x002fe20007ffe0ff */
[----:B------:R-:W1:Y:S01]  /*54320*/  LDC R31, c[0x0][0x230] ;  /* 0x00008c00ff1f7b82 */ /* 0x000e620000000800 */
[----:B------:R-:W-:Y:S04]  /*54330*/  STL.64 [R1+0x18a0], R82 ;  /* 0x0018a05201007387 */ /* 0x000fe80000100a00 */
[----:B------:R1:W-:Y:S01]  /*54340*/  STL.64 [R1+0x1888], R28 ;  /* 0x0018881c01007387 */ /* 0x0003e20000100a00 */
[----:B------:R-:W-:Y:S01]  /*54350*/  SEL R24, R252, RZ, P0 ;  /* 0x000000fffc187207 */ /* 0x000fe20000000000 */
[C---:B------:R-:W-:Y:S01]  /*54360*/  VIADD R135, R2.reuse, 0x200000 ;  /* 0x0020000002877836 */ /* 0x040fe20000000000 */
[----:B------:R-:W-:Y:S01]  /*54370*/  IADD3 R25, R2, 0x200000, RZ ;  /* 0x0020000002197810 */ /* 0x000fe20007ffe0ff */
[----:B------:R-:W4:Y:S01]  /*54380*/  LDL.64 R100, [R1+0x840] ;  /* 0x0008400001647983 */ /* 0x000f220000100a00 */
[----:B------:R-:W-:Y:S01]  /*54390*/  IMAD.WIDE R26, R23, 0x4, R32 ;  /* 0x00000004171a7825 */ /* 0x000fe200078e0220 */
[----:B------:R-:W-:Y:S01]  /*543a0*/  ISETP.NE.U32.AND P0, PT, R24, RZ, PT ;  /* 0x000000ff1800720c */ /* 0x000fe20003f05070 */
[----:B------:R-:W4:Y:S03]  /*543b0*/  LDC R30, c[0x0][0x230] ;  /* 0x00008c00ff1e7b82 */ /* 0x000f260000000800 */
[----:B------:R1:W-:Y:S01]  /*543c0*/  STL.64 [R1+0x1880], R26 ;  /* 0x0018801a01007387 */ /* 0x0003e20000100a00 */
[----:B------:R-:W-:-:S02]  /*543d0*/  IADD3 R24, R2, 0x200000, RZ ;  /* 0x0020000002187810 */ /* 0x000fc40007ffe0ff */
[----:B------:R-:W-:Y:S01]  /*543e0*/  ISETP.GE.U32.AND P1, PT, R134, 0x7ffffc7f, PT ;  /* 0x7ffffc7f8600780c */ /* 0x000fe20003f26070 */
[----:B------:R-:W4:Y:S01]  /*543f0*/  LDL.64 R142, [R1+0x858] ;  /* 0x00085800018e7983 */ /* 0x000f220000100a00 */
[C---:B------:R-:W-:Y:S01]  /*54400*/  IADD3 R23, R2.reuse, 0x200000, RZ ;  /* 0x0020000002177810 */ /* 0x040fe20007ffe0ff */
[----:B-1----:R-:W1:Y:S02]  /*54410*/  LDC R28, c[0x0][0x230] ;  /* 0x00008c00ff1c7b82 */ /* 0x002e640000000800 */
[----:B------:R-:W4:Y:S01]  /*54420*/  LDL.64 R160, [R1+0x16f0] ;  /* 0x0016f00001a07983 */ /* 0x000f220000100a00 */
[----:B------:R-:W-:Y:S01]  /*54430*/  IADD3 R26, R2, 0x200000, RZ ;  /* 0x00200000021a7810 */ /* 0x000fe20007ffe0ff */
[----:B------:R-:W-:-:S04]  /*54440*/  VIADD R27, R159, 0xfffffcfd ;  /* 0xfffffcfd9f1b7836 */ /* 0x000fc80000000000 */
[----:B------:R-:W1:Y:S01]  /*54450*/  LDC R29, c[0x0][0x230] ;  /* 0x00008c00ff1d7b82 */ /* 0x000e620000000800 */
[----:B------:R-:W4:Y:S01]  /*54460*/  LDL.64 R158, [R1+0x8d0] ;  /* 0x0008d000019e7983 */ /* 0x000f220000100a00 */
[----:B------:R-:W-:-:S03]  /*54470*/  ISETP.GE.U32.AND P3, PT, R27, 0x7ffffc7e, PT ;  /* 0x7ffffc7e1b00780c */ /* 0x000fc60003f66070 */
[----:B------:R-:W-:Y:S01]  /*54480*/  @!PT LDS RZ, [RZ] ;  /* 0x00000000fffff984 */ /* 0x000fe20000000800 */
[----:B------:R-:W-:Y:S01]  /*54490*/  @!PT LDS RZ, [RZ] ;  /* 0x00000000fffff984 */ /* 0x000fe20000000800 */
[----:B------:R-:W-:Y:S01]  /*544a0*/  @!PT LDS RZ, [RZ] ;  /* 0x00000000fffff984 */ /* 0x000fe20000000800 */
[----:B--2---:R-:W-:Y:S04]  /*544b0*/  LDGSTS.E [R135+-0x80000], desc[UR8][R150.64], !P2 ;  /* 0x8000000096877fae */ /* 0x004fe8000d121848 */
[----:B---3--:R-:W-:Y:S04]  /*544c0*/  LDGSTS.E [R26+-0x7c000], desc[UR8][R126.64], !P2 ;  /* 0x840000007e1a7fae */ /* 0x008fe8000d121848 */
[----:B------:R-:W-:Y:S04]  /*544d0*/  LDGSTS.E [R25+-0x78000], desc[UR8][R114.64], !P2 ;  /* 0x8800000072197fae */ /* 0x000fe8000d121848 */
[----:B------:R2:W-:Y:S04]  /*544e0*/  LDGSTS.E [R24+-0x74000], desc[UR8][R144.64], !P2 ;  /* 0x8c00000090187fae */ /* 0x0005e8000d121848 */
[----:B------:R-:W3:Y:S04]  /*544f0*/  LDL.64 R150, [R1+0x870] ;  /* 0x0008700001967983 */ /* 0x000ee80000100a00 */
[----:B------:R-:W3:Y:S01]  /*54500*/  LDL.64 R134, [R1+0x888] ;  /* 0x0008880001867983 */ /* 0x000ee20000100a00 */
[----:B--2---:R-:W2:Y:S03]  /*54510*/  LDC R145, c[0x0][0x230] ;  /* 0x00008c00ff917b82 */ /* 0x004ea60000000800 */
[----:B------:R-:W3:Y:S04]  /*54520*/  LDL.64 R126, [R1+0x8a0] ;  /* 0x0008a000017e7983 */ /* 0x000ee80000100a00 */
[----:B------:R-:W3:Y:S04]  /*54530*/  LDL.64 R114, [R1+0x8b8] ;  /* 0x0008b80001727983 */ /* 0x000ee80000100a00 */
[----:B----4-:R-:W-:Y:S04]  /*54540*/  LDGSTS.E [R23+-0x7fffc], desc[UR8][R110.64], !P1 ;  /* 0x800040006e177fae */ /* 0x010fe8000c921848 */
[----:B------:R-:W4:Y:S04]  /*54550*/  LDL.64 R166, [R1+0xfb0] ;  /* 0x000fb00001a67983 */ /* 0x000f280000100a00 */
[----:B------:R-:W-:Y:S04]  /*54560*/  LDGSTS.E [R26+-0x7bffc], desc[UR8][R100.64], !P1 ;  /* 0x84004000641a7fae */ /* 0x000fe8000c921848 */
[----:B------:R-:W4:Y:S01]  /*54570*/  LDL.64 R110, [R1+0x8d8] ;  /* 0x0008d800016e7983 */ /* 0x000f220000100a00 */
[----:B--2---:R-:W-:-:S03]  /*54580*/  VIADD R27, R145, 0xfffffcfc ;  /* 0xfffffcfc911b7836 */ /* 0x004fc60000000000 */
[----:B------:R-:W-:Y:S04]  /*54590*/  LDGSTS.E [R25+-0x77ffc], desc[UR8][R142.64], !P1 ;  /* 0x880040008e197fae */ /* 0x000fe8000c921848 */
[----:B------:R-:W2:Y:S04]  /*545a0*/  LDL.64 R144, [R1+0x8e0] ;  /* 0x0008e00001907983 */ /* 0x000ea80000100a00 */
[----:B------:R-:W2:Y:S01]  /*545b0*/  LDL.64 R100, [R1+0x8e8] ;  /* 0x0008e80001647983 */ /* 0x000ea20000100a00 */
[----:B------:R-:W-:-:S03]  /*545c0*/  ISETP.GE.U32.AND P2, PT, R27, 0x7ffffc7d, PT ;  /* 0x7ffffc7d1b00780c */ /* 0x000fc60003f46070 */
        /* <DEDUP_REMOVED lines=10> */
[----:B---3--:R-:W-:Y:S04]  /*54670*/  LDGSTS.E [R24+-0x73ffc], desc[UR8][R150.64], !P1 ;  /* 0x8c00400096187fae */ /* 0x008fe8000c921848 */
[----:B------:R-:W-:Y:S04]  /*54680*/  LDGSTS.E [R23+-0x7fff8], desc[UR8][R134.64], !P3 ;  /* 0x8000800086177fae */ /* 0x000fe8000d921848 */
[----:B------:R-:W-:Y:S04]  /*54690*/  LDGSTS.E [R26+-0x7bff8], desc[UR8][R126.64], !P3 ;  /* 0x840080007e1a7fae */ /* 0x000fe8000d921848 */
[----:B------:R-:W3:Y:S04]  /*546a0*/  LDL.64 R150, [R1+0xd48] ;  /* 0x000d480001967983 */ /* 0x000ee80000100a00 */
[----:B------:R-:W3:Y:S04]  /*546b0*/  LDL.64 R134, [R1+0xd50] ;  /* 0x000d500001867983 */ /* 0x000ee80000100a00 */
[----:B------:R-:W3:Y:S04]  /*546c0*/  LDL.64 R126, [R1+0xd58] ;  /* 0x000d5800017e7983 */ /* 0x000ee80000100a00 */
[----:B------:R-:W-:Y:S04]  /*546d0*/  LDGSTS.E [R25+-0x77ff8], desc[UR8][R114.64], !P3 ;  /* 0x8800800072197fae */ /* 0x000fe8000d921848 */
[----:B------:R-:W-:Y:S04]  /*546e0*/  LDGSTS.E [R24+-0x73ff8], desc[UR8][R158.64], !P3 ;  /* 0x8c0080009e187fae */ /* 0x000fe8000d921848 */
[----:B----4-:R-:W-:Y:S04]  /*546f0*/  LDGSTS.E [R23+-0x7fff4], desc[UR8][R110.64], !P2 ;  /* 0x8000c0006e177fae */ /* 0x010fe8000d121848 */
[----:B------:R-:W4:Y:S04]  /*54700*/  LDL.64 R114, [R1+0xd60] ;  /* 0x000d600001727983 */ /* 0x000f280000100a00 */
[----:B------:R-:W4:Y:S04]  /*54710*/  LDL.64 R158, [R1+0xd68] ;  /* 0x000d6800019e7983 */ /* 0x000f280000100a00 */
[----:B------:R-:W4:Y:S04]  /*54720*/  LDL.64 R110, [R1+0xd70] ;  /* 0x000d7000016e7983 */ /* 0x000f280000100a00 */
[----:B--2---:R-:W-:Y:S04]  /*54730*/  LDGSTS.E [R26+-0x7bff4], desc[UR8][R144.64], !P2 ;  /* 0x8400c000901a7fae */ /* 0x004fe8000d121848 */
[----:B------:R-:W-:Y:S01]  /*54740*/  LDGSTS.E [R25+-0x77ff4], desc[UR8][R100.64], !P2 ;  /* 0x8800c00064197fae */ /* 0x000fe2000d121848 */
[----:B-1----:R-:W-:-:S02]  /*54750*/  IADD3 R27, R28, -0x321, RZ ;  /* 0xfffffcdf1c1b7810 */ /* 0x002fc40007ffe0ff */
[----:B------:R-:W1:Y:S01]  /*54760*/  LDC R28, c[0x0][0x230] ;  /* 0x00008c00ff1c7b82 */ /* 0x000e620000000800 */
[----:B------:R-:W-:Y:S04]  /*54770*/  LDGSTS.E [R24+-0x73ff4], desc[UR8][R142.64], !P2 ;  /* 0x8c00c0008e187fae */ /* 0x000fe8000d121848 */
[----:B------:R-:W2:Y:S04]  /*54780*/  LDL.64 R144, [R1+0xd78] ;  /* 0x000d780001907983 */ /* 0x000ea80000100a00 */
[----:B------:R-:W2:Y:S01]  /*54790*/  LDL.64 R100, [R1+0xd80] ;  /* 0x000d800001647983 */ /* 0x000ea20000100a00 */
[----:B------:R-:W-:-:S02]  /*547a0*/  ISETP.GE.U32.AND P1, PT, R27, 0x7ffffc60, PT ;  /* 0x7ffffc601b00780c */ /* 0x000fc40003f26070 */
[----:B------:R-:W-:Y:S01]  /*547b0*/  IADD3 R27, R29, -0x322, RZ ;  /* 0xfffffcde1d1b7810 */ /* 0x000fe20007ffe0ff */
[----:B------:R-:W2:Y:S01]  /*547c0*/  LDL.64 R142, [R1+0xd88] ;  /* 0x000d8800018e7983 */ /* 0x000ea20000100a00 */
[----:B------:R-:W1:Y:S02]  /*547d0*/  LDC R29, c[0x0][0x230] ;  /* 0x00008c00ff1d7b82 */ /* 0x000e640000000800 */
[----:B------:R-:W-:-:S07]  /*547e0*/  ISETP.GE.U32.AND P3, PT, R27, 0x7ffffc5f, PT ;  /* 0x7ffffc5f1b00780c */ /* 0x000fce0003f66070 */
[----:B---3--:R-:W-:Y:S04]  /*547f0*/  LDGSTS.E [R23+-0x70000], desc[UR8][R150.64], !P1 ;  /* 0x9000000096177fae */ /* 0x008fe8000c921848 */
[----:B------:R-:W-:Y:S04]  /*54800*/  LDGSTS.E [R26+-0x6c000], desc[UR8][R134.64], !P1 ;  /* 0x94000000861a7fae */ /* 0x000fe8000c921848 */
[----:B------:R-:W-:Y:S04]  /*54810*/  LDGSTS.E [R25+-0x68000], desc[UR8][R126.64], !P1 ;  /* 0x980000007e197fae */ /* 0x000fe8000c921848 */
[----:B------:R-:W3:Y:S04]  /*54820*/  LDL.64 R150, [R1+0xd90] ;  /* 0x000d900001967983 */ /* 0x000ee80000100a00 */
[----:B------:R-:W3:Y:S04]  /*54830*/  LDL.64 R134, [R1+0xd98] ;  /* 0x000d980001867983 */ /* 0x000ee80000100a00 */
[----:B------:R-:W3:Y:S04]  /*54840*/  LDL.64 R126, [R1+0xda0] ;  /* 0x000da000017e7983 */ /* 0x000ee80000100a00 */
[----:B----4-:R-:W-:Y:S04]  /*54850*/  LDGSTS.E [R24+-0x64000], desc[UR8][R114.64], !P1 ;  /* 0x9c00000072187fae */ /* 0x010fe8000c921848 */
[----:B------:R-:W-:Y:S04]  /*54860*/  LDGSTS.E [R23+-0x6fffc], desc[UR8][R158.64], !P3 ;  /* 0x900040009e177fae */ /* 0x000fe8000d921848 */
[----:B------:R-:W-:Y:S04]  /*54870*/  LDGSTS.E [R26+-0x6bffc], desc[UR8][R110.64], !P3 ;  /* 0x940040006e1a7fae */ /* 0x000fe8000d921848 */
[----:B------:R-:W4:Y:S04]  /*54880*/  LDL.64 R114, [R1+0xda8] ;  /* 0x000da80001727983 */ /* 0x000f280000100a00 */
[----:B------:R-:W4:Y:S04]  /*54890*/  LDL.64 R158, [R1+0xdb0] ;  /* 0x000db000019e7983 */ /* 0x000f280000100a00 */
[----:B------:R-:W4:Y:S04]  /*548a0*/  LDL.64 R110, [R1+0xdb8] ;  /* 0x000db800016e7983 */ /* 0x000f280000100a00 */
[----:B--2---:R-:W-:Y:S04]  /*548b0*/  LDGSTS.E [R25+-0x67ffc], desc[UR8][R144.64], !P3 ;  /* 0x9800400090197fae */ /* 0x004fe8000d921848 */
[----:B------:R-:W-:Y:S04]  /*548c0*/  LDGSTS.E [R24+-0x63ffc], desc[UR8][R100.64], !P3 ;  /* 0x9c00400064187fae */ /* 0x000fe8000d921848 */
[----:B------:R-:W2:Y:S04]  /*548d0*/  LDL.64 R144, [R1+0xdc0] ;  /* 0x000dc00001907983 */ /* 0x000ea80000100a00 */
[----:B------:R-:W2:Y:S01]  /*548e0*/  LDL.64 R100, [R1+0x1148] ;  /* 0x0011480001647983 */ /* 0x000ea20000100a00 */
[----:B------:R-:W-:-:S02]  /*548f0*/  VIADD R27, R31, 0xfffffcdd ;  /* 0xfffffcdd1f1b7836 */ /* 0x000fc40000000000 */
[----:B------:R-:W2:Y:S03]  /*54900*/  LDC R31, c[0x0][0x230] ;  /* 0x00008c00ff1f7b82 */ /* 0x000ea60000000800 */
[----:B------:R-:W-:Y:S02]  /*54910*/  ISETP.GE.U32.AND P2, PT, R27, 0x7ffffc5e, PT ;  /* 0x7ffffc5e1b00780c */ /* 0x000fe40003f46070 */
[----:B-1----:R-:W-:-:S03]  /*54920*/  IADD3 R27, R28, -0x324, RZ ;  /* 0xfffffcdc1c1b7810 */ /* 0x002fc60007ffe0ff */
[----:B------:R-:W1:Y:S01]  /*54930*/  LDC R28, c[0x0][0x230] ;  /* 0x00008c00ff1c7b82 */ /* 0x000e620000000800 */
[----:B------:R-:W-:Y:S02]  /*54940*/  ISETP.GE.U32.AND P1, PT, R27, 0x7ffffc5d, PT ;  /* 0x7ffffc5d1b00780c */ /* 0x000fe40003f26070 */
[----:B------:R-:W-:-:S04]  /*54950*/  IADD3 R27, R30, -0x341, RZ ;  /* 0xfffffcbf1e1b7810 */ /* 0x000fc80007ffe0ff */
[----:B------:R-:W-:Y:S01]  /*54960*/  ISETP.GE.U32.AND P3, PT, R27, 0x7ffffc40, PT ;  /* 0x7ffffc401b00780c */ /* 0x000fe20003f66070 */
[----:B------:R-:W-:Y:S01]  /*54970*/  LDGSTS.E [R23+-0x6fff8], desc[UR8][R142.64], !P2 ;  /* 0x900080008e177fae */ /* 0x000fe2000d121848 */
[----:B------:R-:W1:Y:S03]  /*54980*/  LDC R30, c[0x0][0x230] ;  /* 0x00008c00ff1e7b82 */ /* 0x000e660000000800 */
[----:B------:R-:W2:Y:S04]  /*54990*/  LDL.64 R142, [R1+0x1150] ;  /* 0x00115000018e7983 */ /* 0x000ea80000100a00 */
        /* <DEDUP_REMOVED lines=17> */
[----:B------:R-:W1:Y:S03]  /*54ab0*/  LDC R31, c[0x0][0x230] ;  /* 0x00008c00ff1f7b82 */ /* 0x000e660000000800 */
[----:B------:R-:W-:Y:S02]  /*54ac0*/  ISETP.GE.U32.AND P2, PT, R27, 0x7ffffc3f, PT ;  /* 0x7ffffc3f1b00780c */ /* 0x000fe40003f46070 */
[----:B------:R-:W-:-:S03]  /*54ad0*/  IADD3 R27, R29, -0x343, RZ ;  /* 0xfffffcbd1d1b7810 */ /* 0x000fc60007ffe0ff */
[----:B------:R-:W1:Y:S01]  /*54ae0*/  LDC R29, c[0x0][0x230] ;  /* 0x00008c00ff1d7b82 */ /* 0x000e620000000800 */
[----:B------:R-:W-:Y:S01]  /*54af0*/  ISETP.GE.U32.AND P1, PT, R27, 0x7ffffc3e, PT ;  /* 0x7ffffc3e1b00780c */ /* 0x000fe20003f26070 */
[----:B------:R-:W-:Y:S04]  /*54b00*/  LDGSTS.E [R26+-0x5c000], desc[UR8][R142.64], !P3 ;  /* 0xa40000008e1a7fae */ /* 0x000fe8000d921848 */
        /* <DEDUP_REMOVED lines=17> */
[----:B-1----:R-:W-:-:S02]  /*54c20*/  IADD3 R27, R28, -0x344, RZ ;  /* 0xfffffcbc1c1b7810 */ /* 0x002fc40007ffe0ff */
[----:B------:R-:W1:Y:S02]  /*54c30*/  LDC R28, c[0x0][0x230] ;  /* 0x00008c00ff1c7b82 */ /* 0x000e640000000800 */
[----:B------:R-:W-:Y:S01]  /*54c40*/  ISETP.GE.U32.AND P3, PT, R27, 0x7ffffc3d, PT ;  /* 0x7ffffc3d1b00780c */ /* 0x000fe20003f66070 */
[----:B------:R-:W-:-:S05]  /*54c50*/  VIADD R27, R31, 0xfffffc9f ;  /* 0xfffffc9f1f1b7836 */ /* 0x000fca0000000000 */
        /* <DEDUP_REMOVED lines=19> */
[----:B------:R-:W-:-:S02]  /*54d90*/  IADD3 R27, R30, -0x362, RZ ;  /* 0xfffffc9e1e1b7810 */ /* 0x000fc40007ffe0ff */
[----:B------:R-:W1:Y:S02]  /*54da0*/  LDC R30, c[0x0][0x230] ;  /* 0x00008c00ff1e7b82 */ /* 0x000e640000000800 */
[----:B------:R-:W-:Y:S02]  /*54db0*/  ISETP.GE.U32.AND P1, PT, R27, 0x7ffffc1f, PT ;  /* 0x7ffffc1f1b00780c */ /* 0x000fe40003f26070 */
[----:B------:R-:W-:-:S04]  /*54dc0*/  IADD3 R27, R29, -0x363, RZ ;  /* 0xfffffc9d1d1b7810 */ /* 0x000fc80007ffe0ff */
[----:B------:R-:W-:Y:S01]  /*54dd0*/  ISETP.GE.U32.AND P3, PT, R27, 0x7ffffc1e, PT ;  /* 0x7ffffc1e1b00780c */ /* 0x000fe20003f66070 */
[----:B------:R-:W1:Y:S01]  /*54de0*/  LDC R29, c[0x0][0x230] ;  /* 0x00008c00ff1d7b82 */ /* 0x000e620000000800 */
        /* <DEDUP_REMOVED lines=10> */
[----:B------:R4:W-:Y:S04]  /*54e90*/  LDGSTS.E [R26+-0x4bff8], desc[UR8][R110.64], !P3 ;  /* 0xb40080006e1a7fae */ /* 0x0009e8000d921848 */
[----:B------:R-:W3:Y:S04]  /*54ea0*/  LDL.64 R114, [R1+0x8f8] ;  /* 0x0008f80001727983 */ /* 0x000ee80000100a00 */
[----:B------:R-:W3:Y:S04]  /*54eb0*/  LDL.64 R158, [R1+0x900] ;  /* 0x00090000019e7983 */ /* 0x000ee80000100a00 */
[----:B------:R-:W3:Y:S04]  /*54ec0*/  LDL.64 R110, [R1+0x908] ;  /* 0x00090800016e7983 */ /* 0x000ee80000100a00 */
[----:B--2---:R-:W-:Y:S04]  /*54ed0*/  LDGSTS.E [R25+-0x47ff8], desc[UR8][R144.64], !P3 ;  /* 0xb800800090197fae */ /* 0x004fe8000d921848 */
[----:B------:R-:W-:Y:S04]  /*54ee0*/  LDGSTS.E [R24+-0x43ff8], desc[UR8][R100.64], !P3 ;  /* 0xbc00800064187fae */ /* 0x000fe8000d921848 */
[----:B------:R-:W2:Y:S04]  /*54ef0*/  LDL.64 R144, [R1+0x910] ;  /* 0x0009100001907983 */ /* 0x000ea80000100a00 */
[----:B------:R-:W2:Y:S01]  /*54f00*/  LDL.64 R100, [R1+0x918] ;  /* 0x0009180001647983 */ /* 0x000ea20000100a00 */
[----:B-1----:R-:W-:Y:S01]  /*54f10*/  VIADD R27, R28, 0xfffffc9c ;  /* 0xfffffc9c1c1b7836 */ /* 0x002fe20000000000 */
[----:B----4-:R-:W-:Y:S01]  /*54f20*/  IADD3 R26, R29, -0x306, RZ ;  /* 0xfffffcfa1d1a7810 */ /* 0x010fe20007ffe0ff */
[----:B------:R-:W-:Y:S01]  /*54f30*/  VIADD R2, R4, 0x200000 ;  /* 0x0020000004027836 */ /* 0x000fe20000000000 */
[----:B------:R-:W1:Y:S02]  /*54f40*/  LDC R28, c[0x0][0x230] ;  /* 0x00008c00ff1c7b82 */ /* 0x000e640000000800 */
[----:B------:R-:W-:-:S02]  /*54f50*/  ISETP.GE.U32.AND P4, PT, R27, 0x7ffffc1d, PT ;  /* 0x7ffffc1d1b00780c */ /* 0x000fc40003f86070 */
[----:B------:R-:W-:-:S04]  /*54f60*/  IADD3 R27, R30, -0x305, RZ ;  /* 0xfffffcfb1e1b7810 */ /* 0x000fc80007ffe0ff */
[----:B------:R-:W-:Y:S01]  /*54f70*/  ISETP.GE.U32.AND P1, PT, R27, 0x7ffffc7c, PT ;  /* 0x7ffffc7c1b00780c */ /* 0x000fe20003f26070 */
[----:B------:R-:W4:Y:S01]  /*54f80*/  LDC R30, c[0x0][0x230] ;  /* 0x00008c00ff1e7b82 */ /* 0x000f220000000800 */
[----:B------:R-:W-:-:S05]  /*54f90*/  ISETP.GE.U32.AND P2, PT, R26, 0x7ffffc7b, PT ;  /* 0x7ffffc7b1a00780c */ /* 0x000fca0003f46070 */
[----:B------:R-:W-:Y:S02]  /*54fa0*/  LDGSTS.E [R23+-0x4fff4], desc[UR8][R142.64], !P4 ;  /* 0xb000c0008e177fae */ /* 0x000fe4000e121848 */
[----:B------:R-:W4:Y:S08]  /*54fb0*/  LDC R27, c[0x0][0x230] ;  /* 0x00008c00ff1b7b82 */ /* 0x000f300000000800 */
[----:B------:R-:W4:Y:S01]  /*54fc0*/  LDC R29, c[0x0][0x230] ;  /* 0x00008c00ff1d7b82 */ /* 0x000f220000000800 */
[----:B------:R-:W4:Y:S04]  /*54fd0*/  LDL.64 R142, [R1+0x920] ;  /* 0x00092000018e7983 */ /* 0x000f280000100a00 */
[----:B---3--:R3:W-:Y:S04]  /*54fe0*/  LDGSTS.E [R25+-0x4bff4], desc[UR8][R150.64], !P4 ;  /* 0xb400c00096197fae */ /* 0x0087e8000e121848 */
[----:B------:R1:W-:Y:S04]  /*54ff0*/  LDGSTS.E [R24+-0x47ff4], desc[UR8][R134.64], !P4 ;  /* 0xb800c00086187fae */ /* 0x0003e8000e121848 */
[----:B------:R1:W-:Y:S04]  /*55000*/  LDGSTS.E [R23+-0x43ff4], desc[UR8][R126.64], !P4 ;  /* 0xbc00c0007e177fae */ /* 0x0003e8000e121848 */
[----:B------:R-:W4:Y:S01]  /*55010*/  LDL.64 R150, [R1+0x928] ;  /* 0x0009280001967983 */ /* 0x000f220000100a00 */
[----:B---3--:R-:W-:-:S03]  /*55020*/  IADD3 R25, R4, 0x200000, RZ ;  /* 0x0020000004197810 */ /* 0x008fc60007ffe0ff */
[----:B------:R-:W3:Y:S01]  /*55030*/  LDL.64 R134, [R1+0x930] ;  /* 0x0009300001867983 */ /* 0x000ee20000100a00 */
[----:B-1----:R-:W-:-:S03]  /*55040*/  IADD3 R24, R4, 0x200000, RZ ;  /* 0x0020000004187810 */ /* 0x002fc60007ffe0ff */
[----:B------:R-:W3:Y:S01]  /*55050*/  LDL.64 R126, [R1+0x938] ;  /* 0x00093800017e7983 */ /* 0x000ee20000100a00 */
[----:B------:R-:W-:-:S03]  /*55060*/  IADD3 R23, R4, 0x200000, RZ ;  /* 0x0020000004177810 */ /* 0x000fc60007ffe0ff */
[----:B------:R-:W-:Y:S04]  /*55070*/  LDGSTS.E [R2+-0x80000], desc[UR8][R114.64], !P1 ;  /* 0x8000000072027fae */ /* 0x000fe8000c921848 */
[----:B------:R-:W-:Y:S04]  /*55080*/  LDGSTS.E [R25+-0x7c000], desc[UR8][R158.64], !P1 ;  /* 0x840000009e197fae */ /* 0x000fe8000c921848 */
[----:B------:R-:W-:Y:S04]  /*55090*/  LDGSTS.E [R24+-0x78000], desc[UR8][R110.64], !P1 ;  /* 0x880000006e187fae */ /* 0x000fe8000c921848 */
[----:B------:R-:W3:Y:S04]  /*550a0*/  LDL.64 R114, [R1+0xa10] ;  /* 0x000a100001727983 */ /* 0x000ee80000100a00 */
[----:B------:R-:W3:Y:S04]  /*550b0*/  LDL.64 R158, [R1+0xa18] ;  /* 0x000a1800019e7983 */ /* 0x000ee80000100a00 */
[----:B------:R-:W3:Y:S04]  /*550c0*/  LDL.64 R110, [R1+0xa20] ;  /* 0x000a2000016e7983 */ /* 0x000ee80000100a00 */
[----:B--2---:R-:W-:Y:S04]  /*550d0*/  LDGSTS.E [R23+-0x74000], desc[UR8][R144.64], !P1 ;  /* 0x8c00000090177fae */ /* 0x004fe8000c921848 */
[----:B------:R-:W-:Y:S04]  /*550e0*/  LDGSTS.E [R2+-0x7fffc], desc[UR8][R100.64], !P2 ;  /* 0x8000400064027fae */ /* 0x000fe8000d121848 */
[----:B------:R-:W2:Y:S04]  /*550f0*/  LDL.64 R144, [R1+0xa28] ;  /* 0x000a280001907983 */ /* 0x000ea80000100a00 */
[----:B------:R-:W2:Y:S01]  /*55100*/  LDL.64 R100, [R1+0xa30] ;  /* 0x000a300001647983 */ /* 0x000ea20000100a00 */
[----:B------:R-:W-:-:S02]  /*55110*/  VIADD R26, R28, 0xfffffcf9 ;  /* 0xfffffcf91c1a7836 */ /* 0x000fc40000000000 */
[----:B------:R-:W1:Y:S03]  /*55120*/  LDC R28, c[0x0][0x230] ;  /* 0x00008c00ff1c7b82 */ /* 0x000e660000000800 */
[----:B------:R-:W-:Y:S02]  /*55130*/  ISETP.GE.U32.AND P3, PT, R26, 0x7ffffc7a, PT ;  /* 0x7ffffc7a1a00780c */ /* 0x000fe40003f66070 */
[----:B----4-:R-:W-:-:S03]  /*55140*/  IADD3 R26, R30, -0x308, RZ ;  /* 0xfffffcf81e1a7810 */ /* 0x010fc60007ffe0ff */
[----:B------:R-:W4:Y:S01]  /*55150*/  LDC R30, c[0x0][0x230] ;  /* 0x00008c00ff1e7b82 */ /* 0x000f220000000800 */
[----:B------:R-:W-:Y:S01]  /*55160*/  ISETP.GE.U32.AND P1, PT, R26, 0x7ffffc79, PT ;  /* 0x7ffffc791a00780c */ /* 0x000fe20003f26070 */
[----:B------:R-:W-:Y:S04]  /*55170*/  LDGSTS.E [R25+-0x7bffc], desc[UR8][R142.64], !P2 ;  /* 0x840040008e197fae */ /* 0x000fe8000d121848 */
[----:B------:R-:W4:Y:S04]  /*55180*/  LDL.64 R142, [R1+0xa38] ;  /* 0x000a3800018e7983 */ /* 0x000f280000100a00 */
[----:B------:R-:W-:Y:S04]  /*55190*/  LDGSTS.E [R24+-0x77ffc], desc[UR8][R150.64], !P2 ;  /* 0x8800400096187fae */ /* 0x000fe8000d121848 */
[----:B---3--:R-:W-:Y:S04]  /*551a0*/  LDGSTS.E [R23+-0x73ffc], desc[UR8][R134.64], !P2 ;  /* 0x8c00400086177fae */ /* 0x008fe8000d121848 */
[----:B------:R-:W-:Y:S04]  /*551b0*/  LDGSTS.E [R2+-0x7fff8], desc[UR8][R126.64], !P3 ;  /* 0x800080007e027fae */ /* 0x000fe8000d921848 */
[----:B------:R-:W3:Y:S04]  /*551c0*/  LDL.64 R150, [R1+0xa40] ;  /* 0x000a400001967983 */ /* 0x000ee80000100a00 */
[----:B------:R-:W3:Y:S04]  /*551d0*/  LDL.64 R134, [R1+0xdc8] ;  /* 0x000dc80001867983 */ /* 0x000ee80000100a00 */
[----:B------:R-:W3:Y:S04]  /*551e0*/  LDL.64 R126, [R1+0xdd0] ;  /* 0x000dd000017e7983 */ /* 0x000ee80000100a00 */
        /* <DEDUP_REMOVED lines=15> */
[----:B------:R-:W-:Y:S01]  /*552e0*/  ISETP.GE.U32.AND P3, PT, R26, 0x7ffffc5b, PT ;  /* 0x7ffffc5b1a00780c */ /* 0x000fe20003f66070 */
[----:B----4-:R-:W-:Y:S04]  /*552f0*/  LDGSTS.E [R24+-0x77ff4], desc[UR8][R142.64], !P1 ;  /* 0x8800c0008e187fae */ /* 0x010fe8000c921848 */
[----:B------:R-:W4:Y:S04]  /*55300*/  LDL.64 R142, [R1+0xe00] ;  /* 0x000e0000018e7983 */ /* 0x000f280000100a00 */
        /* <DEDUP_REMOVED lines=16> */
[----:B------:R-:W-:-:S02]  /*55410*/  IADD3 R26, R30, -0x327, RZ ;  /* 0xfffffcd91e1a7810 */ /* 0x000fc40007ffe0ff */
[----:B------:R-:W1:Y:S02]  /*55420*/  LDC R30, c[0x0][0x230] ;  /* 0x00008c00ff1e7b82 */ /* 0x000e640000000800 */
[----:B------:R-:W-:Y:S01]  /*55430*/  ISETP.GE.U32.AND P1, PT, R26, 0x7ffffc5a, PT ;  /* 0x7ffffc5a1a00780c */ /* 0x000fe20003f26070 */
[----:B------:R-:W-:-:S05]  /*55440*/  VIADD R26, R27, 0xfffffcd8 ;  /* 0xfffffcd81b1a7836 */ /* 0x000fca0000000000 */
[----:B------:R-:W-:Y:S01]  /*55450*/  ISETP.GE.U32.AND P2, PT, R26, 0x7ffffc59, PT ;  /* 0x7ffffc591a00780c */ /* 0x000fe20003f46070 */
[----:B------:R-:W1:Y:S01]  /*55460*/  LDC R27, c[0x0][0x230] ;  /* 0x00008c00ff1b7b82 */ /* 0x000e620000000800 */
        /* <DEDUP_REMOVED lines=19> */
[----:B------:R-:W2:Y:S02]  /*555a0*/  LDC R29, c[0x0][0x230] ;  /* 0x00008c00ff1d7b82 */ /* 0x000ea40000000800 */
[----:B------:R-:W-:Y:S02]  /*555b0*/  ISETP.GE.U32.AND P3, PT, R26, 0x7ffffc3c, PT ;  /* 0x7ffffc3c1a00780c */ /* 0x000fe40003f66070 */
[----:B-1----:R-:W-:-:S04]  /*555c0*/  IADD3 R26, R30, -0x346, RZ ;  /* 0xfffffcba1e1a7810 */ /* 0x002fc80007ffe0ff */
[----:B------:R-:W-:Y:S01]  /*555d0*/  ISETP.GE.U32.AND P1, PT, R26, 0x7ffffc3b, PT ;  /* 0x7ffffc3b1a00780c */ /* 0x000fe20003f26070 */
[----:B------:R-:W-:Y:S01]  /*555e0*/  VIADD R26, R28, 0xfffffcb9 ;  /* 0xfffffcb91c1a7836 */ /* 0x000fe20000000000 */
[----:B------:R-:W1:Y:S04]  /*555f0*/  LDC R30, c[0x0][0x230] ;  /* 0x00008c00ff1e7b82 */ /* 0x000e680000000800 */
[----:B------:R-:W-:Y:S01]  /*55600*/  ISETP.GE.U32.AND P2, PT, R26, 0x7ffffc3a, PT ;  /* 0x7ffffc3a1a00780c */ /* 0x000fe20003f46070 */
[----:B----4-:R-:W-:Y:S03]  /*55610*/  LDGSTS.E [R2+-0x60000], desc[UR8][R142.64], !P3 ;  /* 0xa00000008e027fae */ /* 0x010fe6000d921848 */
[----:B------:R-:W4:Y:S01]  /*55620*/  LDC R28, c[0x0][0x230] ;  /* 0x00008c00ff1c7b82 */ /* 0x000f220000000800 */
        /* <DEDUP_REMOVED lines=22> */
[----:B----4-:R-:W-:Y:S01]  /*55790*/  LDGSTS.E [R25+-0x5bff8], desc[UR8][R142.64], !P2 ;  /* 0xa40080008e197fae */ /* 0x010fe2000d121848 */
[----:B------:R-:W-:Y:S01]  /*557a0*/  IADD3 R4, R4, 0x200000, RZ ;  /* 0x0020000004047810 */ /* 0x000fe20007ffe0ff */
[----:B------:R-:W1:Y:S02]  /*557b0*/  LDC R30, c[0x0][0x230] ;  /* 0x00008c00ff1e7b82 */ /* 0x000e640000000800 */
        /* <DEDUP_REMOVED lines=37> */
[----:B--2---:R2:W-:Y:S04]  /*55a10*/  LDGSTS.E [R25+-0x4bff8], desc[UR8][R144.64], !P3 ;  /* 0xb400800090197fae */ /* 0x0045e8000d921848 */
[----:B------:R-:W-:Y:S04]  /*55a20*/  LDGSTS.E [R24+-0x47ff8], desc[UR8][R100.64], !P3 ;  /* 0xb800800064187fae */ /* 0x000fe8000d921848 */
[----:B------:R-:W3:Y:S04]  /*55a30*/  LDL.64 R144, [R1+0x8b0] ;  /* 0x0008b00001907983 */ /* 0x000ee80000100a00 */
[----:B------:R-:W3:Y:S01]  /*55a40*/  LDL.64 R100, [R1+0x8a8] ;  /* 0x0008a80001647983 */ /* 0x000ee20000100a00 */
[----:B------:R-:W-:-:S02]  /*55a50*/  IADD3 R26, R27, -0x368, RZ ;  /* 0xfffffc981b1a7810 */ /* 0x000fc40007ffe0ff */
[----:B------:R-:W3:Y:S02]  /*55a60*/  LDC R27, c[0x0][0x230] ;  /* 0x00008c00ff1b7b82 */ /* 0x000ee40000000800 */
[----:B------:R-:W-:Y:S01]  /*55a70*/  ISETP.GE.U32.AND P4, PT, R26, 0x7ffffc19, PT ;  /* 0x7ffffc191a00780c */ /* 0x000fe20003f86070 */
[----:B-1----:R-:W-:-:S05]  /*55a80*/  VIADD R26, R29, 0xfffffcf7 ;  /* 0xfffffcf71d1a7836 */ /* 0x002fca0000000000 */
[----:B------:R-:W-:Y:S01]  /*55a90*/  ISETP.GE.U32.AND P1, PT, R26, 0x7ffffc78, PT ;  /* 0x7ffffc781a00780c */ /* 0x000fe20003f26070 */
[----:B------:R-:W1:Y:S01]  /*55aa0*/  LDC R29, c[0x0][0x230] ;  /* 0x00008c00ff1d7b82 */ /* 0x000e620000000800 */
[----:B----4-:R-:W-:Y:S01]  /*55ab0*/  LDGSTS.E [R23+-0x43ff8], desc[UR8][R142.64], !P3 ;  /* 0xbc0080008e177fae */ /* 0x010fe2000d921848 */
[----:B--2---:R-:W-:-:S06]  /*55ac0*/  IADD3 R25, R28, -0x30a, RZ ;  /* 0xfffffcf61c197810 */ /* 0x004fcc0007ffe0ff */
[----:B------:R-:W2:Y:S01]  /*55ad0*/  LDC R26, c[0x0][0x230] ;  /* 0x00008c00ff1a7b82 */ /* 0x000ea20000000800 */
[----:B------:R-:W4:Y:S04]  /*55ae0*/  LDL.64 R142, [R1+0x898] ;  /* 0x00089800018e7983 */ /* 0x000f280000100a00 */
[----:B---3--:R3:W-:Y:S03]  /*55af0*/  LDGSTS.E [R2+-0x4fff4], desc[UR8][R150.64], !P4 ;  /* 0xb000c00096027fae */ /* 0x0087e6000e121848 */
[----:B------:R-:W2:Y:S01]  /*55b00*/  LDC R28, c[0x0][0x230] ;  /* 0x00008c00ff1c7b82 */ /* 0x000ea20000000800 */
[----:B------:R1:W-:Y:S04]  /*55b10*/  LDGSTS.E [R24+-0x4bff4], desc[UR8][R134.64], !P4 ;  /* 0xb400c00086187fae */ /* 0x0003e8000e121848 */
[----:B------:R1:W-:Y:S04]  /*55b20*/  LDGSTS.E [R23+-0x47ff4], desc[UR8][R126.64], !P4 ;  /* 0xb800c0007e177fae */ /* 0x0003e8000e121848 */
[----:B------:R-:W2:Y:S01]  /*55b30*/  LDL.64 R150, [R1+0x890] ;  /* 0x0008900001967983 */ /* 0x000ea20000100a00 */
[----:B---3--:R-:W-:-:S03]  /*55b40*/  VIADD R2, R5, 0x200000 ;  /* 0x0020000005027836 */ /* 0x008fc60000000000 */
[----:B------:R-:W3:Y:S01]  /*55b50*/  LDL.64 R134, [R1+0x880] ;  /* 0x0008800001867983 */ /* 0x000ee20000100a00 */
[----:B-1----:R-:W-:-:S03]  /*55b60*/  IADD3 R24, R5, 0x200000, RZ ;  /* 0x0020000005187810 */ /* 0x002fc60007ffe0ff */
[----:B------:R-:W3:Y:S01]  /*55b70*/  LDL.64 R126, [R1+0x878] ;  /* 0x00087800017e7983 */ /* 0x000ee20000100a00 */
[----:B------:R-:W-:-:S03]  /*55b80*/  IADD3 R23, R5, 0x200000, RZ ;  /* 0x0020000005177810 */ /* 0x000fc60007ffe0ff */
[----:B------:R1:W-:Y:S04]  /*55b90*/  LDGSTS.E [R4+-0x43ff4], desc[UR8][R114.64], !P4 ;  /* 0xbc00c00072047fae */ /* 0x0003e8000e121848 */
[----:B------:R-:W-:Y:S04]  /*55ba0*/  LDGSTS.E [R2+-0x80000], desc[UR8][R158.64], !P1 ;  /* 0x800000009e027fae */ /* 0x000fe8000c921848 */
[----:B------:R-:W-:Y:S04]  /*55bb0*/  LDGSTS.E [R24+-0x7c000], desc[UR8][R110.64], !P1 ;  /* 0x840000006e187fae */ /* 0x000fe8000c921848 */
[----:B------:R-:W3:Y:S01]  /*55bc0*/  LDL.64 R114, [R1+0x868] ;  /* 0x0008680001727983 */ /* 0x000ee20000100a00 */
[----:B-1----:R-:W-:-:S03]  /*55bd0*/  IADD3 R4, R5, 0x200000, RZ ;  /* 0x0020000005047810 */ /* 0x002fc60007ffe0ff */
[----:B------:R-:W3:Y:S04]  /*55be0*/  LDL.64 R158, [R1+0x860] ;  /* 0x00086000019e7983 */ /* 0x000ee80000100a00 */
[----:B------:R-:W3:Y:S04]  /*55bf0*/  LDL.64 R110, [R1+0x850] ;  /* 0x00085000016e7983 */ /* 0x000ee80000100a00 */
[----:B------:R-:W-:Y:S04]  /*55c00*/  LDGSTS.E [R23+-0x78000], desc[UR8][R144.64], !P1 ;  /* 0x8800000090177fae */ /* 0x000fe8000c921848 */
[----:B------:R-:W-:Y:S04]  /*55c10*/  LDGSTS.E [R4+-0x74000], desc[UR8][R100.64], !P1 ;  /* 0x8c00000064047fae */ /* 0x000fe8000c921848 */
[----:B------:R-:W3:Y:S04]  /*55c20*/  LDL.64 R144, [R1+0x848] ;  /* 0x0008480001907983 */ /* 0x000ee80000100a00 */
[----:B------:R-:W3:Y:S01]  /*55c30*/  LDL.64 R100, [R1+0x838] ;  /* 0x0008380001647983 */ /* 0x000ee20000100a00 */
[----:B------:R-:W-:Y:S01]  /*55c40*/  ISETP.GE.U32.AND P2, PT, R25, 0x7ffffc77, PT ;  /* 0x7ffffc771900780c */ /* 0x000fe20003f46070 */
        /* <DEDUP_REMOVED lines=8> */
[----:B--2---:R-:W-:Y:S04]  /*55cd0*/  LDGSTS.E [R24+-0x7bffc], desc[UR8][R150.64], !P2 ;  /* 0x8400400096187fae */ /* 0x004fe8000d121848 */
[----:B---3--:R-:W-:Y:S04]  /*55ce0*/  LDGSTS.E [R23+-0x77ffc], desc[UR8][R134.64], !P2 ;  /* 0x8800400086177fae */ /* 0x008fe8000d121848 */
[----:B------:R-:W-:Y:S04]  /*55cf0*/  LDGSTS.E [R4+-0x73ffc], desc[UR8][R126.64], !P2 ;  /* 0x8c0040007e047fae */ /* 0x000fe8000d121848 */
[----:B------:R-:W2:Y:S04]  /*55d00*/  LDL.64 R150, [R1+0x820] ;  /* 0x0008200001967983 */ /* 0x000ea80000100a00 */
        /* <DEDUP_REMOVED lines=8> */
[----:B------:R-:W-:Y:S04]  /*55d90*/  LDGSTS.E [R4+-0x73ff8], desc[UR8][R144.64], !P3 ;  /* 0x8c00800090047fae */ /* 0x000fe8000d921848 */
[----:B------:R-:W-:Y:S04]  /*55da0*/  LDGSTS.E [R2+-0x7fff4], desc[UR8][R100.64], !P1 ;  /* 0x8000c00064027fae */ /* 0x000fe8000c921848 */
[----:B------:R-:W3:Y:S04]  /*55db0*/  LDL.64 R144, [R1+0x7e0] ;  /* 0x0007e00001907983 */ /* 0x000ee80000100a00 */
[----:B------:R-:W3:Y:S01]  /*55dc0*/  LDL.64 R100, [R1+0x7d8] ;  /* 0x0007d80001647983 */ /* 0x000ee20000100a00 */
[----:B------:R-:W-:-:S02]  /*55dd0*/  VIADD R25, R26, 0xfffffcd7 ;  /* 0xfffffcd71a197836 */ /* 0x000fc40000000000 */
[----:B------:R-:W3:Y:S03]  /*55de0*/  LDC R26, c[0x0][0x230] ;  /* 0x00008c00ff1a7b82 */ /* 0x000ee60000000800 */
[----:B------:R-:W-:Y:S02]  /*55df0*/  ISETP.GE.U32.AND P2, PT, R25, 0x7ffffc58, PT ;  /* 0x7ffffc581900780c */ /* 0x000fe40003f46070 */
[----:B-1----:R-:W-:-:S03]  /*55e00*/  IADD3 R25, R27, -0x32a, RZ ;  /* 0xfffffcd61b197810 */ /* 0x002fc60007ffe0ff */
        /* <DEDUP_REMOVED lines=45> */
[----:B------:R-:W3:Y:S02]  /*560e0*/  LDC R28, c[0x0][0x230] ;  /* 0x00008c00ff1c7b82 */ /* 0x000ee40000000800 */
[----:B------:R-:W-:Y:S02]  /*560f0*/  ISETP.GE.U32.AND P3, PT, R25, 0x7ffffc38, PT ;  /* 0x7ffffc381900780c */ /* 0x000fe40003f66070 */
[----:B-1----:R-:W-:-:S04]  /*56100*/  IADD3 R25, R29, -0x34a, RZ ;  /* 0xfffffcb61d197810 */ /* 0x002fc80007ffe0ff */
        /* <DEDUP_REMOVED lines=23> */
[----:B------:R-:W-:-:S03]  /*56280*/  IADD3 R25, R26, -0x34c, RZ ;  /* 0xfffffcb41a197810 */ /* 0x000fc60007ffe0ff */
[----:B------:R-:W3:Y:S01]  /*56290*/  LDC R26, c[0x0][0x230] ;  /* 0x00008c00ff1a7b82 */ /* 0x000ee20000000800 */
[----:B------:R-:W-:Y:S02]  /*562a0*/  ISETP.GE.U32.AND P3, PT, R25, 0x7ffffc35, PT ;  /* 0x7ffffc351900780c */ /* 0x000fe40003f66070 */
[----:B-1----:R-:W-:-:S04]  /*562b0*/  IADD3 R25, R29, -0x369, RZ ;  /* 0xfffffc971d197810 */ /* 0x002fc80007ffe0ff */
[----:B------:R-:W-:Y:S01]  /*562c0*/  ISETP.GE.U32.AND P1, PT, R25, 0x7ffffc18, PT ;  /* 0x7ffffc181900780c */ /* 0x000fe20003f26070 */
[----:B----4-:R-:W-:Y:S01]  /*562d0*/  LDGSTS.E [R2+-0x5fff8], desc[UR8][R142.64], !P2 ;  /* 0xa00080008e027fae */ /* 0x010fe2000d121848 */
[----:B------:R-:W-:Y:S01]  /*562e0*/  IADD3 R5, R5, 0x200000, RZ ;  /* 0x0020000005057810 */ /* 0x000fe20007ffe0ff */
[----:B------:R-:W1:Y:S02]  /*562f0*/  LDC R29, c[0x0][0x230] ;  /* 0x00008c00ff1d7b82 */ /* 0x000e640000000800 */
        /* <DEDUP_REMOVED lines=38> */
[----:B------:R4:W-:Y:S04]  /*56560*/  LDGSTS.E [R24+-0x4bff8], desc[UR8][R100.64], !P3 ;  /* 0xb400800064187fae */ /* 0x0009e8000d921848 */
        /* <DEDUP_REMOVED lines=9> */
[----:B------:R-:W-:-:S06]  /*56600*/  IADD3 R24, R27, -0x30e, RZ ;  /* 0xfffffcf21b187810 */ /* 0x000fcc0007ffe0ff */
[----:B------:R-:W4:Y:S01]  /*56610*/  LDC R25, c[0x0][0x230] ;  /* 0x00008c00ff197b82 */ /* 0x000f220000000800 */
[----:B------:R-:W4:Y:S04]  /*56620*/  LDL.64 R142, [R1+0x658] ;  /* 0x00065800018e7983 */ /* 0x000f280000100a00 */
[----:B--2---:R-:W-:Y:S03]  /*56630*/  LDGSTS.E [R4+-0x43ff8], desc[UR8][R150.64], !P3 ;  /* 0xbc00800096047fae */ /* 0x004fe6000d921848 */
[----:B------:R-:W2:Y:S01]  /*56640*/  LDC R27, c[0x0][0x230] ;  /* 0x00008c00ff1b7b82 */ /* 0x000ea20000000800 */
[----:B---3--:R3:W-:Y:S04]  /*56650*/  LDGSTS.E [R2+-0x4fff4], desc[UR8][R134.64], !P4 ;  /* 0xb000c00086027fae */ /* 0x0087e8000e121848 */
[----:B------:R1:W-:Y:S04]  /*56660*/  LDGSTS.E [R23+-0x4bff4], desc[UR8][R126.64], !P4 ;  /* 0xb400c0007e177fae */ /* 0x0003e8000e121848 */
[----:B------:R-:W2:Y:S01]  /*56670*/  LDL.64 R150, [R1+0x650] ;  /* 0x0006500001967983 */ /* 0x000ea20000100a00 */
[----:B---3--:R-:W-:-:S03]  /*56680*/  VIADD R2, R6, 0x200000 ;  /* 0x0020000006027836 */ /* 0x008fc60000000000 */
[----:B------:R-:W3:Y:S04]  /*56690*/  LDL.64 R134, [R1+0x648] ;  /* 0x0006480001867983 */ /* 0x000ee80000100a00 */
[----:B------:R-:W3:Y:S01]  /*566a0*/  LDL.64 R126, [R1+0x640] ;  /* 0x00064000017e7983 */ /* 0x000ee20000100a00 */
[----:B-1----:R-:W-:-:S03]  /*566b0*/  IADD3 R23, R6, 0x200000, RZ ;  /* 0x0020000006177810 */ /* 0x002fc60007ffe0ff */
[----:B------:R-:W-:Y:S04]  /*566c0*/  LDGSTS.E [R4+-0x47ff4], desc[UR8][R114.64], !P4 ;  /* 0xb800c00072047fae */ /* 0x000fe8000e121848 */
[----:B------:R1:W-:Y:S04]  /*566d0*/  LDGSTS.E [R5+-0x43ff4], desc[UR8][R158.64], !P4 ;  /* 0xbc00c0009e057fae */ /* 0x0003e8000e121848 */
[----:B------:R-:W-:Y:S04]  /*566e0*/  LDGSTS.E [R2+-0x80000], desc[UR8][R110.64], !P1 ;  /* 0x800000006e027fae */ /* 0x000fe8000c921848 */
[----:B------:R-:W3:Y:S04]  /*566f0*/  LDL.64 R114, [R1+0x638] ;  /* 0x0006380001727983 */ /* 0x000ee80000100a00 */
[----:B------:R-:W3:Y:S01]  /*56700*/  LDL.64 R158, [R1+0x630] ;  /* 0x00063000019e7983 */ /* 0x000ee20000100a00 */
[----:B-1----:R-:W-:-:S03]  /*56710*/  IADD3 R5, R6, 0x200000, RZ ;  /* 0x0020000006057810 */ /* 0x002fc60007ffe0ff */
[----:B------:R-:W3:Y:S04]  /*56720*/  LDL.64 R110, [R1+0x628] ;  /* 0x00062800016e7983 */ /* 0x000ee80000100a00 */
[----:B------:R-:W-:Y:S04]  /*56730*/  LDGSTS.E [R23+-0x7c000], desc[UR8][R144.64], !P1 ;  /* 0x8400000090177fae */ /* 0x000fe8000c921848 */
[----:B------:R-:W-:Y:S04]  /*56740*/  LDGSTS.E [R5+-0x78000], desc[UR8][R100.64], !P1 ;  /* 0x8800000064057fae */ /* 0x000fe8000c921848 */
[----:B------:R-:W3:Y:S04]  /*56750*/  LDL.64 R144, [R1+0x620] ;  /* 0x0006200001907983 */ /* 0x000ee80000100a00 */
[----:B------:R-:W3:Y:S01]  /*56760*/  LDL.64 R100, [R1+0x618] ;  /* 0x0006180001647983 */ /* 0x000ee20000100a00 */
[----:B------:R-:W-:Y:S01]  /*56770*/  ISETP.GE.U32.AND P2, PT, R24, 0x7ffffc73, PT ;  /* 0x7ffffc731800780c */ /* 0x000fe20003f46070 */
[----:B------:R-:W-:Y:S01]  /*56780*/  VIADD R24, R26, 0xfffffcf1 ;  /* 0xfffffcf11a187836 */ /* 0x000fe20000000000 */
[----:B------:R-:W-:Y:S01]  /*56790*/  IADD3 R4, R6, 0x200000, RZ ;  /* 0x0020000006047810 */ /* 0x000fe20007ffe0ff */
[----:B------:R-:W1:Y:S03]  /*567a0*/  LDC R26, c[0x0][0x230] ;  /* 0x00008c00ff1a7b82 */ /* 0x000e660000000800 */
        /* <DEDUP_REMOVED lines=21> */
[----:B------:R-:W-:Y:S01]  /*56900*/  ISETP.GE.U32.AND P1, PT, R24, 0x7ffffc71, PT ;  /* 0x7ffffc711800780c */ /* 0x000fe20003f26070 */
[----:B------:R-:W-:-:S05]  /*56910*/  VIADD R24, R25, 0xfffffcd3 ;  /* 0xfffffcd319187836 */ /* 0x000fca0000000000 */
[----:B------:R-:W-:Y:S01]  /*56920*/  ISETP.GE.U32.AND P2, PT, R24, 0x7ffffc54, PT ;  /* 0x7ffffc541800780c */ /* 0x000fe20003f46070 */
[----:B------:R-:W3:Y:S01]  /*56930*/  LDC R25, c[0x0][0x230] ;  /* 0x00008c00ff197b82 */ /* 0x000ee20000000800 */
[----:B-1----:R-:W-:-:S04]  /*56940*/  IADD3 R24, R26, -0x32e, RZ ;  /* 0xfffffcd21a187810 */ /* 0x002fc80007ffe0ff */
[----:B------:R-:W-:Y:S01]  /*56950*/  ISETP.GE.U32.AND P3, PT, R24, 0x7ffffc53, PT ;  /* 0x7ffffc531800780c */ /* 0x000fe20003f66070 */
[----:B----4-:R-:W-:Y:S02]  /*56960*/  LDGSTS.E [R2+-0x7fff4], desc[UR8][R142.64], !P1 ;  /* 0x8000c0008e027fae */ /* 0x010fe4000c921848 */
        /* <DEDUP_REMOVED lines=47> */
[----:B----4-:R-:W-:Y:S01]  /*56c60*/  LDGSTS.E [R5+-0x67ff4], desc[UR8][R142.64], !P2 ;  /* 0x9800c0008e057fae */ /* 0x010fe2000d121848 */
[----:B------:R-:W1:Y:S03]  /*56c70*/  LDC R28, c[0x0][0x230] ;  /* 0x00008c00ff1c7b82 */ /* 0x000e660000000800 */
        /* <DEDUP_REMOVED lines=34> */
[----:B------:R-:W3:Y:S01]  /*56ea0*/  LDL.64 R114, [R1+0x16e8] ;  /* 0x0016e80001727983 */ /* 0x000ee20000100a00 */
[----:B-1----:R-:W-:-:S02]  /*56eb0*/  IADD3 R24, R28, -0x36d, RZ ;  /* 0xfffffc931c187810 */ /* 0x002fc40007ffe0ff */
[----:B------:R-:W-:Y:S01]  /*56ec0*/  IADD3 R6, R6, 0x200000, RZ ;  /* 0x0020000006067810 */ /* 0x000fe20007ffe0ff */
[----:B------:R-:W3:Y:S04]  /*56ed0*/  LDL.64 R158, [R1+0x1718] ;  /* 0x00171800019e7983 */ /* 0x000ee80000100a00 */
[----:B------:R-:W3:Y:S04]  /*56ee0*/  LDL.64 R110, [R1+0x16f8] ;  /* 0x0016f800016e7983 */ /* 0x000ee80000100a00 */
[----:B------:R-:W-:Y:S01]  /*56ef0*/  LDGSTS.E [R5+-0x57ff4], desc[UR8][R144.64], !P3 ;  /* 0xa800c00090057fae */ /* 0x000fe2000d921848 */
[----:B------:R-:W1:Y:S03]  /*56f00*/  LDC R28, c[0x0][0x230] ;  /* 0x00008c00ff1c7b82 */ /* 0x000e660000000800 */
        /* <DEDUP_REMOVED lines=17> */
[----:B------:R-:W2:Y:S04]  /*57020*/  LDL.64 R126, [R1+0x1728] ;  /* 0x00172800017e7983 */ /* 0x000ea80000100a00 */
[----:B------:R-:W-:Y:S04]  /*57030*/  LDGSTS.E [R2+-0x4fffc], desc[UR8][R114.64], !P2 ;  /* 0xb000400072027fae */ /* 0x000fe8000d121848 */
[----:B------:R-:W-:Y:S04]  /*57040*/  LDGSTS.E [R23+-0x4bffc], desc[UR8][R160.64], !P2 ;  /* 0xb4004000a0177fae */ /* 0x000fe8000d121848 */
[----:B------:R-:W-:Y:S04]  /*57050*/  LDGSTS.E [R5+-0x47ffc], desc[UR8][R110.64], !P2 ;  /* 0xb80040006e057fae */ /* 0x000fe8000d121848 */
[----:B------:R-:W2:Y:S01]  /*57060*/  LDL.64 R114, [R1+0x1738] ;  /* 0x0017380001727983 */ /* 0x000ea20000100a00 */
[----:B------:R-:W-:-:S02]  /*57070*/  IADD3 R24, R25, -0x370, RZ ;  /* 0xfffffc9019187810 */ /* 0x000fc40007ffe0ff */
[----:B------:R-:W2:Y:S01]  /*57080*/  LDC R25, c[0x0][0x230] ;  /* 0x00008c00ff197b82 */ /* 0x000ea20000000800 */
[----:B------:R-:W2:Y:S04]  /*57090*/  LDL.64 R160, [R1+0xb60] ;  /* 0x000b600001a07983 */ /* 0x000ea80000100a00 */
[----:B------:R-:W2:Y:S04]  /*570a0*/  LDL.64 R110, [R1+0x1740] ;  /* 0x00174000016e7983 */ /* 0x000ea80000100a00 */
[----:B------:R-:W-:Y:S04]  /*570b0*/  LDGSTS.E [R4+-0x43ffc], desc[UR8][R144.64], !P2 ;  /* 0xbc00400090047fae */ /* 0x000fe8000d121848 */
[----:B------:R-:W-:Y:S04]  /*570c0*/  LDGSTS.E [R2+-0x4fff8], desc[UR8][R100.64], !P3 ;  /* 0xb000800064027fae */ /* 0x000fe8000d921848 */
[----:B------:R-:W2:Y:S04]  /*570d0*/  LDL.64 R144, [R1+0xb48] ;  /* 0x000b480001907983 */ /* 0x000ea80000100a00 */
[----:B------:R-:W2:Y:S01]  /*570e0*/  LDL.64 R100, [R1+0xb50] ;  /* 0x000b500001647983 */ /* 0x000ea20000100a00 */
[----:B------:R-:W-:Y:S01]  /*570f0*/  ISETP.GE.U32.AND P4, PT, R24, 0x7ffffc11, PT ;  /* 0x7ffffc111800780c */ /* 0x000fe20003f86070 */
[----:B-1----:R-:W-:-:S02]  /*57100*/  VIADD R24, R27, 0xfffffcef ;  /* 0xfffffcef1b187836 */ /* 0x002fc40000000000 */
[----:B------:R-:W1:Y:S03]  /*57110*/  LDC R27, c[0x0][0x230] ;  /* 0x00008c00ff1b7b82 */ /* 0x000e660000000800 */
[----:B------:R-:W-:-:S05]  /*57120*/  ISETP.GE.U32.AND P1, PT, R24, 0x7ffffc70, PT ;  /* 0x7ffffc701800780c */ /* 0x000fca0003f26070 */
[----:B------:R-:W1:Y:S01]  /*57130*/  LDC R24, c[0x0][0x230] ;  /* 0x00008c00ff187b82 */ /* 0x000e620000000800 */
[----:B----4-:R-:W-:Y:S04]  /*57140*/  LDGSTS.E [R23+-0x4bff8], desc[UR8][R142.64], !P3 ;  /* 0xb40080008e177fae */ /* 0x010fe8000d921848 */
[----:B------:R-:W-:Y:S04]  /*57150*/  LDGSTS.E [R5+-0x47ff8], desc[UR8][R158.64], !P3 ;  /* 0xb80080009e057fae */ /* 0x000fe8000d921848 */
[----:B------:R-:W4:Y:S04]  /*57160*/  LDL.64 R142, [R1+0xb58] ;  /* 0x000b5800018e7983 */ /* 0x000f280000100a00 */
[----:B------:R-:W4:Y:S04]  /*57170*/  LDL.64 R158, [R1+0xb78] ;  /* 0x000b7800019e7983 */ /* 0x000f280000100a00 */
[----:B---3--:R-:W-:Y:S04]  /*57180*/  LDGSTS.E [R4+-0x43ff8], desc[UR8][R134.64], !P3 ;  /* 0xbc00800086047fae */ /* 0x008fe8000d921848 */
[----:B--2---:R2:W-:Y:S04]  /*57190*/  LDGSTS.E [R2+-0x4fff4], desc[UR8][R126.64], !P4 ;  /* 0xb000c0007e027fae */ /* 0x0045e8000e121848 */
[----:B------:R-:W-:Y:S04]  /*571a0*/  LDGSTS.E [R5+-0x4bff4], desc[UR8][R150.64], !P4 ;  /* 0xb400c00096057fae */ /* 0x000fe8000e121848 */
[----:B------:R-:W3:Y:S04]  /*571b0*/  LDL.64 R134, [R1+0xb68] ;  /* 0x000b680001867983 */ /* 0x000ee80000100a00 */
[----:B------:R-:W3:Y:S01]  /*571c0*/  LDL.64 R126, [R1+0xb70] ;  /* 0x000b7000017e7983 */ /* 0x000ee20000100a00 */
[----:B--2---:R-:W-:-:S03]  /*571d0*/  VIADD R2, R12, 0x200000 ;  /* 0x002000000c027836 */ /* 0x004fc60000000000 */
[----:B------:R-:W-:Y:S04]  /*571e0*/  LDGSTS.E [R4+-0x47ff4], desc[UR8][R114.64], !P4 ;  /* 0xb800c00072047fae */ /* 0x000fe8000e121848 */
[----:B------:R-:W2:Y:S04]  /*571f0*/  LDL.64 R150, [R1+0xb90] ;  /* 0x000b900001967983 */ /* 0x000ea80000100a00 */
[----:B------:R1:W-:Y:S04]  /*57200*/  LDGSTS.E [R6+-0x43ff4], desc[UR8][R110.64], !P4 ;  /* 0xbc00c0006e067fae */ /* 0x0003e8000e121848 */
[----:B------:R-:W2:Y:S04]  /*57210*/  LDL.64 R114, [R1+0xb80] ;  /* 0x000b800001727983 */ /* 0x000ea80000100a00 */
[----:B------:R-:W2:Y:S01]  /*57220*/  LDL.64 R110, [R1+0xb88] ;  /* 0x000b8800016e7983 */ /* 0x000ea20000100a00 */
[----:B-1----:R-:W-:-:S03]  /*57230*/  IADD3 R6, R12, 0x200000, RZ ;  /* 0x002000000c067810 */ /* 0x002fc60007ffe0ff */
[----:B------:R-:W-:Y:S04]  /*57240*/  LDGSTS.E [R2+-0x80000], desc[UR8][R144.64], !P1 ;  /* 0x8000000090027fae */ /* 0x000fe8000c921848 */
[----:B------:R-:W-:Y:S01]  /*57250*/  LDGSTS.E [R6+-0x7c000], desc[UR8][R100.64], !P1 ;  /* 0x8400000064067fae */ /* 0x000fe2000c921848 */
[----:B------:R-:W-:Y:S02]  /*57260*/  IADD3 R23, R26, -0x312, RZ ;  /* 0xfffffcee1a177810 */ /* 0x000fe40007ffe0ff */
[C---:B------:R-:W-:Y:S01]  /*57270*/  IADD3 R5, R12.reuse, 0x200000, RZ ;  /* 0x002000000c057810 */ /* 0x040fe20007ffe0ff */
[----:B------:R-:W1:Y:S01]  /*57280*/  LDC R26, c[0x0][0x230] ;  /* 0x00008c00ff1a7b82 */ /* 0x000e620000000800 */
[----:B------:R-:W-:Y:S01]  /*57290*/  IADD3 R4, R12, 0x200000, RZ ;  /* 0x002000000c047810 */ /* 0x000fe20007ffe0ff */
[----:B------:R-:W2:Y:S04]  /*572a0*/  LDL.64 R144, [R1+0xba0] ;  /* 0x000ba00001907983 */ /* 0x000ea80000100a00 */
[----:B------:R-:W2:Y:S01]  /*572b0*/  LDL.64 R100, [R1+0xb98] ;  /* 0x000b980001647983 */ /* 0x000ea20000100a00 */
[----:B------:R-:W-:Y:S01]  /*572c0*/  ISETP.GE.U32.AND P2, PT, R23, 0x7ffffc6f, PT ;  /* 0x7ffffc6f1700780c */ /* 0x000fe20003f46070 */
[----:B------:R-:W-:-:S02]  /*572d0*/  VIADD R23, R25, 0xfffffced ;  /* 0xfffffced19177836 */ /* 0x000fc40000000000 */
[----:B------:R-:W1:Y:S03]  /*572e0*/  LDC R25, c[0x0][0x230] ;  /* 0x00008c00ff197b82 */ /* 0x000e660000000800 */
[----:B------:R-:W-:Y:S01]  /*572f0*/  ISETP.GE.U32.AND P3, PT, R23, 0x7ffffc6e, PT ;  /* 0x7ffffc6e1700780c */ /* 0x000fe20003f66070 */
[----:B----4-:R-:W-:Y:S04]  /*57300*/  LDGSTS.E [R5+-0x78000], desc[UR8][R142.64], !P1 ;  /* 0x880000008e057fae */ /* 0x010fe8000c921848 */
[----:B------:R-:W-:Y:S04]  /*57310*/  LDGSTS.E [R4+-0x74000], desc[UR8][R160.64], !P1 ;  /* 0x8c000000a0047fae */ /* 0x000fe8000c921848 */
[----:B------:R-:W4:Y:S04]  /*57320*/  LDL.64 R142, [R1+0xba8] ;  /* 0x000ba800018e7983 */ /* 0x000f280000100a00 */
[----:B------:R-:W4:Y:S04]  /*57330*/  LDL.64 R160, [R1+0xbb0] ;  /* 0x000bb00001a07983 */ /* 0x000f280000100a00 */
[----:B---3--:R-:W-:Y:S04]  /*57340*/  LDGSTS.E [R2+-0x7fffc], desc[UR8][R134.64], !P2 ;  /* 0x8000400086027fae */ /* 0x008fe8000d121848 */
[----:B------:R-:W-:Y:S04]  /*57350*/  LDGSTS.E [R6+-0x7bffc], desc[UR8][R126.64], !P2 ;  /* 0x840040007e067fae */ /* 0x000fe8000d121848 */
[----:B------:R-:W-:Y:S04]  /*57360*/  LDGSTS.E [R5+-0x77ffc], desc[UR8][R158.64], !P2 ;  /* 0x880040009e057fae */ /* 0x000fe8000d121848 */
[----:B------:R-:W3:Y:S04]  /*57370*/  LDL.64 R134, [R1+0xbb8] ;  /* 0x000bb80001867983 */ /* 0x000ee80000100a00 */
[----:B------:R-:W3:Y:S04]  /*57380*/  LDL.64 R126, [R1+0xbc0] ;  /* 0x000bc000017e7983 */ /* 0x000ee80000100a00 */
[----:B--2---:R-:W-:Y:S04]  /*57390*/  LDGSTS.E [R4+-0x73ffc], desc[UR8][R114.64], !P2 ;  /* 0x8c00400072047fae */ /* 0x004fe8000d121848 */
[----:B------:R-:W2:Y:S04]  /*573a0*/  LDL.64 R158, [R1+0xf58] ;  /* 0x000f5800019e7983 */ /* 0x000ea80000100a00 */
[----:B------:R-:W-:Y:S04]  /*573b0*/  LDGSTS.E [R2+-0x7fff8], desc[UR8][R110.64], !P3 ;  /* 0x800080006e027fae */ /* 0x000fe8000d921848 */
[----:B------:R-:W2:Y:S04]  /*573c0*/  LDL.64 R114, [R1+0xf48] ;  /* 0x000f480001727983 */ /* 0x000ea80000100a00 */
[----:B------:R-:W-:Y:S04]  /*573d0*/  LDGSTS.E [R6+-0x7bff8], desc[UR8][R150.64], !P3 ;  /* 0x8400800096067fae */ /* 0x000fe8000d921848 */
[----:B------:R-:W2:Y:S04]  /*573e0*/  LDL.64 R110, [R1+0xf50] ;  /* 0x000f5000016e7983 */ /* 0x000ea80000100a00 */
[----:B------:R-:W-:Y:S01]  /*573f0*/  LDGSTS.E [R5+-0x77ff8], desc[UR8][R100.64], !P3 ;  /* 0x8800800064057fae */ /* 0x000fe2000d921848 */
[----:B------:R-:W-:-:S02]  /*57400*/  IADD3 R23, R28, -0x314, RZ ;  /* 0xfffffcec1c177810 */ /* 0x000fc40007ffe0ff */
[----:B------:R-:W2:Y:S01]  /*57410*/  LDC R28, c[0x0][0x230] ;  /* 0x00008c00ff1c7b82 */ /* 0x000ea20000000800 */
[----:B------:R-:W-:Y:S04]  /*57420*/  LDGSTS.E [R4+-0x73ff8], desc[UR8][R144.64], !P3 ;  /* 0x8c00800090047fae */ /* 0x000fe8000d921848 */
[----:B------:R-:W2:Y:S04]  /*57430*/  LDL.64 R150, [R1+0xf68] ;  /* 0x000f680001967983 */ /* 0x000ea80000100a00 */
[----:B------:R-:W2:Y:S01]  /*57440*/  LDL.64 R100, [R1+0xf60] ;  /* 0x000f600001647983 */ /* 0x000ea20000100a00 */
[----:B------:R-:W-:Y:S01]  /*57450*/  ISETP.GE.U32.AND P1, PT, R23, 0x7ffffc6d, PT ;  /* 0x7ffffc6d1700780c */ /* 0x000fe20003f26070 */
[----:B------:R-:W-:-:S02]  /*57460*/  VIADD R23, R24, 0xfffffccf ;  /* 0xfffffccf18177836 */ /* 0x000fc40000000000 */
[----:B------:R-:W2:Y:S01]  /*57470*/  LDL.64 R144, [R1+0xf70] ;  /* 0x000f700001907983 */ /* 0x000ea20000100a00 */
[----:B------:R-:W2:Y:S02]  /*57480*/  LDC R24, c[0x0][0x230] ;  /* 0x00008c00ff187b82 */ /* 0x000ea40000000800 */
[----:B------:R-:W-:-:S07]  /*57490*/  ISETP.GE.U32.AND P2, PT, R23, 0x7ffffc50, PT ;  /* 0x7ffffc501700780c */ /* 0x000fce0003f46070 */
[----:B----4-:R-:W-:Y:S04]  /*574a0*/  LDGSTS.E [R2+-0x7fff4], desc[UR8][R142.64], !P1 ;  /* 0x8000c0008e027fae */ /* 0x010fe8000c921848 */
[----:B------:R1:W-:Y:S04]  /*574b0*/  LDGSTS.E [R6+-0x7bff4], desc[UR8][R160.64], !P1 ;  /* 0x8400c000a0067fae */ /* 0x0003e8000c921848 */
[----:B------:R-:W4:Y:S01]  /*574c0*/  LDL.64 R142, [R1+0xf78] ;  /* 0x000f7800018e7983 */ /* 0x000f220000100a00 */
[----:B------:R-:W-:Y:S02]  /*574d0*/  IADD3 R23, R27, -0x332, RZ ;  /* 0xfffffcce1b177810 */ /* 0x000fe40007ffe0ff */
[----:B------:R-:W4:Y:S01]  /*574e0*/  LDC R27, c[0x0][0x230] ;  /* 0x00008c00ff1b7b82 */ /* 0x000f220000000800 */
[----:B-1----:R-:W-:Y:S01]  /*574f0*/  IADD3 R6, R26, -0x333, RZ ;  /* 0xfffffccd1a067810 */ /* 0x002fe20007ffe0ff */
[----:B------:R-:W4:Y:S04]  /*57500*/  LDL.64 R160, [R1+0x1378] ;  /* 0x0013780001a07983 */ /* 0x000f280000100a00 */
[----:B---3--:R-:W-:Y:S02]  /*57510*/  LDGSTS.E [R5+-0x77ff4], desc[UR8][R134.64], !P1 ;  /* 0x8800c00086057fae */ /* 0x008fe4000c921848 */
[----:B------:R-:W1:Y:S02]  /*57520*/  LDC R26, c[0x0][0x230] ;  /* 0x00008c00ff1a7b82 */ /* 0x000e640000000800 */
[----:B------:R-:W-:Y:S04]  /*57530*/  LDGSTS.E [R4+-0x73ff4], desc[UR8][R126.64], !P1 ;  /* 0x8c00c0007e047fae */ /* 0x000fe8000c921848 */
[----:B------:R-:W3:Y:S04]  /*57540*/  LDL.64 R134, [R1+0xf80] ;  /* 0x000f800001867983 */ /* 0x000ee80000100a00 */
[----:B------:R-:W3:Y:S04]  /*57550*/  LDL.64 R126, [R1+0xf88] ;  /* 0x000f8800017e7983 */ /* 0x000ee80000100a00 */
[----:B--2---:R-:W-:Y:S04]  /*57560*/  LDGSTS.E [R2+-0x70000], desc[UR8][R114.64], !P2 ;  /* 0x9000000072027fae */ /* 0x004fe8000d121848 */
[----:B------:R-:W-:Y:S04]  /*57570*/  LDGSTS.E [R2+-0x6c000], desc[UR8][R110.64], !P2 ;  /* 0x940000006e027fae */ /* 0x000fe8000d121848 */
[----:B------:R-:W2:Y:S04]  /*57580*/  LDL.64 R114, [R1+0xf90] ;  /* 0x000f900001727983 */ /* 0x000ea80000100a00 */
[----:B------:R-:W-:Y:S04]  /*57590*/  LDGSTS.E [R5+-0x68000], desc[UR8][R158.64], !P2 ;  /* 0x980000009e057fae */ /* 0x000fe8000d121848 */
[----:B------:R-:W2:Y:S04]  /*575a0*/  LDL.64 R110, [R1+0xf98] ;  /* 0x000f9800016e7983 */ /* 0x000ea80000100a00 */
[----:B------:R-:W2:Y:S04]  /*575b0*/  LDL.64 R158, [R1+0xfa0] ;  /* 0x000fa000019e7983 */ /* 0x000ea80000100a00 */
[----:B------:R-:W-:Y:S04]  /*575c0*/  LDGSTS.E [R4+-0x64000], desc[UR8][R100.64], !P2 ;  /* 0x9c00000064047fae */ /* 0x000fe8000d121848 */
[----:B------:R-:W2:Y:S01]  /*575d0*/  LDL.64 R100, [R1+0xfa8] ;  /* 0x000fa80001647983 */ /* 0x000ea20000100a00 */
[----:B------:R-:W-:-:S02]  /*575e0*/  ISETP.GE.U32.AND P1, PT, R23, 0x7ffffc4f, PT ;  /* 0x7ffffc4f1700780c */ /* 0x000fc40003f26070 */
[----:B------:R-:W-:Y:S01]  /*575f0*/  ISETP.GE.U32.AND P3, PT, R6, 0x7ffffc4e, PT ;  /* 0x7ffffc4e0600780c */ /* 0x000fe20003f66070 */
[----:B------:R-:W-:Y:S01]  /*57600*/  VIADD R6, R12, 0x200000 ;  /* 0x002000000c067836 */ /* 0x000fe20000000000 */
[----:B------:R-:W-:Y:S02]  /*57610*/  IADD3 R23, R25, -0x334, RZ ;  /* 0xfffffccc19177810 */ /* 0x000fe40007ffe0ff */
[----:B------:R-:W1:Y:S02]  /*57620*/  LDC R25, c[0x0][0x230] ;  /* 0x00008c00ff197b82 */ /* 0x000e640000000800 */
[----:B------:R-:W-:-:S05]  /*57630*/  ISETP.GE.U32.AND P2, PT, R23, 0x7ffffc4d, PT ;  /* 0x7ffffc4d1700780c */ /* 0x000fca0003f46070 */
[----:B------:R-:W-:Y:S04]  /*57640*/  LDGSTS.E [R2+-0x6fffc], desc[UR8][R150.64], !P1 ;  /* 0x9000400096027fae */ /* 0x000fe8000c921848 */
[----:B------:R-:W-:Y:S04]  /*57650*/  LDGSTS.E [R6+-0x6bffc], desc[UR8][R144.64], !P1 ;  /* 0x9400400090067fae */ /* 0x000fe8000c921848 */
[----:B----4-:R-:W-:Y:S04]  /*57660*/  LDGSTS.E [R5+-0x67ffc], desc[UR8][R142.64], !P1 ;  /* 0x980040008e057fae */ /* 0x010fe8000c921848 */
[----:B------:R-:W4:Y:S04]  /*57670*/  LDL.64 R150, [R1+0xfb8] ;  /* 0x000fb80001967983 */ /* 0x000f280000100a00 */
[----:B------:R-:W4:Y:S04]  /*57680*/  LDL.64 R144, [R1+0xfc0] ;  /* 0x000fc00001907983 */ /* 0x000f280000100a00 */
[----:B------:R-:W4:Y:S04]  /*57690*/  LDL.64 R142, [R1+0x1348] ;  /* 0x00134800018e7983 */ /* 0x000f280000100a00 */
[----:B---3--:R-:W-:Y:S04]  /*576a0*/  LDGSTS.E [R4+-0x63ffc], desc[UR8][R134.64], !P1 ;  /* 0x9c00400086047fae */ /* 0x008fe8000c921848 */
[----:B------:R-:W-:Y:S04]  /*576b0*/  LDGSTS.E [R2+-0x6fff8], desc[UR8][R126.64], !P3 ;  /* 0x900080007e027fae */ /* 0x000fe8000d921848 */
[----:B------:R-:W3:Y:S04]  /*576c0*/  LDL.64 R134, [R1+0x1358] ;  /* 0x0013580001867983 */ /* 0x000ee80000100a00 */
[----:B------:R-:W3:Y:S04]  /*576d0*/  LDL.64 R126, [R1+0x1350] ;  /* 0x00135000017e7983 */ /* 0x000ee80000100a00 */
[----:B--2---:R2:W-:Y:S04]  /*576e0*/  LDGSTS.E [R6+-0x6bff8], desc[UR8][R114.64], !P3 ;  /* 0x9400800072067fae */ /* 0x0045e8000d921848 */
[----:B------:R-:W-:Y:S04]  /*576f0*/  LDGSTS.E [R5+-0x67ff8], desc[UR8][R110.64], !P3 ;  /* 0x980080006e057fae */ /* 0x000fe8000d921848 */
[----:B------:R-:W3:Y:S04]  /*57700*/  LDL.64 R114, [R1+0x1360] ;  /* 0x0013600001727983 */ /* 0x000ee80000100a00 */
[----:B------:R-:W-:Y:S04]  /*57710*/  LDGSTS.E [R4+-0x63ff8], desc[UR8][R158.64], !P3 ;  /* 0x9c0080009e047fae */ /* 0x000fe8000d921848 */
[----:B------:R-:W3:Y:S01]  /*57720*/  LDL.64 R110, [R1+0x1368] ;  /* 0x00136800016e7983 */ /* 0x000ee20000100a00 */
[----:B------:R-:W-:Y:S01]  /*57730*/  IADD3 R23, R27, -0x351, RZ ;  /* 0xfffffcaf1b177810 */ /* 0x000fe20007ffe0ff */
[----:B--2---:R-:W-:Y:S01]  /*57740*/  VIADD R6, R24, 0xfffffcae ;  /* 0xfffffcae18067836 */ /* 0x004fe20000000000 */
[----:B------:R-:W2:Y:S01]  /*57750*/  LDC R27, c[0x0][0x230] ;  /* 0x00008c00ff1b7b82 */ /* 0x000ea20000000800 */
[----:B------:R-:W2:Y:S04]  /*57760*/  LDL.64 R158, [R1+0x1380] ;  /* 0x00138000019e7983 */ /* 0x000ea80000100a00 */
[----:B------:R-:W-:Y:S01]  /*57770*/  LDGSTS.E [R2+-0x6fff4], desc[UR8][R100.64], !P2 ;  /* 0x9000c00064027fae */ /* 0x000fe2000d121848 */
[----:B------:R-:W-:-:S02]  /*57780*/  ISETP.GE.U32.AND P1, PT, R23, 0x7ffffc30, PT ;  /* 0x7ffffc301700780c */ /* 0x000fc40003f26070 */
[----:B------:R-:W2:Y:S01]  /*57790*/  LDC R24, c[0x0][0x230] ;  /* 0x00008c00ff187b82 */ /* 0x000ea20000000800 */
[----:B------:R-:W2:Y:S01]  /*577a0*/  LDL.64 R100, [R1+0x1370] ;  /* 0x0013700001647983 */ /* 0x000ea20000100a00 */
[----:B------:R-:W-:Y:S02]  /*577b0*/  ISETP.GE.U32.AND P3, PT, R6, 0x7ffffc2f, PT ;  /* 0x7ffffc2f0600780c */ /* 0x000fe40003f66070 */
[C---:B------:R-:W-:Y:S01]  /*577c0*/  IADD3 R23, R12.reuse, 0x200000, RZ ;  /* 0x002000000c177810 */ /* 0x040fe20007ffe0ff */
[----:B------:R-:W-:Y:S01]  /*577d0*/  LDGSTS.E [R5+-0x6bff4], desc[UR8][R166.64], !P2 ;  /* 0x9400c000a6057fae */ /* 0x000fe2000d121848 */
[----:B------:R-:W-:-:S03]  /*577e0*/  IADD3 R6, R12, 0x200000, RZ ;  /* 0x002000000c067810 */ /* 0x000fc60007ffe0ff */
[----:B----4-:R-:W-:Y:S04]  /*577f0*/  LDGSTS.E [R4+-0x67ff4], desc[UR8][R150.64], !P2 ;  /* 0x9800c00096047fae */ /* 0x010fe8000d121848 */
[----:B------:R-:W-:Y:S04]  /*57800*/  LDGSTS.E [R2+-0x63ff4], desc[UR8][R144.64], !P2 ;  /* 0x9c00c00090027fae */ /* 0x000fe8000d121848 */
[----:B------:R-:W-:Y:S04]  /*57810*/  LDGSTS.E [R23+-0x60000], desc[UR8][R142.64], !P1 ;  /* 0xa00000008e177fae */ /* 0x000fe8000c921848 */
[----:B------:R-:W4:Y:S04]  /*57820*/  LDL.64 R150, [R1+0x1388] ;  /* 0x0013880001967983 */ /* 0x000f280000100a00 */
[----:B------:R-:W4:Y:S04]  /*57830*/  LDL.64 R144, [R1+0x1390] ;  /* 0x0013900001907983 */ /* 0x000f280000100a00 */
[----:B------:R-:W4:Y:S04]  /*57840*/  LDL.64 R142, [R1+0x1398] ;  /* 0x00139800018e7983 */ /* 0x000f280000100a00 */
[----:B------:R-:W4:Y:S04]  /*57850*/  LDL.64 R166, [R1+0x1120] ;  /* 0x0011200001a67983 */ /* 0x000f280000100a00 */
[----:B---3--:R1:W-:Y:S04]  /*57860*/  LDGSTS.E [R6+-0x5c000], desc[UR8][R126.64], !P1 ;  /* 0xa40000007e067fae */ /* 0x0083e8000c921848 */
[----:B------:R-:W-:Y:S04]  /*57870*/  LDGSTS.E [R5+-0x58000], desc[UR8][R134.64], !P1 ;  /* 0xa800000086057fae */ /* 0x000fe8000c921848 */
[----:B------:R-:W3:Y:S04]  /*57880*/  LDL.64 R126, [R1+0x13a0] ;  /* 0x0013a000017e7983 */ /* 0x000ee80000100a00 */
[----:B------:R-:W-:Y:S04]  /*57890*/  LDGSTS.E [R4+-0x54000], desc[UR8][R114.64], !P1 ;  /* 0xac00000072047fae */ /* 0x000fe8000c921848 */
[----:B------:R-:W3:Y:S04]  /*578a0*/  LDL.64 R134, [R1+0x13a8] ;  /* 0x0013a80001867983 */ /* 0x000ee80000100a00 */
[----:B------:R-:W-:Y:S04]  /*578b0*/  LDGSTS.E [R2+-0x5fffc], desc[UR8][R110.64], !P3 ;  /* 0xa00040006e027fae */ /* 0x000fe8000d921848 */
[----:B------:R-:W3:Y:S04]  /*578c0*/  LDL.64 R114, [R1+0x13b8] ;  /* 0x0013b80001727983 */ /* 0x000ee80000100a00 */
[----:B------:R-:W3:Y:S04]  /*578d0*/  LDL.64 R110, [R1+0x13b0] ;  /* 0x0013b000016e7983 */ /* 0x000ee80000100a00 */
[----:B--2---:R-:W-:Y:S01]  /*578e0*/  LDGSTS.E [R5+-0x5bffc], desc[UR8][R100.64], !P3 ;  /* 0xa400400064057fae */ /* 0x004fe2000d921848 */
[----:B-1----:R-:W-:-:S02]  /*578f0*/  VIADD R6, R25, 0xfffffcad ;  /* 0xfffffcad19067836 */ /* 0x002fc40000000000 */
[----:B------:R-:W1:Y:S01]  /*57900*/  LDC R25, c[0x0][0x230] ;  /* 0x00008c00ff197b82 */ /* 0x000e620000000800 */
[----:B------:R-:W-:Y:S04]  /*57910*/  LDGSTS.E [R4+-0x57ffc], desc[UR8][R160.64], !P3 ;  /* 0xa8004000a0047fae */ /* 0x000fe8000d921848 */
[----:B------:R-:W2:Y:S01]  /*57920*/  LDL.64 R100, [R1+0x13c0] ;  /* 0x0013c00001647983 */ /* 0x000ea20000100a00 */
[----:B------:R-:W-:Y:S02]  /*57930*/  ISETP.GE.U32.AND P1, PT, R6, 0x7ffffc2e, PT ;  /* 0x7ffffc2e0600780c */ /* 0x000fe40003f26070 */
[----:B------:R-:W-:Y:S01]  /*57940*/  IADD3 R6, R26, -0x354, RZ ;  /* 0xfffffcac1a067810 */ /* 0x000fe20007ffe0ff */
[----:B------:R-:W-:Y:S01]  /*57950*/  LDGSTS.E [R2+-0x53ffc], desc[UR8][R158.64], !P3 ;  /* 0xac0040009e027fae */ /* 0x000fe2000d921848 */
[----:B------:R-:W2:Y:S02]  /*57960*/  LDC R26, c[0x0][0x230] ;  /* 0x00008c00ff1a7b82 */ /* 0x000ea40000000800 */
[----:B------:R-:W-:Y:S01]  /*57970*/  ISETP.GE.U32.AND P2, PT, R6, 0x7ffffc2d, PT ;  /* 0x7ffffc2d0600780c */ /* 0x000fe20003f46070 */
[----:B------:R-:W2:Y:S01]  /*57980*/  LDL.64 R160, [R1+0xc10] ;  /* 0x000c100001a07983 */ /* 0x000ea20000100a00 */
[----:B------:R-:W-:-:S05]  /*57990*/  IADD3 R6, R12, 0x200000, RZ ;  /* 0x002000000c067810 */ /* 0x000fca0007ffe0ff */
[----:B----4-:R-:W-:Y:S04]  /*579a0*/  LDGSTS.E [R23+-0x5fff8], desc[UR8][R150.64], !P1 ;  /* 0xa000800096177fae */ /* 0x010fe8000c921848 */
[----:B------:R1:W-:Y:S04]  /*579b0*/  LDGSTS.E [R6+-0x5bff8], desc[UR8][R144.64], !P1 ;  /* 0xa400800090067fae */ /* 0x0003e8000c921848 */
[----:B------:R-:W-:Y:S04]  /*579c0*/  LDGSTS.E [R5+-0x57ff8], desc[UR8][R142.64], !P1 ;  /* 0xa80080008e057fae */ /* 0x000fe8000c921848 */
[----:B------:R-:W4:Y:S01]  /*579d0*/  LDL.64 R150, [R1+0x1768] ;  /* 0x0017680001967983 */ /* 0x000f220000100a00 */
[----:B-1----:R-:W-:-:S03]  /*579e0*/  VIADD R6, R25, 0xfffffc8f ;  /* 0xfffffc8f19067836 */ /* 0x002fc60000000000 */
[----:B------:R-:W4:Y:S04]  /*579f0*/  LDL.64 R144, [R1+0x1780] ;  /* 0x0017800001907983 */ /* 0x000f280000100a00 */
[----:B------:R-:W4:Y:S04]  /*57a00*/  LDL.64 R158, [R1+0x17a8] ;  /* 0x0017a800019e7983 */ /* 0x000f280000100a00 */
[----:B------:R-:W4:Y:S04]  /*57a10*/  LDL.64 R142, [R1+0x1748] ;  /* 0x00174800018e7983 */ /* 0x000f280000100a00 */
[----:B---3--:R-:W-:Y:S01]  /*57a20*/  LDGSTS.E [R4+-0x53ff8], desc[UR8][R126.64], !P1 ;  /* 0xac0080007e047fae */ /* 0x008fe2000c921848 */
[----:B------:R-:W-:Y:S01]  /*57a30*/  IADD3 R23, R24, -0x316, RZ ;  /* 0xfffffcea18177810 */ /* 0x000fe20007ffe0ff */
[----:B------:R-:W1:Y:S02]  /*57a40*/  LDC R25, c[0x0][0x230] ;  /* 0x00008c00ff197b82 */ /* 0x000e640000000800 */
[----:B------:R-:W-:Y:S01]  /*57a50*/  LDGSTS.E [R2+-0x5fff4], desc[UR8][R134.64], !P2 ;  /* 0xa000c00086027fae */ /* 0x000fe2000d121848 */
[----:B------:R-:W-:-:S05]  /*57a60*/  ISETP.GE.U32.AND P3, PT, R6, 0x7ffffc10, PT ;  /* 0x7ffffc100600780c */ /* 0x000fca0003f66070 */
[----:B------:R-:W3:Y:S01]  /*57a70*/  LDC R24, c[0x0][0x230] ;  /* 0x00008c00ff187b82 */ /* 0x000ee20000000800 */
[----:B------:R-:W3:Y:S04]  /*57a80*/  LDL.64 R126, [R1+0x1750] ;  /* 0x00175000017e7983 */ /* 0x000ee80000100a00 */
[----:B------:R-:W3:Y:S04]  /*57a90*/  LDL.64 R134, [R1+0x1760] ;  /* 0x0017600001867983 */ /* 0x000ee80000100a00 */
[----:B------:R1:W-:Y:S04]  /*57aa0*/  LDGSTS.E [R5+-0x5bff4], desc[UR8][R110.64], !P2 ;  /* 0xa400c0006e057fae */ /* 0x0003e8000d121848 */
[----:B------:R-:W-:Y:S04]  /*57ab0*/  LDGSTS.E [R4+-0x57ff4], desc[UR8][R114.64], !P2 ;  /* 0xa800c00072047fae */ /* 0x000fe8000d121848 */
[----:B------:R-:W3:Y:S04]  /*57ac0*/  LDL.64 R110, [R1+0x1758] ;  /* 0x00175800016e7983 */ /* 0x000ee80000100a00 */
[----:B------:R-:W3:Y:S04]  /*57ad0*/  LDL.64 R114, [R1+0x1770] ;  /* 0x0017700001727983 */ /* 0x000ee80000100a00 */
[----:B--2---:R-:W-:Y:S04]  /*57ae0*/  LDGSTS.E [R2+-0x53ff4], desc[UR8][R100.64], !P2 ;  /* 0xac00c00064027fae */ /* 0x004fe8000d121848 */
[----:B------:R-:W2:Y:S01]  /*57af0*/  LDL.64 R100, [R1+0x1778] ;  /* 0x0017780001647983 */ /* 0x000ea20000100a00 */
[----:B-1----:R-:W-:Y:S01]  /*57b00*/  IADD3 R5, R28, -0x315, RZ ;  /* 0xfffffceb1c057810 */ /* 0x002fe20007ffe0ff */
[----:B------:R-:W-:Y:S01]  /*57b10*/  VIADD R6, R26, 0xfffffce9 ;  /* 0xfffffce91a067836 */ /* 0x000fe20000000000 */
[----:B------:R-:W-:Y:S01]  /*57b20*/  ISETP.GE.U32.AND P1, PT, R23, 0x7ffffc6b, PT ;  /* 0x7ffffc6b1700780c */ /* 0x000fe20003f26070 */
[----:B------:R-:W1:Y:S01]  /*57b30*/  LDC R28, c[0x0][0x230] ;  /* 0x00008c00ff1c7b82 */ /* 0x000e620000000800 */
[----:B------:R-:W-:-:S02]  /*57b40*/  ISETP.GE.U32.AND P5, PT, R5, 0x7ffffc6c, PT ;  /* 0x7ffffc6c0500780c */ /* 0x000fc40003fa6070 */
[----:B------:R-:W-:-:S04]  /*57b50*/  IADD3 R5, R27, -0x372, RZ ;  /* 0xfffffc8e1b057810 */ /* 0x000fc80007ffe0ff */
[----:B------:R-:W-:Y:S01]  /*57b60*/  ISETP.GE.U32.AND P4, PT, R5, 0x7ffffc0f, PT ;  /* 0x7ffffc0f0500780c */ /* 0x000fe20003f86070 */
[----:B------:R-:W1:Y:S01]  /*57b70*/  LDC R26, c[0x0][0x230] ;  /* 0x00008c00ff1a7b82 */ /* 0x000e620000000800 */
[----:B------:R-:W-:Y:S02]  /*57b80*/  ISETP.GE.U32.AND P2, PT, R6, 0x7ffffc6a, PT ;  /* 0x7ffffc6a0600780c */ /* 0x000fe40003f46070 */
[C---:B------:R-:W-:Y:S01]  /*57b90*/  IADD3 R6, R12.reuse, 0x200000, RZ ;  /* 0x002000000c067810 */ /* 0x040fe20007ffe0ff */
[----:B------:R-:W-:Y:S01]  /*57ba0*/  VIADD R5, R12, 0x200000 ;  /* 0x002000000c057836 */ /* 0x000fe20000000000 */
[----:B----4-:R-:W-:Y:S01]  /*57bb0*/  LDGSTS.E [R4+-0x50000], desc[UR8][R142.64], !P3 ;  /* 0xb00000008e047fae */ /* 0x010fe2000d921848 */
[----:B------:R-:W-:Y:S02]  /*57bc0*/  IADD3 R23, R30, -0x373, RZ ;  /* 0xfffffc8d1e177810 */ /* 0x000fe40007ffe0ff */
[----:B------:R-:W4:Y:S01]  /*57bd0*/  LDC R27, c[0x0][0x230] ;  /* 0x00008c00ff1b7b82 */ /* 0x000f220000000800 */
[----:B------:R-:W4:Y:S04]  /*57be0*/  LDL.64 R142, [R1+0x1788] ;  /* 0x00178800018e7983 */ /* 0x000f280000100a00 */
[----:B---3--:R-:W-:Y:S04]  /*57bf0*/  LDGSTS.E [R2+-0x4c000], desc[UR8][R126.64], !P3 ;  /* 0xb40000007e027fae */ /* 0x008fe8000d921848 */
[----:B------:R-:W3:Y:S04]  /*57c00*/  LDL.64 R126, [R1+0x1790] ;  /* 0x00179000017e7983 */ /* 0x000ee80000100a00 */
[----:B------:R1:W-:Y:S04]  /*57c10*/  LDGSTS.E [R6+-0x48000], desc[UR8][R110.64], !P3 ;  /* 0xb80000006e067fae */ /* 0x0003e8000d921848 */
[----:B------:R-:W-:Y:S04]  /*57c20*/  LDGSTS.E [R5+-0x44000], desc[UR8][R134.64], !P3 ;  /* 0xbc00000086057fae */ /* 0x000fe8000d921848 */
[----:B------:R-:W-:Y:S04]  /*57c30*/  LDGSTS.E [R4+-0x4fffc], desc[UR8][R150.64], !P4 ;  /* 0xb000400096047fae */ /* 0x000fe8000e121848 */
[----:B------:R-:W3:Y:S04]  /*57c40*/  LDL.64 R110, [R1+0x1798] ;  /* 0x00179800016e7983 */ /* 0x000ee80000100a00 */
[----:B------:R-:W3:Y:S04]  /*57c50*/  LDL.64 R134, [R1+0x17a0] ;  /* 0x0017a00001867983 */ /* 0x000ee80000100a00 */
[----:B------:R-:W-:Y:S04]  /*57c60*/  LDGSTS.E [R2+-0x4bffc], desc[UR8][R114.64], !P4 ;  /* 0xb400400072027fae */ /* 0x000fe8000e121848 */
[----:B--2---:R-:W-:Y:S01]  /*57c70*/  LDGSTS.E [R5+-0x47ffc], desc[UR8][R100.64], !P4 ;  /* 0xb800400064057fae */ /* 0x004fe2000e121848 */
[----:B------:R-:W-:Y:S01]  /*57c80*/  ISETP.GE.U32.AND P3, PT, R23, 0x7ffffc0e, PT ;  /* 0x7ffffc0e1700780c */ /* 0x000fe20003f66070 */
[----:B-1----:R-:W-:-:S02]  /*57c90*/  VIADD R6, R29, 0xfffffc8c ;  /* 0xfffffc8c1d067836 */ /* 0x002fc40000000000 */
[----:B------:R-:W2:Y:S04]  /*57ca0*/  LDL.64 R150, [R1+0x17c0] ;  /* 0x0017c00001967983 */ /* 0x000ea80000100a00 */
[----:B------:R-:W2:Y:S04]  /*57cb0*/  LDL.64 R114, [R1+0x17b0] ;  /* 0x0017b00001727983 */ /* 0x000ea80000100a00 */
[----:B------:R-:W2:Y:S01]  /*57cc0*/  LDL.64 R100, [R1+0x17b8] ;  /* 0x0017b80001647983 */ /* 0x000ea20000100a00 */
[----:B------:R-:W-:Y:S02]  /*57cd0*/  ISETP.GE.U32.AND P6, PT, R6, 0x7ffffc0d, PT ;  /* 0x7ffffc0d0600780c */ /* 0x000fe40003fc6070 */
[C---:B------:R-:W-:Y:S01]  /*57ce0*/  IADD3 R6, R12.reuse, 0x200000, RZ ;  /* 0x002000000c067810 */ /* 0x040fe20007ffe0ff */
[----:B------:R-:W-:Y:S04]  /*57cf0*/  LDGSTS.E [R4+-0x43ffc], desc[UR8][R144.64], !P4 ;  /* 0xbc00400090047fae */ /* 0x000fe8000e121848 */
[----:B------:R-:W2:Y:S04]  /*57d00*/  LDL.64 R144, [R1+0xbc8] ;  /* 0x000bc80001907983 */ /* 0x000ea80000100a00 */
[----:B----4-:R-:W-:Y:S04]  /*57d10*/  LDGSTS.E [R2+-0x4fff8], desc[UR8][R142.64], !P3 ;  /* 0xb00080008e027fae */ /* 0x010fe8000d921848 */
[----:B------:R-:W4:Y:S04]  /*57d20*/  LDL.64 R142, [R1+0xbd0] ;  /* 0x000bd000018e7983 */ /* 0x000f280000100a00 */
[----:B---3--:R1:W-:Y:S04]  /*57d30*/  LDGSTS.E [R6+-0x4bff8], desc[UR8][R126.64], !P3 ;  /* 0xb40080007e067fae */ /* 0x0083e8000d921848 */
[----:B------:R-:W3:Y:S04]  /*57d40*/  LDL.64 R126, [R1+0xbd8] ;  /* 0x000bd800017e7983 */ /* 0x000ee80000100a00 */
[----:B------:R-:W-:Y:S04]  /*57d50*/  LDGSTS.E [R5+-0x47ff8], desc[UR8][R110.64], !P3 ;  /* 0xb80080006e057fae */ /* 0x000fe8000d921848 */
[----:B------:R-:W-:Y:S04]  /*57d60*/  LDGSTS.E [R4+-0x43ff8], desc[UR8][R134.64], !P3 ;  /* 0xbc00800086047fae */ /* 0x000fe8000d921848 */
[----:B------:R1:W-:Y:S04]  /*57d70*/  LDGSTS.E [R2+-0x4fff4], desc[UR8][R158.64], !P6 ;  /* 0xb000c0009e027fae */ /* 0x0003e8000f121848 */
[----:B------:R-:W3:Y:S04]  /*57d80*/  LDL.64 R110, [R1+0xbe0] ;  /* 0x000be000016e7983 */ /* 0x000ee80000100a00 */
[----:B------:R-:W3:Y:S04]  /*57d90*/  LDL.64 R134, [R1+0xbe8] ;  /* 0x000be80001867983 */ /* 0x000ee80000100a00 */
[----:B--2---:R2:W-:Y:S04]  /*57da0*/  LDGSTS.E [R5+-0x4bff4], desc[UR8][R114.64], !P6 ;  /* 0xb400c00072057fae */ /* 0x0045e8000f121848 */
[----:B------:R-:W3:Y:S04]  /*57db0*/  LDL.64 R158, [R1+0xbf0] ;  /* 0x000bf000019e7983 */ /* 0x000ee80000100a00 */
[----:B------:R2:W-:Y:S04]  /*57dc0*/  LDGSTS.E [R4+-0x47ff4], desc[UR8][R100.64], !P6 ;  /* 0xb800c00064047fae */ /* 0x0005e8000f121848 */
[----:B------:R-:W3:Y:S04]  /*57dd0*/  LDL.64 R114, [R1+0xbf8] ;  /* 0x000bf80001727983 */ /* 0x000ee80000100a00 */
[----:B------:R-:W3:Y:S01]  /*57de0*/  LDL.64 R100, [R1+0xc00] ;  /* 0x000c000001647983 */ /* 0x000ee20000100a00 */
[----:B------:R-:W-:Y:S01]  /*57df0*/  VIADD R12, R12, 0x200000 ;  /* 0x002000000c0c7836 */ /* 0x000fe20000000000 */
[----:B-1----:R-:W-:-:S02]  /*57e00*/  IADD3 R6, R24, -0x31a, RZ ;  /* 0xfffffce618067810 */ /* 0x002fc40007ffe0ff */
[C---:B------:R-:W-:Y:S01]  /*57e10*/  IADD3 R2, R13.reuse, 0x200000, RZ ;  /* 0x002000000d027810 */ /* 0x040fe20007ffe0ff */
[----:B------:R-:W1:Y:S01]  /*57e20*/  LDC R24, c[0x0][0x230] ;  /* 0x00008c00ff187b82 */ /* 0x000e620000000800 */
[----:B------:R1:W-:Y:S01]  /*57e30*/  LDGSTS.E [R12+-0x43ff4], desc[UR8][R150.64], !P6 ;  /* 0xbc00c000960c7fae */ /* 0x0003e2000f121848 */
[----:B------:R-:W-:Y:S01]  /*57e40*/  ISETP.GE.U32.AND P6, PT, R6, 0x7ffffc67, PT ;  /* 0x7ffffc670600780c */ /* 0x000fe20003fc6070 */
[C---:B------:R-:W-:Y:S01]  /*57e50*/  VIADD R6, R13.reuse, 0x200000 ;  /* 0x002000000d067836 */ /* 0x040fe20000000000 */
[C---:B--2---:R-:W-:Y:S01]  /*57e60*/  IADD3 R5, R13.reuse, 0x200000, RZ ;  /* 0x002000000d057810 */ /* 0x044fe20007ffe0ff */
[----:B------:R-:W-:Y:S01]  /*57e70*/  LDGSTS.E [R2+-0x80000], desc[UR8][R144.64], !P5 ;  /* 0x8000000090027fae */ /* 0x000fe2000e921848 */
[----:B------:R-:W-:-:S03]  /*57e80*/  IADD3 R4, R13, 0x200000, RZ ;  /* 0x002000000d047810 */ /* 0x000fc60007ffe0ff */
[----:B------:R-:W2:Y:S04]  /*57e90*/  LDL.64 R150, [R1+0xc08] ;  /* 0x000c080001967983 */ /* 0x000ea80000100a00 */
[----:B------:R-:W2:Y:S04]  /*57ea0*/  LDL.64 R144, [R1+0xc30] ;  /* 0x000c300001907983 */ /* 0x000ea80000100a00 */
[----:B----4-:R-:W-:Y:S04]  /*57eb0*/  LDGSTS.E [R6+-0x7c000], desc[UR8][R142.64], !P5 ;  /* 0x840000008e067fae */ /* 0x010fe8000e921848 */
[----:B------:R-:W4:Y:S04]  /*57ec0*/  LDL.64 R142, [R1+0xc18] ;  /* 0x000c1800018e7983 */ /* 0x000f280000100a00 */
[----:B---3--:R-:W-:Y:S04]  /*57ed0*/  LDGSTS.E [R5+-0x78000], desc[UR8][R126.64], !P5 ;  /* 0x880000007e057fae */ /* 0x008fe8000e921848 */
[----:B------:R-:W3:Y:S04]  /*57ee0*/  LDL.64 R126, [R1+0xc20] ;  /* 0x000c2000017e7983 */ /* 0x000ee80000100a00 */
[----:B------:R-:W-:Y:S04]  /*57ef0*/  LDGSTS.E [R4+-0x74000], desc[UR8][R110.64], !P5 ;  /* 0x8c0000006e047fae */ /* 0x000fe8000e921848 */
[----:B------:R-:W-:Y:S04]  /*57f00*/  LDGSTS.E [R2+-0x7fffc], desc[UR8][R134.64], !P1 ;  /* 0x8000400086027fae */ /* 0x000fe8000c921848 */
[----:B------:R-:W3:Y:S04]  /*57f10*/  LDL.64 R110, [R1+0xc28] ;  /* 0x000c2800016e7983 */ /* 0x000ee80000100a00 */
[----:B------:R-:W3:Y:S04]  /*57f20*/  LDL.64 R134, [R1+0xc38] ;  /* 0x000c380001867983 */ /* 0x000ee80000100a00 */
[----:B------:R-:W-:Y:S04]  /*57f30*/  LDGSTS.E [R6+-0x7bffc], desc[UR8][R158.64], !P1 ;  /* 0x840040009e067fae */ /* 0x000fe8000c921848 */
[----:B------:R-:W-:Y:S04]  /*57f40*/  LDGSTS.E [R5+-0x77ffc], desc[UR8][R114.64], !P1 ;  /* 0x8800400072057fae */ /* 0x000fe8000c921848 */
[----:B------:R-:W-:Y:S01]  /*57f50*/  LDGSTS.E [R4+-0x73ffc], desc[UR8][R100.64], !P1 ;  /* 0x8c00400064047fae */ /* 0x000fe2000c921848 */
[----:B------:R-:W-:Y:S01]  /*57f60*/  IADD3 R23, R28, -0x318, RZ ;  /* 0xfffffce81c177810 */ /* 0x000fe20007ffe0ff */
[----:B-1----:R-:W-:-:S02]  /*57f70*/  VIADD R12, R26, 0xfffffce5 ;  /* 0xfffffce51a0c7836 */ /* 0x002fc40000000000 */
[----:B------:R-:W3:Y:S04]  /*57f80*/  LDL.64 R158, [R1+0xfd0] ;  /* 0x000fd000019e7983 */ /* 0x000ee80000100a00 */
[----:B------:R-:W3:Y:S04]  /*57f90*/  LDL.64 R114, [R1+0xc40] ;  /* 0x000c400001727983 */ /* 0x000ee80000100a00 */
[----:B------:R-:W3:Y:S01]  /*57fa0*/  LDL.64 R100, [R1+0xfc8] ;  /* 0x000fc80001647983 */ /* 0x000ee20000100a00 */
[----:B------:R-:W-:Y:S01]  /*57fb0*/  ISETP.GE.U32.AND P4, PT, R23, 0x7ffffc69, PT ;  /* 0x7ffffc691700780c */ /* 0x000fe20003f86070 */
[----:B------:R-:W1:Y:S01]  /*57fc0*/  LDC R26, c[0x0][0x230] ;  /* 0x00008c00ff1a7b82 */ /* 0x000e620000000800 */
[----:B------:R-:W-:Y:S01]  /*57fd0*/  IADD3 R23, R25, -0x319, RZ ;  /* 0xfffffce719177810 */ /* 0x000fe20007ffe0ff */
[----:B--2---:R-:W-:Y:S06]  /*57fe0*/  LDGSTS.E [R2+-0x7fff8], desc[UR8][R150.64], !P2 ;  /* 0x8000800096027fae */ /* 0x004fec000d121848 */
[----:B------:R-:W2:Y:S01]  /*57ff0*/  LDC R25, c[0x0][0x230] ;  /* 0x00008c00ff197b82 */ /* 0x000ea20000000800 */
[----:B------:R-:W-:Y:S01]  /*58000*/  ISETP.GE.U32.AND P5, PT, R12, 0x7ffffc66, PT ;  /* 0x7ffffc660c00780c */ /* 0x000fe20003fa6070 */
[----:B------:R-:W-:Y:S04]  /*58010*/  LDGSTS.E [R6+-0x7bff8], desc[UR8][R160.64], !P2 ;  /* 0x84008000a0067fae */ /* 0x000fe8000d121848 */
[----:B------:R-:W3:Y:S01]  /*58020*/  LDL.64 R150, [R1+0xfd8] ;  /* 0x000fd80001967983 */ /* 0x000ee20000100a00 */
[----:B------:R-:W-:-:S02]  /*58030*/  ISETP.GE.U32.AND P3, PT, R23, 0x7ffffc68, PT ;  /* 0x7ffffc681700780c */ /* 0x000fc40003f66070 */
[----:B------:R-:W1:Y:S01]  /*58040*/  LDC R23, c[0x0][0x230] ;  /* 0x00008c00ff177b82 */ /* 0x000e620000000800 */
[----:B------:R-:W3:Y:S04]  /*58050*/  LDL.64 R160, [R1+0x1018] ;  /* 0x0010180001a07983 */ /* 0x000ee80000100a00 */
[----:B----4-:R-:W-:Y:S01]  /*58060*/  LDGSTS.E [R5+-0x77ff8], desc[UR8][R142.64], !P2 ;  /* 0x880080008e057fae */ /* 0x010fe2000d121848 */
[----:B--2---:R-:W-:Y:S02]  /*58070*/  IADD3 R12, R25, -0x335, RZ ;  /* 0xfffffccb190c7810 */ /* 0x004fe40007ffe0ff */
[----:B------:R-:W2:Y:S02]  /*58080*/  LDC R25, c[0x0][0x230] ;  /* 0x00008c00ff197b82 */ /* 0x000ea40000000800 */
[----:B------:R-:W-:Y:S01]  /*58090*/  ISETP.GE.U32.AND P1, PT, R12, 0x7ffffc4c, PT ;  /* 0x7ffffc4c0c00780c */ /* 0x000fe20003f26070 */
[----:B------:R-:W4:Y:S04]  /*580a0*/  LDL.64 R142, [R1+0xfe0] ;  /* 0x000fe000018e7983 */ /* 0x000f280000100a00 */
[----:B---3--:R-:W-:Y:S04]  /*580b0*/  LDGSTS.E [R4+-0x73ff8], desc[UR8][R126.64], !P2 ;  /* 0x8c0080007e047fae */ /* 0x008fe8000d121848 */
[----:B------:R-:W3:Y:S04]  /*580c0*/  LDL.64 R126, [R1+0xfe8] ;  /* 0x000fe800017e7983 */ /* 0x000ee80000100a00 */
[----:B------:R-:W-:Y:S04]  /*580d0*/  LDGSTS.E [R2+-0x7fff4], desc[UR8][R110.64], !P4 ;  /* 0x8000c0006e027fae */ /* 0x000fe8000e121848 */
[----:B------:R-:W-:Y:S04]  /*580e0*/  LDGSTS.E [R6+-0x7bff4], desc[UR8][R144.64], !P4 ;  /* 0x8400c00090067fae */ /* 0x000fe8000e121848 */
[----:B------:R-:W-:Y:S04]  /*580f0*/  LDGSTS.E [R5+-0x77ff4], desc[UR8][R134.64], !P4 ;  /* 0x8800c00086057fae */ /* 0x000fe8000e121848 */
[----:B------:R-:W2:Y:S04]  /*58100*/  LDL.64 R110, [R1+0xff0] ;  /* 0x000ff000016e7983 */ /* 0x000ea80000100a00 */
[----:B------:R-:W2:Y:S04]  /*58110*/  LDL.64 R144, [R1+0xff8] ;  /* 0x000ff80001907983 */ /* 0x000ea80000100a00 */
[----:B------:R-:W2:Y:S04]  /*58120*/  LDL.64 R134, [R1+0x1000] ;  /* 0x0010000001867983 */ /* 0x000ea80000100a00 */
[----:B------:R-:W-:Y:S04]  /*58130*/  LDGSTS.E [R4+-0x73ff4], desc[UR8][R114.64], !P4 ;  /* 0x8c00c00072047fae */ /* 0x000fe8000e121848 */
[----:B------:R-:W-:Y:S01]  /*58140*/  LDGSTS.E [R2+-0x70000], desc[UR8][R100.64], !P1 ;  /* 0x9000000064027fae */ /* 0x000fe2000c921848 */
[----:B------:R-:W-:-:S02]  /*58150*/  IADD3 R12, R24, -0x336, RZ ;  /* 0xfffffcca180c7810 */ /* 0x000fc40007ffe0ff */
[----:B------:R-:W2:Y:S01]  /*58160*/  LDC R24, c[0x0][0x230] ;  /* 0x00008c00ff187b82 */ /* 0x000ea20000000800 */
[----:B------:R-:W-:Y:S04]  /*58170*/  LDGSTS.E [R6+-0x6c000], desc[UR8][R158.64], !P1 ;  /* 0x940000009e067fae */ /* 0x000fe8000c921848 */
[----:B------:R-:W2:Y:S04]  /*58180*/  LDL.64 R114, [R1+0x1008] ;  /* 0x0010080001727983 */ /* 0x000ea80000100a00 */
[----:B------:R-:W2:Y:S01]  /*58190*/  LDL.64 R100, [R1+0x1010] ;  /* 0x0010100001647983 */ /* 0x000ea20000100a00 */
[----:B------:R-:W-:Y:S01]  /*581a0*/  ISETP.GE.U32.AND P2, PT, R12, 0x7ffffc4b, PT ;  /* 0x7ffffc4b0c00780c */ /* 0x000fe20003f46070 */
[----:B-1----:R-:W-:-:S02]  /*581b0*/  VIADD R12, R23, 0xfffffcc9 ;  /* 0xfffffcc9170c7836 */ /* 0x002fc40000000000 */
[----:B------:R-:W2:Y:S01]  /*581c0*/  LDL.64 R158, [R1+0x1020] ;  /* 0x00102000019e7983 */ /* 0x000ea20000100a00 */
[----:B------:R-:W1:Y:S02]  /*581d0*/  LDC R23, c[0x0][0x230] ;  /* 0x00008c00ff177b82 */ /* 0x000e640000000800 */
[----:B------:R-:W-:Y:S01]  /*581e0*/  ISETP.GE.U32.AND P4, PT, R12, 0x7ffffc4a, PT ;  /* 0x7ffffc4a0c00780c */ /* 0x000fe20003f86070 */
[----:B------:R-:W-:Y:S04]  /*581f0*/  LDGSTS.E [R5+-0x68000], desc[UR8][R150.64], !P1 ;  /* 0x9800000096057fae */ /* 0x000fe8000c921848 */
[----:B------:R-:W2:Y:S04]  /*58200*/  LDL.64 R150, [R1+0x1028] ;  /* 0x0010280001967983 */ /* 0x000ea80000100a00 */
[----:B----4-:R-:W-:Y:S04]  /*58210*/  LDGSTS.E [R4+-0x64000], desc[UR8][R142.64], !P1 ;  /* 0x9c0000008e047fae */ /* 0x010fe8000c921848 */
[----:B------:R-:W4:Y:S04]  /*58220*/  LDL.64 R142, [R1+0x1030] ;  /* 0x00103000018e7983 */ /* 0x000f280000100a00 */
[----:B---3--:R-:W-:Y:S04]  /*58230*/  LDGSTS.E [R2+-0x6fffc], desc[UR8][R126.64], !P2 ;  /* 0x900040007e027fae */ /* 0x008fe8000d121848 */
[----:B------:R-:W3:Y:S04]  /*58240*/  LDL.64 R126, [R1+0x1038] ;  /* 0x00103800017e7983 */ /* 0x000ee80000100a00 */
[----:B--2---:R-:W-:Y:S04]  /*58250*/  LDGSTS.E [R6+-0x6bffc], desc[UR8][R110.64], !P2 ;  /* 0x940040006e067fae */ /* 0x004fe8000d121848 */
        /* <DEDUP_REMOVED lines=8> */
[----:B------:R-:W1:Y:S01]  /*582e0*/  LDC R26, c[0x0][0x230] ;  /* 0x00008c00ff1a7b82 */ /* 0x000e620000000800 */
[----:B------:R-:W-:Y:S04]  /*582f0*/  LDGSTS.E [R5+-0x67ff8], desc[UR8][R160.64], !P4 ;  /* 0x98008000a0057fae */ /* 0x000fe8000e121848 */
[----:B------:R-:W2:Y:S04]  /*58300*/  LDL.64 R114, [R1+0x13d8] ;  /* 0x0013d80001727983 */ /* 0x000ea80000100a00 */
[----:B------:R-:W2:Y:S01]  /*58310*/  LDL.64 R100, [R1+0x13e0] ;  /* 0x0013e00001647983 */ /* 0x000ea20000100a00 */
[----:B------:R-:W-:-:S02]  /*58320*/  ISETP.GE.U32.AND P1, PT, R12, 0x7ffffc49, PT ;  /* 0x7ffffc490c00780c */ /* 0x000fc40003f26070 */
[----:B------:R-:W-:Y:S01]  /*58330*/  IADD3 R12, R25, -0x355, RZ ;  /* 0xfffffcab190c7810 */ /* 0x000fe20007ffe0ff */
[----:B------:R-:W-:Y:S01]  /*58340*/  LDGSTS.E [R4+-0x63ff8], desc[UR8][R158.64], !P4 ;  /* 0x9c0080009e047fae */ /* 0x000fe2000e121848 */
[----:B------:R-:W1:Y:S02]  /*58350*/  LDC R25, c[0x0][0x230] ;  /* 0x00008c00ff197b82 */ /* 0x000e640000000800 */
[----:B------:R-:W-:Y:S01]  /*58360*/  ISETP.GE.U32.AND P2, PT, R12, 0x7ffffc2c, PT ;  /* 0x7ffffc2c0c00780c */ /* 0x000fe20003f46070 */
[----:B------:R-:W2:Y:S06]  /*58370*/  LDL.64 R160, [R1+0x13e8] ;  /* 0x0013e80001a07983 */ /* 0x000eac0000100a00 */
[----:B------:R-:W-:Y:S04]  /*58380*/  LDGSTS.E [R2+-0x6fff4], desc[UR8][R150.64], !P1 ;  /* 0x9000c00096027fae */ /* 0x000fe8000c921848 */
[----:B------:R-:W2:Y:S04]  /*58390*/  LDL.64 R158, [R1+0x13f0] ;  /* 0x0013f000019e7983 */ /* 0x000ea80000100a00 */
[----:B------:R-:W2:Y:S04]  /*583a0*/  LDL.64 R150, [R1+0x13f8] ;  /* 0x0013f80001967983 */ /* 0x000ea80000100a00 */
[----:B----4-:R-:W-:Y:S04]  /*583b0*/  LDGSTS.E [R6+-0x6bff4], desc[UR8][R142.64], !P1 ;  /* 0x9400c0008e067fae */ /* 0x010fe8000c921848 */
[----:B------:R-:W4:Y:S04]  /*583c0*/  LDL.64 R142, [R1+0x1400] ;  /* 0x00140000018e7983 */ /* 0x000f280000100a00 */
[----:B---3--:R-:W-:Y:S04]  /*583d0*/  LDGSTS.E [R5+-0x67ff4], desc[UR8][R126.64], !P1 ;  /* 0x9800c0007e057fae */ /* 0x008fe8000c921848 */
[----:B------:R-:W3:Y:S04]  /*583e0*/  LDL.64 R126, [R1+0x1408] ;  /* 0x00140800017e7983 */ /* 0x000ee80000100a00 */
[----:B--2---:R-:W-:Y:S04]  /*583f0*/  LDGSTS.E [R4+-0x63ff4], desc[UR8][R110.64], !P1 ;  /* 0x9c00c0006e047fae */ /* 0x004fe8000c921848 */
[----:B------:R-:W-:Y:S04]  /*58400*/  LDGSTS.E [R2+-0x60000], desc[UR8][R134.64], !P2 ;  /* 0xa000000086027fae */ /* 0x000fe8000d121848 */
[----:B------:R-:W2:Y:S04]  /*58410*/  LDL.64 R110, [R1+0x1410] ;  /* 0x00141000016e7983 */ /* 0x000ea80000100a00 */
[----:B------:R-:W-:Y:S04]  /*58420*/  LDGSTS.E [R6+-0x5c000], desc[UR8][R144.64], !P2 ;  /* 0xa400000090067fae */ /* 0x000fe8000d121848 */
[----:B------:R-:W2:Y:S04]  /*58430*/  LDL.64 R134, [R1+0x1418] ;  /* 0x0014180001867983 */ /* 0x000ea80000100a00 */
[----:B------:R-:W-:Y:S04]  /*58440*/  LDGSTS.E [R5+-0x58000], desc[UR8][R114.64], !P2 ;  /* 0xa800000072057fae */ /* 0x000fe8000d121848 */
[----:B------:R-:W2:Y:S04]  /*58450*/  LDL.64 R144, [R1+0x1420] ;  /* 0x0014200001907983 */ /* 0x000ea80000100a00 */
        /* <DEDUP_REMOVED lines=11> */
[----:B------:R-:W-:Y:S01]  /*58510*/  VIADD R12, R13, 0x200000 ;  /* 0x002000000d0c7836 */ /* 0x000fe20000000000 */
[----:B------:R-:W-:Y:S01]  /*58520*/  LDGSTS.E [R2+-0x5fffc], desc[UR8][R160.64], !P4 ;  /* 0xa0004000a0027fae */ /* 0x000fe2000e121848 */
[----:B------:R-:W1:Y:S03]  /*58530*/  LDC R25, c[0x0][0x230] ;  /* 0x00008c00ff197b82 */ /* 0x000e660000000800 */
[----:B------:R2:W-:Y:S04]  /*58540*/  LDGSTS.E [R12+-0x5bffc], desc[UR8][R158.64], !P4 ;  /* 0xa40040009e0c7fae */ /* 0x0005e8000e121848 */
[----:B------:R-:W-:Y:S04]  /*58550*/  LDGSTS.E [R6+-0x57ffc], desc[UR8][R150.64], !P4 ;  /* 0xa800400096067fae */ /* 0x000fe8000e121848 */
[----:B------:R-:W2:Y:S04]  /*58560*/  LDL.64 R160, [R1+0x1438] ;  /* 0x0014380001a07983 */ /* 0x000ea80000100a00 */
[----:B----4-:R-:W-:Y:S04]  /*58570*/  LDGSTS.E [R5+-0x53ffc], desc[UR8][R142.64], !P4 ;  /* 0xac0040008e057fae */ /* 0x010fe8000e121848 */
[----:B------:R-:W4:Y:S04]  /*58580*/  LDL.64 R158, [R1+0x1440] ;  /* 0x00144000019e7983 */ /* 0x000f280000100a00 */
[----:B------:R-:W4:Y:S04]  /*58590*/  LDL.64 R150, [R1+0x17e8] ;  /* 0x0017e80001967983 */ /* 0x000f280000100a00 */
        /* <DEDUP_REMOVED lines=8> */
[----:B------:R-:W-:Y:S01]  /*58620*/  LDGSTS.E [R4+-0x5fff4], desc[UR8][R114.64], !P2 ;  /* 0xa000c00072047fae */ /* 0x000fe2000d121848 */
[----:B------:R-:W-:-:S02]  /*58630*/  IADD3 R12, R24, -0x375, RZ ;  /* 0xfffffc8b180c7810 */ /* 0x000fc40007ffe0ff */
[----:B------:R-:W2:Y:S01]  /*58640*/  LDC R24, c[0x0][0x230] ;  /* 0x00008c00ff187b82 */ /* 0x000ea20000000800 */
[----:B------:R-:W2:Y:S04]  /*58650*/  LDL.64 R144, [R1+0x1800] ;  /* 0x0018000001907983 */ /* 0x000ea80000100a00 */
[----:B------:R-:W-:Y:S04]  /*58660*/  LDGSTS.E [R2+-0x5bff4], desc[UR8][R100.64], !P2 ;  /* 0xa400c00064027fae */ /* 0x000fe8000d121848 */
[----:B------:R-:W2:Y:S04]  /*58670*/  LDL.64 R114, [R1+0x17f0] ;  /* 0x0017f00001727983 */ /* 0x000ea80000100a00 */
[----:B------:R-:W2:Y:S01]  /*58680*/  LDL.64 R100, [R1+0x17f8] ;  /* 0x0017f80001647983 */ /* 0x000ea20000100a00 */
[----:B------:R-:W-:-:S02]  /*58690*/  ISETP.GE.U32.AND P1, PT, R12, 0x7ffffc0c, PT ;  /* 0x7ffffc0c0c00780c */ /* 0x000fc40003f26070 */
[----:B-1----:R-:W-:Y:S02]  /*586a0*/  IADD3 R12, R23, -0x376, RZ ;  /* 0xfffffc8a170c7810 */ /* 0x002fe40007ffe0ff */
[----:B------:R-:W1:Y:S02]  /*586b0*/  LDC R23, c[0x0][0x230] ;  /* 0x00008c00ff177b82 */ /* 0x000e640000000800 */
[----:B------:R-:W-:Y:S01]  /*586c0*/  ISETP.GE.U32.AND P4, PT, R12, 0x7ffffc0b, PT ;  /* 0x7ffffc0b0c00780c */ /* 0x000fe20003f86070 */
[----:B------:R-:W-:Y:S04]  /*586d0*/  LDGSTS.E [R6+-0x57ff4], desc[UR8][R160.64], !P2 ;  /* 0xa800c000a0067fae */ /* 0x000fe8000d121848 */
[----:B----4-:R-:W-:Y:S01]  /*586e0*/  LDGSTS.E [R5+-0x53ff4], desc[UR8][R158.64], !P2 ;  /* 0xac00c0009e057fae */ /* 0x010fe2000d121848 */
[----:B------:R-:W-:-:S02]  /*586f0*/  VIADD R12, R26, 0xfffffc89 ;  /* 0xfffffc891a0c7836 */ /* 0x000fc40000000000 */
[----:B------:R-:W4:Y:S01]  /*58700*/  LDC R26, c[0x0][0x230] ;  /* 0x00008c00ff1a7b82 */ /* 0x000f220000000800 */
[----:B------:R-:W4:Y:S04]  /*58710*/  LDL.64 R160, [R1+0xc90] ;  /* 0x000c900001a07983 */ /* 0x000f280000100a00 */
[----:B------:R-:W-:Y:S04]  /*58720*/  LDGSTS.E [R4+-0x50000], desc[UR8][R142.64], !P1 ;  /* 0xb00000008e047fae */ /* 0x000fe8000c921848 */
[----:B------:R-:W4:Y:S04]  /*58730*/  LDL.64 R158, [R1+0x1828] ;  /* 0x00182800019e7983 */ /* 0x000f280000100a00 */
[----:B------:R-:W4:Y:S04]  /*58740*/  LDL.64 R142, [R1+0x1808] ;  /* 0x00180800018e7983 */ /* 0x000f280000100a00 */
[----:B---3--:R-:W-:Y:S04]  /*58750*/  LDGSTS.E [R2+-0x4c000], desc[UR8][R126.64], !P1 ;  /* 0xb40000007e027fae */ /* 0x008fe8000c921848 */
[----:B------:R-:W3:Y:S04]  /*58760*/  LDL.64 R126, [R1+0x1810] ;  /* 0x00181000017e7983 */ /* 0x000ee80000100a00 */
[----:B--2---:R2:W-:Y:S04]  /*58770*/  LDGSTS.E [R6+-0x48000], desc[UR8][R110.64], !P1 ;  /* 0xb80000006e067fae */ /* 0x0045e8000c921848 */
[----:B------:R-:W-:Y:S04]  /*58780*/  LDGSTS.E [R5+-0x44000], desc[UR8][R134.64], !P1 ;  /* 0xbc00000086057fae */ /* 0x000fe8000c921848 */
[----:B------:R-:W3:Y:S04]  /*58790*/  LDL.64 R110, [R1+0x1818] ;  /* 0x00181800016e7983 */ /* 0x000ee80000100a00 */
[----:B------:R-:W-:Y:S04]  /*587a0*/  LDGSTS.E [R4+-0x4fffc], desc[UR8][R150.64], !P4 ;  /* 0xb000400096047fae */ /* 0x000fe8000e121848 */
[----:B------:R-:W3:Y:S04]  /*587b0*/  LDL.64 R134, [R1+0x1820] ;  /* 0x0018200001867983 */ /* 0x000ee80000100a00 */
[----:B------:R-:W-:Y:S01]  /*587c0*/  LDGSTS.E [R2+-0x4bffc], desc[UR8][R114.64], !P4 ;  /* 0xb400400072027fae */ /* 0x000fe2000e121848 */
[----:B------:R-:W-:-:S02]  /*587d0*/  ISETP.GE.U32.AND P1, PT, R12, 0x7ffffc0a, PT ;  /* 0x7ffffc0a0c00780c */ /* 0x000fc40003f26070 */
[----:B--2---:R-:W-:Y:S01]  /*587e0*/  IADD3 R6, R25, -0x378, RZ ;  /* 0xfffffc8819067810 */ /* 0x004fe20007ffe0ff */
[----:B------:R-:W2:Y:S04]  /*587f0*/  LDL.64 R150, [R1+0x1840] ;  /* 0x0018400001967983 */ /* 0x000ea80000100a00 */
[----:B------:R-:W-:Y:S04]  /*58800*/  LDGSTS.E [R5+-0x47ffc], desc[UR8][R100.64], !P4 ;  /* 0xb800400064057fae */ /* 0x000fe8000e121848 */
[----:B------:R-:W2:Y:S01]  /*58810*/  LDL.64 R114, [R1+0x1830] ;  /* 0x0018300001727983 */ /* 0x000ea20000100a00 */
[----:B------:R-:W-:Y:S01]  /*58820*/  ISETP.GE.U32.AND P2, PT, R6, 0x7ffffc09, PT ;  /* 0x7ffffc090600780c */ /* 0x000fe20003f46070 */
[----:B------:R-:W1:Y:S02]  /*58830*/  LDC R25, c[0x0][0x230] ;  /* 0x00008c00ff197b82 */ /* 0x000e640000000800 */
[----:B------:R-:W2:Y:S01]  /*58840*/  LDL.64 R100, [R1+0x1838] ;  /* 0x0018380001647983 */ /* 0x000ea20000100a00 */
[----:B------:R-:W-:-:S03]  /*58850*/  VIADD R6, R13, 0x200000 ;  /* 0x002000000d067836 */ /* 0x000fc60000000000 */
        /* <DEDUP_REMOVED lines=8> */
[----:B------:R-:W3:Y:S04]  /*588e0*/  LDL.64 R110, [R1+0xc60] ;  /* 0x000c6000016e7983 */ /* 0x000ee80000100a00 */
[----:B------:R1:W-:Y:S04]  /*588f0*/  LDGSTS.E [R2+-0x4fff4], desc[UR8][R158.64], !P2 ;  /* 0xb000c0009e027fae */ /* 0x0003e8000d121848 */
[----:B------:R-:W3:Y:S04]  /*58900*/  LDL.64 R134, [R1+0xc68] ;  /* 0x000c680001867983 */ /* 0x000ee80000100a00 */
[----:B--2---:R2:W-:Y:S04]  /*58910*/  LDGSTS.E [R5+-0x4bff4], desc[UR8][R114.64], !P2 ;  /* 0xb400c00072057fae */ /* 0x0045e8000d121848 */
[----:B------:R-:W3:Y:S04]  /*58920*/  LDL.64 R158, [R1+0xc70] ;  /* 0x000c7000019e7983 */ /* 0x000ee80000100a00 */
[----:B------:R2:W-:Y:S04]  /*58930*/  LDGSTS.E [R4+-0x47ff4], desc[UR8][R100.64], !P2 ;  /* 0xb800c00064047fae */ /* 0x0005e8000d121848 */
[----:B------:R-:W3:Y:S04]  /*58940*/  LDL.64 R114, [R1+0xc78] ;  /* 0x000c780001727983 */ /* 0x000ee80000100a00 */
[----:B------:R-:W3:Y:S01]  /*58950*/  LDL.64 R100, [R1+0xc80] ;  /* 0x000c800001647983 */ /* 0x000ee20000100a00 */
[----:B------:R-:W-:Y:S01]  /*58960*/  IADD3 R13, R13, 0x200000, RZ ;  /* 0x002000000d0d7810 */ /* 0x000fe20007ffe0ff */
[----:B-1----:R-:W-:Y:S01]  /*58970*/  VIADD R6, R23, 0xfffffce2 ;  /* 0xfffffce217067836 */ /* 0x002fe20000000000 */
[C---:B------:R-:W-:Y:S01]  /*58980*/  IADD3 R2, R14.reuse, 0x200000, RZ ;  /* 0x002000000e027810 */ /* 0x040fe20007ffe0ff */
[C---:B--2---:R-:W-:Y:S01]  /*58990*/  VIADD R5, R14.reuse, 0x200000 ;  /* 0x002000000e057836 */ /* 0x044fe20000000000 */
[----:B------:R-:W-:Y:S01]  /*589a0*/  IADD3 R4, R14, 0x200000, RZ ;  /* 0x002000000e047810 */ /* 0x000fe20007ffe0ff */
[----:B------:R1:W-:Y:S01]  /*589b0*/  LDGSTS.E [R13+-0x43ff4], desc[UR8][R150.64], !P2 ;  /* 0xbc00c000960d7fae */ /* 0x0003e2000d121848 */
[----:B------:R-:W-:Y:S01]  /*589c0*/  ISETP.GE.U32.AND P2, PT, R6, 0x7ffffc63, PT ;  /* 0x7ffffc630600780c */ /* 0x000fe20003f46070 */
[----:B------:R-:W2:Y:S01]  /*589d0*/  LDC R23, c[0x0][0x230] ;  /* 0x00008c00ff177b82 */ /* 0x000ea20000000800 */
[----:B------:R-:W-:Y:S01]  /*589e0*/  IADD3 R6, R14, 0x200000, RZ ;  /* 0x002000000e067810 */ /* 0x000fe20007ffe0ff */
[----:B------:R-:W-:Y:S04]  /*589f0*/  LDGSTS.E [R2+-0x80000], desc[UR8][R144.64], !P3 ;  /* 0x8000000090027fae */ /* 0x000fe8000d921848 */
[----:B------:R-:W2:Y:S01]  /*58a00*/  LDL.64 R150, [R1+0xc88] ;  /* 0x000c880001967983 */ /* 0x000ea20000100a00 */
[----:B------:R-:W-:Y:S01]  /*58a10*/  IADD3 R12, R24, -0x31c, RZ ;  /* 0xfffffce4180c7810 */ /* 0x000fe20007ffe0ff */
[----:B-1----:R-:W1:Y:S02]  /*58a20*/  LDC R13, c[0x0][0x230] ;  /* 0x00008c00ff0d7b82 */ /* 0x002e640000000800 */
[----:B------:R-:W2:Y:S06]  /*58a30*/  LDL.64 R144, [R1+0xc98] ;  /* 0x000c980001907983 */ /* 0x000eac0000100a00 */
[----:B------:R-:W1:Y:S01]  /*58a40*/  LDC R24, c[0x0][0x230] ;  /* 0x00008c00ff187b82 */ /* 0x000e620000000800 */
[----:B----4-:R-:W-:Y:S04]  /*58a50*/  LDGSTS.E [R6+-0x7c000], desc[UR8][R142.64], !P3 ;  /* 0x840000008e067fae */ /* 0x010fe8000d921848 */
[----:B------:R-:W4:Y:S04]  /*58a60*/  LDL.64 R142, [R1+0xcb0] ;  /* 0x000cb000018e7983 */ /* 0x000f280000100a00 */
[----:B---3--:R-:W-:Y:S04]  /*58a70*/  LDGSTS.E [R5+-0x78000], desc[UR8][R126.64], !P3 ;  /* 0x880000007e057fae */ /* 0x008fe8000d921848 */
[----:B------:R-:W3:Y:S04]  /*58a80*/  LDL.64 R126, [R1+0xca0] ;  /* 0x000ca000017e7983 */ /* 0x000ee80000100a00 */
[----:B------:R-:W-:Y:S04]  /*58a90*/  LDGSTS.E [R4+-0x74000], desc[UR8][R110.64], !P3 ;  /* 0x8c0000006e047fae */ /* 0x000fe8000d921848 */
[----:B------:R-:W-:Y:S04]  /*58aa0*/  LDGSTS.E [R2+-0x7fffc], desc[UR8][R134.64], !P6 ;  /* 0x8000400086027fae */ /* 0x000fe8000f121848 */
[----:B------:R-:W4:Y:S04]  /*58ab0*/  LDL.64 R110, [R1+0xca8] ;  /* 0x000ca800016e7983 */ /* 0x000f280000100a00 */
[----:B------:R-:W-:Y:S04]  /*58ac0*/  LDGSTS.E [R6+-0x7bffc], desc[UR8][R158.64], !P6 ;  /* 0x840040009e067fae */ /* 0x000fe8000f121848 */
[----:B------:R-:W4:Y:S04]  /*58ad0*/  LDL.64 R134, [R1+0xcb8] ;  /* 0x000cb80001867983 */ /* 0x000f280000100a00 */
[----:B------:R-:W-:Y:S01]  /*58ae0*/  LDGSTS.E [R5+-0x77ffc], desc[UR8][R114.64], !P6 ;  /* 0x8800400072057fae */ /* 0x000fe2000f121848 */
[----:B------:R-:W-:-:S03]  /*58af0*/  ISETP.GE.U32.AND P4, PT, R12, 0x7ffffc65, PT ;  /* 0x7ffffc650c00780c */ /* 0x000fc60003f86070 */
[----:B------:R-:W4:Y:S04]  /*58b00*/  LDL.64 R158, [R1+0x1050] ;  /* 0x00105000019e7983 */ /* 0x000f280000100a00 */
[----:B------:R-:W-:Y:S04]  /*58b10*/  LDGSTS.E [R4+-0x73ffc], desc[UR8][R100.64], !P6 ;  /* 0x8c00400064047fae */ /* 0x000fe8000f121848 */
[----:B------:R-:W4:Y:S04]  /*58b20*/  LDL.64 R114, [R1+0xcc0] ;  /* 0x000cc00001727983 */ /* 0x000f280000100a00 */
[----:B------:R-:W4:Y:S01]  /*58b30*/  LDL.64 R100, [R1+0x1048] ;  /* 0x0010480001647983 */ /* 0x000f220000100a00 */
[----:B------:R-:W-:-:S02]  /*58b40*/  IADD3 R12, R27, -0x31d, RZ ;  /* 0xfffffce31b0c7810 */ /* 0x000fc40007ffe0ff */
[----:B------:R-:W4:Y:S02]  /*58b50*/  LDC R27, c[0x0][0x230] ;  /* 0x00008c00ff1b7b82 */ /* 0x000f240000000800 */
[----:B------:R-:W-:Y:S01]  /*58b60*/  ISETP.GE.U32.AND P1, PT, R12, 0x7ffffc64, PT ;  /* 0x7ffffc640c00780c */ /* 0x000fe20003f26070 */
[----:B--2---:R-:W-:Y:S01]  /*58b70*/  LDGSTS.E [R2+-0x7fff8], desc[UR8][R150.64], !P5 ;  /* 0x8000800096027fae */ /* 0x004fe2000e921848 */
[----:B-1----:R-:W-:-:S03]  /*58b80*/  IADD3 R12, R24, -0x31f, RZ ;  /* 0xfffffce1180c7810 */ /* 0x002fc60007ffe0ff */
[----:B------:R-:W-:Y:S01]  /*58b90*/  LDGSTS.E [R6+-0x7bff8], desc[UR8][R160.64], !P5 ;  /* 0x84008000a0067fae */ /* 0x000fe2000e921848 */
[----:B------:R-:W-:Y:S01]  /*58ba0*/  ISETP.GE.U32.AND P3, PT, R12, 0x7ffffc62, PT ;  /* 0x7ffffc620c00780c */ /* 0x000fe20003f66070 */
[----:B------:R-:W-:Y:S01]  /*58bb0*/  VIADD R12, R25, 0xfffffcc7 ;  /* 0xfffffcc7190c7836 */ /* 0x000fe20000000000 */
[----:B------:R-:W1:Y:S01]  /*58bc0*/  LDC R24, c[0x0][0x230] ;  /* 0x00008c00ff187b82 */ /* 0x000e620000000800 */
[----:B------:R-:W-:Y:S03]  /*58bd0*/  LDGSTS.E [R5+-0x77ff8], desc[UR8][R144.64], !P5 ;  /* 0x8800800090057fae */ /* 0x000fe6000e921848 */
[----:B------:R-:W-:Y:S01]  /*58be0*/  ISETP.GE.U32.AND P6, PT, R12, 0x7ffffc48, PT ;  /* 0x7ffffc480c00780c */ /* 0x000fe20003fc6070 */
[----:B------:R-:W2:Y:S03]  /*58bf0*/  LDL.64 R150, [R1+0x1058] ;  /* 0x0010580001967983 */ /* 0x000ea60000100a00 */
[----:B------:R-:W1:Y:S01]  /*58c00*/  LDC R25, c[0x0][0x230] ;  /* 0x00008c00ff197b82 */ /* 0x000e620000000800 */
[----:B------:R-:W2:Y:S04]  /*58c10*/  LDL.64 R160, [R1+0x1098] ;  /* 0x0010980001a07983 */ /* 0x000ea80000100a00 */
[----:B------:R-:W2:Y:S04]  /*58c20*/  LDL.64 R144, [R1+0x1060] ;  /* 0x0010600001907983 */ /* 0x000ea80000100a00 */
[----:B---3--:R-:W-:Y:S04]  /*58c30*/  LDGSTS.E [R4+-0x73ff8], desc[UR8][R126.64], !P5 ;  /* 0x8c0080007e047fae */ /* 0x008fe8000e921848 */
[----:B------:R-:W3:Y:S04]  /*58c40*/  LDL.64 R126, [R1+0x1068] ;  /* 0x00106800017e7983 */ /* 0x000ee80000100a00 */
[----:B----4-:R-:W-:Y:S04]  /*58c50*/  LDGSTS.E [R2+-0x7fff4], desc[UR8][R110.64], !P4 ;  /* 0x8000c0006e027fae */ /* 0x010fe8000e121848 */
[----:B------:R-:W-:Y:S04]  /*58c60*/  LDGSTS.E [R6+-0x7bff4], desc[UR8][R142.64], !P4 ;  /* 0x8400c0008e067fae */ /* 0x000fe8000e121848 */
[----:B------:R-:W-:Y:S04]  /*58c70*/  LDGSTS.E [R5+-0x77ff4], desc[UR8][R134.64], !P4 ;  /* 0x8800c00086057fae */ /* 0x000fe8000e121848 */
[----:B------:R-:W4:Y:S04]  /*58c80*/  LDL.64 R110, [R1+0x1070] ;  /* 0x00107000016e7983 */ /* 0x000f280000100a00 */
[----:B------:R-:W4:Y:S04]  /*58c90*/  LDL.64 R142, [R1+0x1078] ;  /* 0x00107800018e7983 */ /* 0x000f280000100a00 */
[----:B------:R-:W4:Y:S04]  /*58ca0*/  LDL.64 R134, [R1+0x1080] ;  /* 0x0010800001867983 */ /* 0x000f280000100a00 */
[----:B------:R-:W-:Y:S04]  /*58cb0*/  LDGSTS.E [R4+-0x73ff4], desc[UR8][R114.64], !P4 ;  /* 0x8c00c00072047fae */ /* 0x000fe8000e121848 */
[----:B------:R-:W-:Y:S04]  /*58cc0*/  LDGSTS.E [R2+-0x70000], desc[UR8][R100.64], !P6 ;  /* 0x9000000064027fae */ /* 0x000fe8000f121848 */
[----:B------:R-:W4:Y:S01]  /*58cd0*/  LDL.64 R114, [R1+0x1088] ;  /* 0x0010880001727983 */ /* 0x000f220000100a00 */
[----:B------:R-:W-:-:S02]  /*58ce0*/  IADD3 R12, R23, -0x33a, RZ ;  /* 0xfffffcc6170c7810 */ /* 0x000fc40007ffe0ff */
[----:B------:R-:W1:Y:S01]  /*58cf0*/  LDC R23, c[0x0][0x230] ;  /* 0x00008c00ff177b82 */ /* 0x000e620000000800 */
[----:B------:R-:W-:Y:S04]  /*58d00*/  LDGSTS.E [R6+-0x6c000], desc[UR8][R158.64], !P6 ;  /* 0x940000009e067fae */ /* 0x000fe8000f121848 */
[----:B------:R-:W4:Y:S01]  /*58d10*/  LDL.64 R100, [R1+0x1090] ;  /* 0x0010900001647983 */ /* 0x000f220000100a00 */
[----:B------:R-:W-:Y:S02]  /*58d20*/  ISETP.GE.U32.AND P5, PT, R12, 0x7ffffc47, PT ;  /* 0x7ffffc470c00780c */ /* 0x000fe40003fa6070 */
[----:B------:R-:W-:Y:S02]  /*58d30*/  IADD3 R12, R13, -0x33b, RZ ;  /* 0xfffffcc50d0c7810 */ /* 0x000fe40007ffe0ff */
[----:B------:R-:W1:Y:S01]  /*58d40*/  LDC R13, c[0x0][0x230] ;  /* 0x00008c00ff0d7b82 */ /* 0x000e620000000800 */
[----:B--2---:R-:W-:Y:S01]  /*58d50*/  LDGSTS.E [R5+-0x68000], desc[UR8][R150.64], !P6 ;  /* 0x9800000096057fae */ /* 0x004fe2000f121848 */
[----:B------:R-:W-:-:S03]  /*58d60*/  ISETP.GE.U32.AND P4, PT, R12, 0x7ffffc46, PT ;  /* 0x7ffffc460c00780c */ /* 0x000fc60003f86070 */
[----:B------:R-:W2:Y:S04]  /*58d70*/  LDL.64 R158, [R1+0x10a0] ;  /* 0x0010a000019e7983 */ /* 0x000ea80000100a00 */
[----:B------:R-:W-:Y:S04]  /*58d80*/  LDGSTS.E [R4+-0x64000], desc[UR8][R144.64], !P6 ;  /* 0x9c00000090047fae */ /* 0x000fe8000f121848 */
        /* <DEDUP_REMOVED lines=13> */
[----:B-1----:R-:W-:-:S02]  /*58e60*/  VIADD R12, R25, 0xfffffcc4 ;  /* 0xfffffcc4190c7836 */ /* 0x002fc40000000000 */
[----:B------:R-:W1:Y:S01]  /*58e70*/  LDC R25, c[0x0][0x230] ;  /* 0x00008c00ff197b82 */ /* 0x000e620000000800 */
[----:B------:R-:W-:Y:S04]  /*58e80*/  LDGSTS.E [R5+-0x67ff8], desc[UR8][R160.64], !P4 ;  /* 0x98008000a0057fae */ /* 0x000fe8000e121848 */
[----:B------:R-:W4:Y:S01]  /*58e90*/  LDL.64 R100, [R1+0x1460] ;  /* 0x0014600001647983 */ /* 0x000f220000100a00 */
[----:B------:R-:W-:Y:S02]  /*58ea0*/  ISETP.GE.U32.AND P6, PT, R12, 0x7ffffc45, PT ;  /* 0x7ffffc450c00780c */ /* 0x000fe40003fc6070 */
[----:B------:R-:W-:Y:S01]  /*58eb0*/  IADD3 R12, R24, -0x359, RZ ;  /* 0xfffffca7180c7810 */ /* 0x000fe20007ffe0ff */
[----:B--2---:R-:W-:Y:S01]  /*58ec0*/  LDGSTS.E [R4+-0x63ff8], desc[UR8][R158.64], !P4 ;  /* 0x9c0080009e047fae */ /* 0x004fe2000e121848 */
[----:B------:R-:W2:Y:S02]  /*58ed0*/  LDC R24, c[0x0][0x230] ;  /* 0x00008c00ff187b82 */ /* 0x000ea40000000800 */
[----:B------:R-:W-:Y:S01]  /*58ee0*/  ISETP.GE.U32.AND P5, PT, R12, 0x7ffffc28, PT ;  /* 0x7ffffc280c00780c */ /* 0x000fe20003fa6070 */
[----:B------:R-:W2:Y:S06]  /*58ef0*/  LDL.64 R160, [R1+0x1468] ;  /* 0x0014680001a07983 */ /* 0x000eac0000100a00 */
[----:B------:R-:W-:Y:S04]  /*58f00*/  LDGSTS.E [R2+-0x6fff4], desc[UR8][R150.64], !P6 ;  /* 0x9000c00096027fae */ /* 0x000fe8000f121848 */
[----:B------:R-:W2:Y:S04]  /*58f10*/  LDL.64 R158, [R1+0x1470] ;  /* 0x00147000019e7983 */ /* 0x000ea80000100a00 */
[----:B------:R-:W2:Y:S04]  /*58f20*/  LDL.64 R150, [R1+0x1478] ;  /* 0x0014780001967983 */ /* 0x000ea80000100a00 */
[----:B---3--:R-:W-:Y:S04]  /*58f30*/  LDGSTS.E [R6+-0x6bff4], desc[UR8][R126.64], !P6 ;  /* 0x9400c0007e067fae */ /* 0x008fe8000f121848 */
[----:B------:R-:W-:Y:S04]  /*58f40*/  LDGSTS.E [R5+-0x67ff4], desc[UR8][R144.64], !P6 ;  /* 0x9800c00090057fae */ /* 0x000fe8000f121848 */
[----:B------:R-:W3:Y:S04]  /*58f50*/  LDL.64 R126, [R1+0x1480] ;  /* 0x00148000017e7983 */ /* 0x000ee80000100a00 */
[----:B------:R-:W3:Y:S04]  /*58f60*/  LDL.64 R144, [R1+0x1490] ;  /* 0x0014900001907983 */ /* 0x000ee80000100a00 */
[----:B----4-:R-:W-:Y:S04]  /*58f70*/  LDGSTS.E [R4+-0x63ff4], desc[UR8][R110.64], !P6 ;  /* 0x9c00c0006e047fae */ /* 0x010fe8000f121848 */
[----:B------:R-:W-:Y:S04]  /*58f80*/  LDGSTS.E [R2+-0x60000], desc[UR8][R142.64], !P5 ;  /* 0xa00000008e027fae */ /* 0x000fe8000e921848 */
[----:B------:R-:W4:Y:S04]  /*58f90*/  LDL.64 R110, [R1+0x1488] ;  /* 0x00148800016e7983 */ /* 0x000f280000100a00 */
[----:B------:R-:W4:Y:S04]  /*58fa0*/  LDL.64 R142, [R1+0x1498] ;  /* 0x00149800018e7983 */ /* 0x000f280000100a00 */
[----:B------:R-:W-:Y:S04]  /*58fb0*/  LDGSTS.E [R6+-0x5c000], desc[UR8][R114.64], !P5 ;  /* 0xa400000072067fae */ /* 0x000fe8000e921848 */
[----:B------:R-:W-:Y:S04]  /*58fc0*/  LDGSTS.E [R5+-0x58000], desc[UR8][R134.64], !P5 ;  /* 0xa800000086057fae */ /* 0x000fe8000e921848 */
[----:B------:R-:W-:Y:S04]  /*58fd0*/  LDGSTS.E [R4+-0x54000], desc[UR8][R100.64], !P5 ;  /* 0xac00000064047fae */ /* 0x000fe8000e921848 */
[----:B------:R-:W4:Y:S01]  /*58fe0*/  LDL.64 R114, [R1+0x14a0] ;  /* 0x0014a00001727983 */ /* 0x000f220000100a00 */
[----:B------:R-:W-:-:S02]  /*58ff0*/  IADD3 R12, R23, -0x35a, RZ ;  /* 0xfffffca6170c7810 */ /* 0x000fc40007ffe0ff */
[----:B------:R-:W1:Y:S01]  /*59000*/  LDC R23, c[0x0][0x230] ;  /* 0x00008c00ff177b82 */ /* 0x000e620000000800 */
[----:B------:R-:W4:Y:S04]  /*59010*/  LDL.64 R134, [R1+0x14b0] ;  /* 0x0014b00001867983 */ /* 0x000f280000100a00 */
[----:B------:R-:W4:Y:S01]  /*59020*/  LDL.64 R100, [R1+0x14a8] ;  /* 0x0014a80001647983 */ /* 0x000f220000100a00 */
[----:B------:R-:W-:Y:S01]  /*59030*/  ISETP.GE.U32.AND P4, PT, R12, 0x7ffffc27, PT ;  /* 0x7ffffc270c00780c */ /* 0x000fe20003f86070 */
[----:B------:R-:W-:Y:S02]  /*59040*/  VIADD R12, R13, 0xfffffca5 ;  /* 0xfffffca50d0c7836 */ /* 0x000fe40000000000 */
[----:B------:R-:W1:Y:S03]  /*59050*/  LDC R13, c[0x0][0x230] ;  /* 0x00008c00ff0d7b82 */ /* 0x000e660000000800 */
[----:B------:R-:W-:-:S02]  /*59060*/  ISETP.GE.U32.AND P6, PT, R12, 0x7ffffc26, PT ;  /* 0x7ffffc260c00780c */ /* 0x000fc40003fc6070 */
[----:B--2---:R-:W-:-:S03]  /*59070*/  IADD3 R12, R24, -0x35c, RZ ;  /* 0xfffffca4180c7810 */ /* 0x004fc60007ffe0ff */
[----:B------:R-:W2:Y:S01]  /*59080*/  LDC R24, c[0x0][0x230] ;  /* 0x00008c00ff187b82 */ /* 0x000ea20000000800 */
[----:B------:R-:W-:Y:S01]  /*59090*/  ISETP.GE.U32.AND P5, PT, R12, 0x7ffffc25, PT ;  /* 0x7ffffc250c00780c */ /* 0x000fe20003fa6070 */
[----:B------:R-:W-:Y:S01]  /*590a0*/  LDGSTS.E [R2+-0x5fffc], desc[UR8][R160.64], !P4 ;  /* 0xa0004000a0027fae */ /* 0x000fe2000e121848 */
[----:B------:R-:W-:-:S05]  /*590b0*/  IADD3 R12, R14, 0x200000, RZ ;  /* 0x002000000e0c7810 */ /* 0x000fca0007ffe0ff */
[----:B------:R1:W-:Y:S04]  /*590c0*/  LDGSTS.E [R12+-0x5bffc], desc[UR8][R158.64], !P4 ;  /* 0xa40040009e0c7fae */ /* 0x0003e8000e121848 */
[----:B------:R-:W-:Y:S04]  /*590d0*/  LDGSTS.E [R6+-0x57ffc], desc[UR8][R150.64], !P4 ;  /* 0xa800400096067fae */ /* 0x000fe8000e121848 */
[----:B------:R-:W2:Y:S04]  /*590e0*/  LDL.64 R160, [R1+0x14b8] ;  /* 0x0014b80001a07983 */ /* 0x000ea80000100a00 */
        /* <DEDUP_REMOVED lines=8> */
[----:B------:R-:W4:Y:S01]  /*59170*/  LDL.64 R144, [R1+0x1860] ;  /* 0x0018600001907983 */ /* 0x000f220000100a00 */
[----:B-1----:R-:W-:-:S02]  /*59180*/  VIADD R12, R23, 0xfffffc87 ;  /* 0xfffffc87170c7836 */ /* 0x002fc40000000000 */
[----:B------:R-:W1:Y:S01]  /*59190*/  LDC R23, c[0x0][0x230] ;  /* 0x00008c00ff177b82 */ /* 0x000e620000000800 */
[----:B------:R-:W4:Y:S04]  /*591a0*/  LDL.64 R142, [R1+0x1cd8] ;  /* 0x001cd800018e7983 */ /* 0x000f280000100a00 */
[----:B------:R-:W-:Y:S04]  /*591b0*/  LDGSTS.E [R5+-0x53ff8], desc[UR8][R114.64], !P6 ;  /* 0xac00800072057fae */ /* 0x000fe8000f121848 */
[----:B------:R-:W-:Y:S04]  /*591c0*/  LDGSTS.E [R4+-0x5fff4], desc[UR8][R100.64], !P5 ;  /* 0xa000c00064047fae */ /* 0x000fe8000e921848 */
[----:B------:R-:W4:Y:S01]  /*591d0*/  LDL.64 R114, [R1+0x1868] ;  /* 0x0018680001727983 */ /* 0x000f220000100a00 */
[----:B------:R-:W-:-:S03]  /*591e0*/  ISETP.GE.U32.AND P6, PT, R12, 0x7ffffc08, PT ;  /* 0x7ffffc080c00780c */ /* 0x000fc60003fc6070 */
[----:B------:R-:W4:Y:S01]  /*591f0*/  LDL.64 R100, [R1+0x1878] ;  /* 0x0018780001647983 */ /* 0x000f220000100a00 */
[----:B------:R-:W-:Y:S02]  /*59200*/  IADD3 R12, R13, -0x37a, RZ ;  /* 0xfffffc860d0c7810 */ /* 0x000fe40007ffe0ff */
[----:B------:R-:W1:Y:S01]  /*59210*/  LDC R13, c[0x0][0x230] ;  /* 0x00008c00ff0d7b82 */ /* 0x000e620000000800 */
[----:B------:R-:W-:Y:S01]  /*59220*/  LDGSTS.E [R2+-0x5bff4], desc[UR8][R134.64], !P5 ;  /* 0xa400c00086027fae */ /* 0x000fe2000e921848 */
[----:B------:R-:W-:-:S03]  /*59230*/  ISETP.GE.U32.AND P4, PT, R12, 0x7ffffc07, PT ;  /* 0x7ffffc070c00780c */ /* 0x000fc60003f86070 */
[----:B------:R-:W4:Y:S04]  /*59240*/  LDL.64 R134, [R1+0x1cd0] ;  /* 0x001cd00001867983 */ /* 0x000f280000100a00 */
[----:B--2---:R-:W-:Y:S04]  /*59250*/  LDGSTS.E [R6+-0x57ff4], desc[UR8][R160.64], !P5 ;  /* 0xa800c000a0067fae */ /* 0x004fe8000e921848 */
[----:B------:R-:W-:Y:S01]  /*59260*/  LDGSTS.E [R5+-0x53ff4], desc[UR8][R158.64], !P5 ;  /* 0xac00c0009e057fae */ /* 0x000fe2000e921848 */
[----:B------:R-:W-:Y:S02]  /*59270*/  IADD3 R12, R25, -0x37b, RZ ;  /* 0xfffffc85190c7810 */ /* 0x000fe40007ffe0ff */
[----:B------:R-:W2:Y:S01]  /*59280*/  LDC R25, c[0x0][0x230] ;  /* 0x00008c00ff197b82 */ /* 0x000ea20000000800 */
[----:B------:R-:W2:Y:S04]  /*59290*/  LDL.64 R160, [R1+0xcd8] ;  /* 0x000cd80001a07983 */ /* 0x000ea80000100a00 */
[----:B------:R-:W2:Y:S04]  /*592a0*/  LDL.64 R158, [R1+0x1cc0] ;  /* 0x001cc000019e7983 */ /* 0x000ea80000100a00 */
[----:B---3--:R-:W-:Y:S04]  /*592b0*/  LDGSTS.E [R4+-0x50000], desc[UR8][R126.64], !P6 ;  /* 0xb00000007e047fae */ /* 0x008fe8000f121848 */
[----:B------:R-:W3:Y:S04]  /*592c0*/  LDL.64 R126, [R1+0x1cc8] ;  /* 0x001cc800017e7983 */ /* 0x000ee80000100a00 */
[----:B----4-:R-:W-:Y:S04]  /*592d0*/  LDGSTS.E [R2+-0x4c000], desc[UR8][R110.64], !P6 ;  /* 0xb40000006e027fae */ /* 0x010fe8000f121848 */
[----:B------:R4:W-:Y:S04]  /*592e0*/  LDGSTS.E [R6+-0x48000], desc[UR8][R150.64], !P6 ;  /* 0xb800000096067fae */ /* 0x0009e8000f121848 */
[----:B------:R-:W-:Y:S04]  /*592f0*/  LDGSTS.E [R5+-0x44000], desc[UR8][R144.64], !P6 ;  /* 0xbc00000090057fae */ /* 0x000fe8000f121848 */
[----:B------:R-:W2:Y:S04]  /*59300*/  LDL.64 R110, [R1+0x1cb8] ;  /* 0x001cb800016e7983 */ /* 0x000ea80000100a00 */
[----:B------:R-:W2:Y:S01]  /*59310*/  LDL.64 R150, [R1+0x1cb0] ;  /* 0x001cb00001967983 */ /* 0x000ea20000100a00 */
[----:B------:R-:W-:-:S02]  /*59320*/  ISETP.GE.U32.AND P5, PT, R12, 0x7ffffc06, PT ;  /* 0x7ffffc060c00780c */ /* 0x000fc40003fa6070 */
[----:B----4-:R-:W-:Y:S01]  /*59330*/  IADD3 R6, R24, -0x37c, RZ ;  /* 0xfffffc8418067810 */ /* 0x010fe20007ffe0ff */
[----:B------:R-:W4:Y:S04]  /*59340*/  LDL.64 R144, [R1+0x1c98] ;  /* 0x001c980001907983 */ /* 0x000f280000100a00 */
[----:B------:R-:W-:Y:S01]  /*59350*/  LDGSTS.E [R4+-0x4fffc], desc[UR8][R114.64], !P4 ;  /* 0xb000400072047fae */ /* 0x000fe2000e121848 */
[----:B-1----:R-:W-:Y:S01]  /*59360*/  VIADD R12, R23, 0xfffffce0 ;  /* 0xfffffce0170c7836 */ /* 0x002fe20000000000 */
[----:B------:R-:W1:Y:S02]  /*59370*/  LDC R24, c[0x0][0x230] ;  /* 0x00008c00ff187b82 */ /* 0x000e640000000800 */
[----:B------:R-:W-:Y:S06]  /*59380*/  LDGSTS.E [R2+-0x4bffc], desc[UR8][R100.64], !P4 ;  /* 0xb400400064027fae */ /* 0x000fec000e121848 */
[----:B------:R-:W1:Y:S01]  /*59390*/  LDC R23, c[0x0][0x230] ;  /* 0x00008c00ff177b82 */ /* 0x000e620000000800 */
[----:B------:R-:W4:Y:S04]  /*593a0*/  LDL.64 R114, [R1+0x1ca8] ;  /* 0x001ca80001727983 */ /* 0x000f280000100a00 */
[----:B------:R-:W-:Y:S04]  /*593b0*/  LDGSTS.E [R5+-0x47ffc], desc[UR8][R142.64], !P4 ;  /* 0xb80040008e057fae */ /* 0x000fe8000e121848 */
[----:B------:R-:W4:Y:S04]  /*593c0*/  LDL.64 R100, [R1+0x1ca0] ;  /* 0x001ca00001647983 */ /* 0x000f280000100a00 */
[----:B------:R-:W-:Y:S01]  /*593d0*/  LDGSTS.E [R4+-0x43ffc], desc[UR8][R134.64], !P4 ;  /* 0xbc00400086047fae */ /* 0x000fe2000e121848 */
[----:B------:R-:W-:-:S03]  /*593e0*/  ISETP.GE.U32.AND P4, PT, R6, 0x7ffffc05, PT ;  /* 0x7ffffc050600780c */ /* 0x000fc60003f86070 */
[----:B------:R-:W4:Y:S01]  /*593f0*/  LDL.64 R142, [R1+0x1c90] ;  /* 0x001c9000018e7983 */ /* 0x000f220000100a00 */
[----:B------:R-:W-:-:S03]  /*59400*/  IADD3 R6, R14, 0x200000, RZ ;  /* 0x002000000e067810 */ /* 0x000fc60007ffe0ff */
[----:B------:R-:W4:Y:S04]  /*59410*/  LDL.64 R134, [R1+0xcc8] ;  /* 0x000cc80001867983 */ /* 0x000f280000100a00 */
[----:B---3--:R-:W-:Y:S04]  /*59420*/  LDGSTS.E [R2+-0x4fff8], desc[UR8][R126.64], !P5 ;  /* 0xb00080007e027fae */ /* 0x008fe8000e921848 */
[----:B--2---:R2:W-:Y:S04]  /*59430*/  LDGSTS.E [R6+-0x4bff8], desc[UR8][R158.64], !P5 ;  /* 0xb40080009e067fae */ /* 0x0045e8000e921848 */
[----:B------:R-:W3:Y:S04]  /*59440*/  LDL.64 R126, [R1+0xcd0] ;  /* 0x000cd000017e7983 */ /* 0x000ee80000100a00 */
[----:B------:R-:W3:Y:S04]  /*59450*/  LDL.64 R158, [R1+0xce8] ;  /* 0x000ce800019e7983 */ /* 0x000ee80000100a00 */
[----:B------:R-:W-:Y:S04]  /*59460*/  LDGSTS.E [R5+-0x47ff8], desc[UR8][R110.64], !P5 ;  /* 0xb80080006e057fae */ /* 0x000fe8000e921848 */
[----:B------:R-:W-:Y:S04]  /*59470*/  LDGSTS.E [R4+-0x43ff8], desc[UR8][R150.64], !P5 ;  /* 0xbc00800096047fae */ /* 0x000fe8000e921848 */
[----:B------:R-:W3:Y:S01]  /*59480*/  LDL.64 R110, [R1+0xce0] ;  /* 0x000ce000016e7983 */ /* 0x000ee20000100a00 */
[----:B------:R-:W-:-:S02]  /*59490*/  IADD3 R14, R14, 0x200000, RZ ;  /* 0x002000000e0e7810 */ /* 0x000fc40007ffe0ff */
[----:B--2---:R-:W-:Y:S01]  /*594a0*/  IADD3 R6, R26, -0x33e, RZ ;  /* 0xfffffcc21a067810 */ /* 0x004fe20007ffe0ff */
[----:B------:R-:W2:Y:S04]  /*594b0*/  LDL.64 R150, [R1+0xd10] ;  /* 0x000d100001967983 */ /* 0x000ea80000100a00 */
[----:B----4-:R4:W-:Y:S04]  /*594c0*/  LDGSTS.E [R2+-0x4fff4], desc[UR8][R114.64], !P4 ;  /* 0xb000c00072027fae */ /* 0x0109e8000e121848 */
[----:B------:R1:W-:Y:S04]  /*594d0*/  LDGSTS.E [R5+-0x4bff4], desc[UR8][R100.64], !P4 ;  /* 0xb400c00064057fae */ /* 0x0003e8000e121848 */
[----:B------:R-:W2:Y:S01]  /*594e0*/  LDL.64 R114, [R1+0xcf0] ;  /* 0x000cf00001727983 */ /* 0x000ea20000100a00 */
[----:B----4-:R-:W-:-:S03]  /*594f0*/  VIADD R2, R15, 0x200000 ;  /* 0x002000000f027836 */ /* 0x010fc60000000000 */
[----:B------:R4:W-:Y:S04]  /*59500*/  LDGSTS.E [R4+-0x47ff4], desc[UR8][R144.64], !P4 ;  /* 0xb800c00090047fae */ /* 0x0009e8000e121848 */
[----:B------:R-:W2:Y:S01]  /*59510*/  LDL.64 R100, [R1+0xcf8] ;  /* 0x000cf80001647983 */ /* 0x000ea20000100a00 */
[----:B-1----:R-:W-:-:S03]  /*59520*/  IADD3 R5, R15, 0x200000, RZ ;  /* 0x002000000f057810 */ /* 0x002fc60007ffe0ff */
[----:B------:R1:W-:Y:S01]  /*59530*/  LDGSTS.E [R14+-0x43ff4], desc[UR8][R142.64], !P4 ;  /* 0xbc00c0008e0e7fae */ /* 0x0003e2000e121848 */
[----:B------:R-:W-:Y:S02]  /*59540*/  ISETP.GE.U32.AND P4, PT, R6, 0x7ffffc43, PT ;  /* 0x7ffffc430600780c */ /* 0x000fe40003f86070 */
[C---:B------:R-:W-:Y:S01]  /*59550*/  IADD3 R6, R15.reuse, 0x200000, RZ ;  /* 0x002000000f067810 */ /* 0x040fe20007ffe0ff */
[----:B----4-:R-:W-:Y:S01]  /*59560*/  VIADD R4, R15, 0x200000 ;  /* 0x002000000f047836 */ /* 0x010fe20000000000 */
[----:B------:R-:W4:Y:S04]  /*59570*/  LDL.64 R144, [R1+0xd00] ;  /* 0x000d000001907983 */ /* 0x000f280000100a00 */
[----:B------:R-:W-:Y:S01]  /*59580*/  LDGSTS.E [R2+-0x80000], desc[UR8][R134.64], !P1 ;  /* 0x8000000086027fae */ /* 0x000fe2000c921848 */
[----:B------:R-:W-:Y:S01]  /*59590*/  ISETP.GE.U32.AND P6, PT, R12, 0x7ffffc61, PT ;  /* 0x7ffffc610c00780c */ /* 0x000fe20003fc6070 */
[----:B-1----:R-:W1:Y:S02]  /*595a0*/  LDC R14, c[0x0][0x230] ;  /* 0x00008c00ff0e7b82 */ /* 0x002e640000000800 */
[----:B------:R-:W4:Y:S04]  /*595b0*/  LDL.64 R142, [R1+0xd08] ;  /* 0x000d0800018e7983 */ /* 0x000f280000100a00 */
[----:B------:R-:W4:Y:S04]  /*595c0*/  LDL.64 R134, [R1+0xd18] ;  /* 0x000d180001867983 */ /* 0x000f280000100a00 */
[----:B---3--:R-:W-:Y:S04]  /*595d0*/  LDGSTS.E [R6+-0x7c000], desc[UR8][R126.64], !P1 ;  /* 0x840000007e067fae */ /* 0x008fe8000c921848 */
[----:B------:R-:W-:Y:S04]  /*595e0*/  LDGSTS.E [R5+-0x78000], desc[UR8][R160.64], !P1 ;  /* 0x88000000a0057fae */ /* 0x000fe8000c921848 */
[----:B------:R-:W3:Y:S04]  /*595f0*/  LDL.64 R126, [R1+0xd20] ;  /* 0x000d2000017e7983 */ /* 0x000ee80000100a00 */
[----:B------:R-:W3:Y:S04]  /*59600*/  LDL.64 R160, [R1+0xd30] ;  /* 0x000d300001a07983 */ /* 0x000ee80000100a00 */
[----:B------:R-:W-:Y:S04]  /*59610*/  LDGSTS.E [R4+-0x74000], desc[UR8][R110.64], !P1 ;  /* 0x8c0000006e047fae */ /* 0x000fe8000c921848 */
[----:B------:R-:W-:Y:S04]  /*59620*/  LDGSTS.E [R2+-0x7fffc], desc[UR8][R158.64], !P2 ;  /* 0x800040009e027fae */ /* 0x000fe8000d121848 */
[----:B------:R-:W3:Y:S04]  /*59630*/  LDL.64 R110, [R1+0xd28] ;  /* 0x000d2800016e7983 */ /* 0x000ee80000100a00 */
[----:B------:R-:W3:Y:S04]  /*59640*/  LDL.64 R158, [R1+0x10c8] ;  /* 0x0010c800019e7983 */ /* 0x000ee80000100a00 */
[----:B--2---:R-:W-:Y:S04]  /*59650*/  LDGSTS.E [R6+-0x7bffc], desc[UR8][R114.64], !P2 ;  /* 0x8400400072067fae */ /* 0x004fe8000d121848 */
[----:B------:R-:W-:Y:S04]  /*59660*/  LDGSTS.E [R5+-0x77ffc], desc[UR8][R100.64], !P2 ;  /* 0x8800400064057fae */ /* 0x000fe8000d121848 */
[----:B------:R-:W2:Y:S04]  /*59670*/  LDL.64 R114, [R1+0xd38] ;  /* 0x000d380001727983 */ /* 0x000ea80000100a00 */
[----:B----4-:R-:W-:Y:S04]  /*59680*/  LDGSTS.E [R4+-0x73ffc], desc[UR8][R144.64], !P2 ;  /* 0x8c00400090047fae */ /* 0x010fe8000d121848 */
[----:B------:R-:W4:Y:S04]  /*59690*/  LDL.64 R100, [R1+0xd40] ;  /* 0x000d400001647983 */ /* 0x000f280000100a00 */
[----:B------:R-:W-:Y:S04]  /*596a0*/  LDGSTS.E [R2+-0x7fff8], desc[UR8][R142.64], !P3 ;  /* 0x800080008e027fae */ /* 0x000fe8000d921848 */
[----:B------:R-:W4:Y:S04]  /*596b0*/  LDL.64 R144, [R1+0x10d0] ;  /* 0x0010d00001907983 */ /* 0x000f280000100a00 */
[----:B------:R-:W-:Y:S04]  /*596c0*/  LDGSTS.E [R6+-0x7bff8], desc[UR8][R150.64], !P3 ;  /* 0x8400800096067fae */ /* 0x000fe8000d921848 */
[----:B------:R-:W4:Y:S04]  /*596d0*/  LDL.64 R142, [R1+0x10d8] ;  /* 0x0010d800018e7983 */ /* 0x000f280000100a00 */
[----:B------:R-:W-:Y:S04]  /*596e0*/  LDGSTS.E [R5+-0x77ff8], desc[UR8][R134.64], !P3 ;  /* 0x8800800086057fae */ /* 0x000fe8000d921848 */
[----:B------:R-:W4:Y:S04]  /*596f0*/  LDL.64 R150, [R1+0x10e0] ;  /* 0x0010e00001967983 */ /* 0x000f280000100a00 */
[----:B------:R-:W4:Y:S04]  /*59700*/  LDL.64 R134, [R1+0x10e8] ;  /* 0x0010e80001867983 */ /* 0x000f280000100a00 */
[----:B---3--:R-:W-:Y:S04]  /*59710*/  LDGSTS.E [R4+-0x73ff8], desc[UR8][R126.64], !P3 ;  /* 0x8c0080007e047fae */ /* 0x008fe8000d921848 */
[----:B------:R-:W3:Y:S04]  /*59720*/  LDL.64 R126, [R1+0x10f8] ;  /* 0x0010f800017e7983 */ /* 0x000ee80000100a00 */
[----:B------:R-:W-:Y:S04]  /*59730*/  LDGSTS.E [R2+-0x7fff4], desc[UR8][R110.64], !P6 ;  /* 0x8000c0006e027fae */ /* 0x000fe8000f121848 */
[----:B------:R-:W-:Y:S04]  /*59740*/  LDGSTS.E [R6+-0x7bff4], desc[UR8][R160.64], !P6 ;  /* 0x8400c000a0067fae */ /* 0x000fe8000f121848 */
[----:B------:R-:W3:Y:S01]  /*59750*/  LDL.64 R110, [R1+0x10f0] ;  /* 0x0010f000016e7983 */ /* 0x000ee20000100a00 */
[----:B------:R-:W-:-:S03]  /*59760*/  VIADD R12, R27, 0xfffffcc3 ;  /* 0xfffffcc31b0c7836 */ /* 0x000fc60000000000 */
[----:B------:R-:W3:Y:S04]  /*59770*/  LDL.64 R160, [R1+0x14c8] ;  /* 0x0014c80001a07983 */ /* 0x000ee80000100a00 */
[----:B--2---:R-:W-:Y:S04]  /*59780*/  LDGSTS.E [R5+-0x77ff4], desc[UR8][R114.64], !P6 ;  /* 0x8800c00072057fae */ /* 0x004fe8000f121848 */
[----:B----4-:R-:W-:Y:S04]  /*59790*/  LDGSTS.E [R4+-0x73ff4], desc[UR8][R100.64], !P6 ;  /* 0x8c00c00064047fae */ /* 0x010fe8000f121848 */
[----:B------:R-:W2:Y:S04]  /*597a0*/  LDL.64 R114, [R1+0x1100] ;  /* 0x0011000001727983 */ /* 0x000ea80000100a00 */
[----:B------:R-:W4:Y:S01]  /*597b0*/  LDL.64 R100, [R1+0x1108] ;  /* 0x0011080001647983 */ /* 0x000f220000100a00 */
[----:B------:R-:W-:-:S02]  /*597c0*/  ISETP.GE.U32.AND P5, PT, R12, 0x7ffffc44, PT ;  /* 0x7ffffc440c00780c */ /* 0x000fc40003fa6070 */
[----:B------:R-:W-:Y:S02]  /*597d0*/  IADD3 R12, R13, -0x33f, RZ ;  /* 0xfffffcc10d0c7810 */ /* 0x000fe40007ffe0ff */
[----:B------:R-:W1:Y:S02]  /*597e0*/  LDC R13, c[0x0][0x230] ;  /* 0x00008c00ff0d7b82 */ /* 0x000e640000000800 */
[----:B------:R-:W-:-:S07]  /*597f0*/  ISETP.GE.U32.AND P1, PT, R12, 0x7ffffc42, PT ;  /* 0x7ffffc420c00780c */ /* 0x000fce0003f26070 */
[----:B------:R-:W-:Y:S04]  /*59800*/  LDGSTS.E [R2+-0x70000], desc[UR8][R158.64], !P5 ;  /* 0x900000009e027fae */ /* 0x000fe8000e921848 */
[----:B------:R-:W-:Y:S04]  /*59810*/  LDGSTS.E [R6+-0x6c000], desc[UR8][R144.64], !P5 ;  /* 0x9400000090067fae */ /* 0x000fe8000e921848 */
[----:B------:R-:W-:Y:S04]  /*59820*/  LDGSTS.E [R5+-0x68000], desc[UR8][R142.64], !P5 ;  /* 0x980000008e057fae */ /* 0x000fe8000e921848 */
[----:B------:R-:W-:Y:S04]  /*59830*/  LDGSTS.E [R4+-0x64000], desc[UR8][R150.64], !P5 ;  /* 0x9c00000096047fae */ /* 0x000fe8000e921848 */
[----:B------:R-:W4:Y:S04]  /*59840*/  LDL.64 R144, [R1+0x1128] ;  /* 0x0011280001907983 */ /* 0x000f280000100a00 */
[----:B------:R-:W4:Y:S04]  /*59850*/  LDL.64 R142, [R1+0x1130] ;  /* 0x00113000018e7983 */ /* 0x000f280000100a00 */
[----:B------:R-:W-:Y:S04]  /*59860*/  LDGSTS.E [R2+-0x6fffc], desc[UR8][R134.64], !P4 ;  /* 0x9000400086027fae */ /* 0x000fe8000e121848 */
[----:B------:R-:W4:Y:S04]  /*59870*/  LDL.64 R158, [R1+0x14d0] ;  /* 0x0014d000019e7983 */ /* 0x000f280000100a00 */
[----:B------:R-:W4:Y:S04]  /*59880*/  LDL.64 R150, [R1+0x14e0] ;  /* 0x0014e00001967983 */ /* 0x000f280000100a00 */
[----:B------:R-:W4:Y:S04]  /*59890*/  LDL.64 R134, [R1+0x1138] ;  /* 0x0011380001867983 */ /* 0x000f280000100a00 */
[----:B---3--:R-:W-:Y:S04]  /*598a0*/  LDGSTS.E [R6+-0x6bffc], desc[UR8][R110.64], !P4 ;  /* 0x940040006e067fae */ /* 0x008fe8000e121848 */
[----:B------:R-:W-:Y:S04]  /*598b0*/  LDGSTS.E [R5+-0x67ffc], desc[UR8][R126.64], !P4 ;  /* 0x980040007e057fae */ /* 0x000fe8000e121848 */
[----:B------:R-:W3:Y:S04]  /*598c0*/  LDL.64 R110, [R1+0x1140] ;  /* 0x00114000016e7983 */ /* 0x000ee80000100a00 */
[----:B------:R-:W3:Y:S04]  /*598d0*/  LDL.64 R126, [R1+0x14e8] ;  /* 0x0014e800017e7983 */ /* 0x000ee80000100a00 */
[----:B--2---:R-:W-:Y:S04]  /*598e0*/  LDGSTS.E [R4+-0x63ffc], desc[UR8][R114.64], !P4 ;  /* 0x9c00400072047fae */ /* 0x004fe8000e121848 */
[----:B----4-:R-:W-:Y:S04]  /*598f0*/  LDGSTS.E [R2+-0x6fff8], desc[UR8][R100.64], !P1 ;  /* 0x9000800064027fae */ /* 0x010fe8000c921848 */
[----:B------:R-:W2:Y:S04]  /*59900*/  LDL.64 R114, [R1+0x14f0] ;  /* 0x0014f00001727983 */ /* 0x000ea80000100a00 */
[----:B------:R-:W4:Y:S01]  /*59910*/  LDL.64 R100, [R1+0x14d8] ;  /* 0x0014d80001647983 */ /* 0x000f220000100a00 */
[----:B------:R-:W-:-:S04]  /*59920*/  IADD3 R12, R25, -0x340, RZ ;  /* 0xfffffcc0190c7810 */ /* 0x000fc80007ffe0ff */
[----:B------:R-:W-:Y:S01]  /*59930*/  ISETP.GE.U32.AND P2, PT, R12, 0x7ffffc41, PT ;  /* 0x7ffffc410c00780c */ /* 0x000fe20003f46070 */
[----:B------:R-:W-:-:S05]  /*59940*/  VIADD R12, R24, 0xfffffca3 ;  /* 0xfffffca3180c7836 */ /* 0x000fca0000000000 */
[----:B------:R-:W-:Y:S02]  /*59950*/  ISETP.GE.U32.AND P3, PT, R12, 0x7ffffc24, PT ;  /* 0x7ffffc240c00780c */ /* 0x000fe40003f66070 */
[----:B------:R-:W-:-:S04]  /*59960*/  IADD3 R12, R23, -0x35e, RZ ;  /* 0xfffffca2170c7810 */ /* 0x000fc80007ffe0ff */
[----:B------:R-:W-:Y:S02]  /*59970*/  ISETP.GE.U32.AND P6, PT, R12, 0x7ffffc23, PT ;  /* 0x7ffffc230c00780c */ /* 0x000fe40003fc6070 */
[----:B-1----:R-:W-:Y:S02]  /*59980*/  IADD3 R12, R14, -0x35f, RZ ;  /* 0xfffffca10e0c7810 */ /* 0x002fe40007ffe0ff */
[----:B------:R-:W1:Y:S02]  /*59990*/  LDC R14, c[0x0][0x230] ;  /* 0x00008c00ff0e7b82 */ /* 0x000e640000000800 */
[----:B------:R-:W-:Y:S01]  /*599a0*/  ISETP.GE.U32.AND P5, PT, R12, 0x7ffffc22, PT ;  /* 0x7ffffc220c00780c */ /* 0x000fe20003fa6070 */
[----:B------:R-:W-:-:S05]  /*599b0*/  VIADD R12, R13, 0xfffffca0 ;  /* 0xfffffca00d0c7836 */ /* 0x000fca0000000000 */
[----:B------:R-:W-:Y:S01]  /*599c0*/  ISETP.GE.U32.AND P4, PT, R12, 0x7ffffc21, PT ;  /* 0x7ffffc210c00780c */ /* 0x000fe20003f86070 */
[----:B------:R-:W1:Y:S01]  /*599d0*/  LDC R13, c[0x0][0x230] ;  /* 0x00008c00ff0d7b82 */ /* 0x000e620000000800 */
[----:B------:R-:W-:-:S05]  /*599e0*/  IADD3 R12, R15, 0x200000, RZ ;  /* 0x002000000f0c7810 */ /* 0x000fca0007ffe0ff */
[----:B------:R1:W-:Y:S04]  /*599f0*/  LDGSTS.E [R12+-0x6bff8], desc[UR8][R176.64], !P1 ;  /* 0x94008000b00c7fae */ /* 0x0003e8000c921848 */
[----:B------:R-:W-:Y:S04]  /*59a00*/  LDGSTS.E [R6+-0x67ff8], desc[UR8][R174.64], !P1 ;  /* 0x98008000ae067fae */ /* 0x000fe8000c921848 */
[----:B------:R-:W-:Y:S04]  /*59a10*/  LDGSTS.E [R5+-0x63ff8], desc[UR8][R166.64], !P1 ;  /* 0x9c008000a6057fae */ /* 0x000fe8000c921848 */
[----:B------:R-:W-:Y:S01]  /*59a20*/  LDGSTS.E [R4+-0x6fff4], desc[UR8][R144.64], !P2 ;  /* 0x9000c00090047fae */ /* 0x000fe2000d121848 */
[----:B-1----:R-:W1:Y:S03]  /*59a30*/  LDC R12, c[0x0][0x230] ;  /* 0x00008c00ff0c7b82 */ /* 0x002e660000000800 */
[----:B------:R-:W-:Y:S04]  /*59a40*/  LDGSTS.E [R2+-0x6bff4], desc[UR8][R142.64], !P2 ;  /* 0x9400c0008e027fae */ /* 0x000fe8000d121848 */
[----:B------:R-:W-:Y:S04]  /*59a50*/  LDGSTS.E [R6+-0x67ff4], desc[UR8][R134.64], !P2 ;  /* 0x9800c00086067fae */ /* 0x000fe8000d121848 */
        /* <DEDUP_REMOVED lines=16> */
[----:B--2---:R-:W-:Y:S04]  /*59b60*/  LDGSTS.E [R2+-0x5bffc], desc[UR8][R114.64], !P6 ;  /* 0xa400400072027fae */ /* 0x004fe8000f121848 */
[----:B------:R-:W2:Y:S04]  /*59b70*/  LDL.64 R126, [R1+0x1530] ;  /* 0x00153000017e7983 */ /* 0x000ea80000100a00 */
[----:B------:R-:W2:Y:S04]  /*59b80*/  LDL.64 R150, [R1+0x1c80] ;  /* 0x001c800001967983 */ /* 0x000ea80000100a00 */
[----:B------:R-:W2:Y:S04]  /*59b90*/  LDL.64 R114, [R1+0x1540] ;  /* 0x0015400001727983 */ /* 0x000ea80000100a00 */
[----:B------:R-:W-:Y:S04]  /*59ba0*/  LDGSTS.E [R2+-0x57ffc], desc[UR8][R144.64], !P6 ;  /* 0xa800400090027fae */ /* 0x000fe8000f121848 */
[----:B------:R-:W-:Y:S04]  /*59bb0*/  LDGSTS.E [R6+-0x53ffc], desc[UR8][R174.64], !P6 ;  /* 0xac004000ae067fae */ /* 0x000fe8000f121848 */
[----:B------:R-:W-:Y:S04]  /*59bc0*/  LDGSTS.E [R5+-0x5fff8], desc[UR8][R142.64], !P5 ;  /* 0xa00080008e057fae */ /* 0x000fe8000e921848 */
[----:B------:R-:W2:Y:S04]  /*59bd0*/  LDL.64 R144, [R1+0x1c78] ;  /* 0x001c780001907983 */ /* 0x000ea80000100a00 */
[----:B------:R1:W-:Y:S04]  /*59be0*/  LDGSTS.E [R4+-0x5bff8], desc[UR8][R134.64], !P5 ;  /* 0xa400800086047fae */ /* 0x0003e8000e921848 */
[----:B------:R-:W2:Y:S04]  /*59bf0*/  LDL.64 R142, [R1+0x1c70] ;  /* 0x001c7000018e7983 */ /* 0x000ea80000100a00 */
[----:B------:R-:W2:Y:S04]  /*59c00*/  LDL.64 R174, [R1+0x1b08] ;  /* 0x001b080001ae7983 */ /* 0x000ea80000100a00 */
[----:B------:R-:W2:Y:S01]  /*59c10*/  LDL.64 R134, [R1+0x1c68] ;  /* 0x001c680001867983 */ /* 0x000ea20000100a00 */
[----:B-1----:R-:W-:-:S04]  /*59c20*/  IADD3 R4, R12, -0x37d, RZ ;  /* 0xfffffc830c047810 */ /* 0x002fc80007ffe0ff */
[----:B------:R-:W-:Y:S01]  /*59c30*/  ISETP.GE.U32.AND P2, PT, R4, 0x7ffffc04, PT ;  /* 0x7ffffc040400780c */ /* 0x000fe20003f46070 */
[C---:B------:R-:W-:Y:S01]  /*59c40*/  VIADD R4, R15.reuse, 0x200000 ;  /* 0x002000000f047836 */ /* 0x040fe20000000000 */
[----:B---3--:R-:W-:Y:S04]  /*59c50*/  LDGSTS.E [R2+-0x57ff8], desc[UR8][R110.64], !P5 ;  /* 0xa80080006e027fae */ /* 0x008fe8000e921848 */
[----:B------:R-:W-:Y:S04]  /*59c60*/  LDGSTS.E [R6+-0x53ff8], desc[UR8][R166.64], !P5 ;  /* 0xac008000a6067fae */ /* 0x000fe8000e921848 */
[----:B------:R-:W3:Y:S01]  /*59c70*/  LDL.64 R110, [R1+0x1c60] ;  /* 0x001c6000016e7983 */ /* 0x000ee20000100a00 */
[----:B------:R-:W-:-:S03]  /*59c80*/  IADD3 R12, R15, 0x200000, RZ ;  /* 0x002000000f0c7810 */ /* 0x000fc60007ffe0ff */
[----:B------:R-:W3:Y:S04]  /*59c90*/  LDL.64 R166, [R1+0x1ac8] ;  /* 0x001ac80001a67983 */ /* 0x000ee80000100a00 */
[----:B----4-:R1:W-:Y:S04]  /*59ca0*/  LDGSTS.E [R5+-0x5fff4], desc[UR8][R100.64], !P4 ;  /* 0xa000c00064057fae */ /* 0x0103e8000e121848 */
[----:B--2---:R-:W-:Y:S04]  /*59cb0*/  LDGSTS.E [R4+-0x5bff4], desc[UR8][R126.64], !P4 ;  /* 0xa400c0007e047fae */ /* 0x004fe8000e121848 */
[----:B------:R-:W2:Y:S04]  /*59cc0*/  LDL.64 R100, [R1+0x1c58] ;  /* 0x001c580001647983 */ /* 0x000ea80000100a00 */
[----:B------:R-:W-:Y:S04]  /*59cd0*/  LDGSTS.E [R2+-0x57ff4], desc[UR8][R160.64], !P4 ;  /* 0xa800c000a0027fae */ /* 0x000fe8000e121848 */
[----:B------:R-:W4:Y:S04]  /*59ce0*/  LDL.64 R126, [R1+0x1c50] ;  /* 0x001c5000017e7983 */ /* 0x000f280000100a00 */
[----:B------:R1:W-:Y:S02]  /*59cf0*/  LDGSTS.E [R6+-0x53ff4], desc[UR8][R114.64], !P4 ;  /* 0xac00c00072067fae */ /* 0x0003e4000e121848 */
[----:B-1----:R-:W-:-:S02]  /*59d00*/  IADD3 R5, R13, -0x37e, RZ ;  /* 0xfffffc820d057810 */ /* 0x002fc40007ffe0ff */
[----:B------:R-:W4:Y:S04]  /*59d10*/  LDL.64 R160, [R1+0x1a88] ;  /* 0x001a880001a07983 */ /* 0x000f280000100a00 */
[----:B------:R-:W4:Y:S01]  /*59d20*/  LDL.64 R114, [R1+0x1c48] ;  /* 0x001c480001727983 */ /* 0x000f220000100a00 */
[----:B------:R-:W-:Y:S01]  /*59d30*/  ISETP.GE.U32.AND P3, PT, R5, 0x7ffffc03, PT ;  /* 0x7ffffc030500780c */ /* 0x000fe20003f66070 */
[----:B------:R-:W-:Y:S01]  /*59d40*/  VIADD R6, R14, 0xfffffc81 ;  /* 0xfffffc810e067836 */ /* 0x000fe20000000000 */
[----:B------:R-:W-:-:S04]  /*59d50*/  IADD3 R5, R15, 0x200000, RZ ;  /* 0x002000000f057810 */ /* 0x000fc80007ffe0ff */
[----:B------:R-:W-:Y:S01]  /*59d60*/  ISETP.GE.U32.AND P1, PT, R6, 0x7ffffc02, PT ;  /* 0x7ffffc020600780c */ /* 0x000fe20003f26070 */
[----:B------:R-:W-:Y:S01]  /*59d70*/  LDGSTS.E [R5+-0x50000], desc[UR8][R158.64], !P2 ;  /* 0xb00000009e057fae */ /* 0x000fe2000d121848 */
[----:B------:R-:W-:-:S03]  /*59d80*/  IADD3 R6, R15, 0x200000, RZ ;  /* 0x002000000f067810 */ /* 0x000fc60007ffe0ff */
[----:B------:R-:W-:Y:S04]  /*59d90*/  LDGSTS.E [R4+-0x4c000], desc[UR8][R150.64], !P2 ;  /* 0xb400000096047fae */ /* 0x000fe8000d121848 */
[----:B------:R-:W4:Y:S04]  /*59da0*/  LDL.64 R158, [R1+0x1c40] ;  /* 0x001c4000019e7983 */ /* 0x000f280000100a00 */
[----:B------:R-:W-:Y:S04]  /*59db0*/  LDGSTS.E [R2+-0x48000], desc[UR8][R144.64], !P2 ;  /* 0xb800000090027fae */ /* 0x000fe8000d121848 */
[----:B------:R-:W4:Y:S04]  /*59dc0*/  LDL.64 R150, [R1+0x1c38] ;  /* 0x001c380001967983 */ /* 0x000f280000100a00 */
[----:B------:R-:W-:Y:S04]  /*59dd0*/  LDGSTS.E [R12+-0x44000], desc[UR8][R142.64], !P2 ;  /* 0xbc0000008e0c7fae */ /* 0x000fe8000d121848 */
[----:B------:R-:W4:Y:S04]  /*59de0*/  LDL.64 R144, [R1+0x1c30] ;  /* 0x001c300001907983 */ /* 0x000f280000100a00 */
[----:B------:R-:W-:Y:S04]  /*59df0*/  LDGSTS.E [R6+-0x4fffc], desc[UR8][R134.64], !P3 ;  /* 0xb000400086067fae */ /* 0x000fe8000d921848 */
[----:B------:R-:W4:Y:S01]  /*59e00*/  LDL.64 R142, [R1+0x1c28] ;  /* 0x001c2800018e7983 */ /* 0x000f220000100a00 */
[----:B------:R-:W-:-:S02]  /*59e10*/  PLOP3.LUT P4, PT, PT, PT, UP2, 0x80, 0x0 ;  /* 0x000000000000781c */ /* 0x000fc40003f8f028 */
[----:B------:R-:W-:Y:S01]  /*59e20*/  PLOP3.LUT P5, PT, PT, PT, UP2, 0x80, 0x0 ;  /* 0x000000000000781c */ /* 0x000fe20003faf028 */
[----:B------:R-:W-:Y:S01]  /*59e30*/  VIADD R15, R15, 0x200000 ;  /* 0x002000000f0f7836 */ /* 0x000fe20000000000 */
[----:B------:R-:W4:Y:S04]  /*59e40*/  LDL.64 R12, [R1+0x1880] ;  /* 0x00188000010c7983 */ /* 0x000f280000100a00 */
[----:B------:R-:W4:Y:S04]  /*59e50*/  LDL.64 R134, [R1+0x1c20] ;  /* 0x001c200001867983 */ /* 0x000f280000100a00 */
[----:B---3--:R-:W-:Y:S04]  /*59e60*/  LDGSTS.E [R5+-0x4bffc], desc[UR8][R110.64], !P3 ;  /* 0xb40040006e057fae */ /* 0x008fe8000d921848 */
[----:B------:R-:W3:Y:S04]  /*59e70*/  LDL.64 R110, [R1+0x1c18] ;  /* 0x001c1800016e7983 */ /* 0x000ee80000100a00 */
[----:B--2---:R-:W-:Y:S04]  /*59e80*/  LDGSTS.E [R4+-0x47ffc], desc[UR8][R100.64], !P3 ;  /* 0xb800400064047fae */ /* 0x004fe8000d921848 */
[----:B----4-:R-:W-:Y:S04]  /*59e90*/  LDGSTS.E [R2+-0x43ffc], desc[UR8][R126.64], !P3 ;  /* 0xbc0040007e027fae */ /* 0x010fe8000d921848 */
[----:B------:R-:W2:Y:S04]  /*59ea0*/  LDL.64 R100, [R1+0x1c10] ;  /* 0x001c100001647983 */ /* 0x000ea80000100a00 */
[----:B------:R-:W4:Y:S04]  /*59eb0*/  LDL.64 R126, [R1+0x1a48] ;  /* 0x001a4800017e7983 */ /* 0x000f280000100a00 */
[----:B------:R-:W-:Y:S04]  /*59ec0*/  LDGSTS.E [R5+-0x4fff8], desc[UR8][R114.64], !P1 ;  /* 0xb000800072057fae */ /* 0x000fe8000c921848 */
[----:B------:R-:W4:Y:S01]  /*59ed0*/  LDL.64 R114, [R1+0x1a08] ;  /* 0x001a080001727983 */ /* 0x000f220000100a00 */
[----:B------:R-:W-:-:S02]  /*59ee0*/  PLOP3.LUT P2, PT, PT, PT, UP2, 0x80, 0x0 ;  /* 0x000000000000781c */ /* 0x000fc40003f4f028 */
[----:B------:R-:W-:Y:S01]  /*59ef0*/  PLOP3.LUT P3, PT, PT, PT, UP2, 0x80, 0x0 ;  /* 0x000000000000781c */ /* 0x000fe20003f6f028 */
[----:B------:R-:W-:Y:S04]  /*59f00*/  LDGSTS.E [R4+-0x4bff8], desc[UR8][R158.64], !P1 ;  /* 0xb40080009e047fae */ /* 0x000fe8000c921848 */
[----:B------:R-:W-:Y:S04]  /*59f10*/  LDGSTS.E [R2+-0x47ff8], desc[UR8][R150.64], !P1 ;  /* 0xb800800096027fae */ /* 0x000fe8000c921848 */
        /* <DEDUP_REMOVED lines=8> */
[----:B------:R-:W4:Y:S04]  /*59fa0*/  LDL.64 R4, [R1+0x1888] ;  /* 0x0018880001047983 */ /* 0x000f280000100a00 */
[----:B---3--:R-:W-:Y:S04]  /*59fb0*/  LDGSTS.E [R2+-0x47ff4], desc[UR8][R110.64], !P4 ;  /* 0xb800c0006e027fae */ /* 0x008fe8000e121848 */
[----:B------:R-:W3:Y:S04]  /*59fc0*/  LDL.64 R110, [R1+0x1ac0] ;  /* 0x001ac000016e7983 */ /* 0x000ee80000100a00 */
[----:B--2---:R-:W-:Y:S04]  /*59fd0*/  LDGSTS.E [R15+-0x43ff4], desc[UR8][R100.64], !P5 ;  /* 0xbc00c000640f7fae */ /* 0x004fe8000e921848 */
[----:B------:R-:W0:Y:S04]  /*59fe0*/  LDGDEPBAR ;  /* 0x00000000000079af */ /* 0x000e280000000000 */
[----:B------:R-:W-:Y:S04]  /*59ff0*/  LDGSTS.E [R22+0x60000], desc[UR8][R182.64], P0 ;  /* 0x60000000b6167fae */ /* 0x000fe80008121848 */
[----:B------:R-:W2:Y:S04]  /*5a000*/  LDL.64 R100, [R1+0x1a80] ;  /* 0x001a800001647983 */ /* 0x000ea80000100a00 */
        /* <DEDUP_REMOVED lines=9> */
[----:B------:R-:W4:Y:S04]  /*5a0a0*/  LDL.64 R126, [R1+0x1bb8] ;  /* 0x001bb800017e7983 */ /* 0x000f280000100a00 */
[----:B------:R-:W-:Y:S04]  /*5a0b0*/  LDGSTS.E [R22+0x62800], desc[UR8][R112.64], P0 ;  /* 0x6280000070167fae */ /* 0x000fe80008121848 */
[----:B------:R-:W4:Y:S04]  /*5a0c0*/  LDL.64 R128, [R1+0x1bf8] ;  /* 0x001bf80001807983 */ /* 0x000f280000100a00 */
        /* <DEDUP_REMOVED lines=8> */
[----:B------:R-:W-:Y:S04]  /*5a150*/  LDGSTS.E [R22+0x63c00], desc[UR8][R218.64], P0 ;  /* 0x63c00000da167fae */ /* 0x000fe80008121848 */
[----:B------:R-:W-:Y:S04]  /*5a160*/  LDGSTS.E [R16+0x60080], desc[UR8][R158.64], P0 ;  /* 0x600800009e107fae */ /* 0x000fe80008121848 */
[----:B------:R-:W-:Y:S04]  /*5a170*/  LDGSTS.E [R16+0x60480], desc[UR8][R150.64], P0 ;  /* 0x6048000096107fae */ /* 0x000fe80008121848 */
[----:B------:R-:W-:Y:S04]  /*5a180*/  LDGSTS.E [R16+0x60880], desc[UR8][R144.64], P0 ;  /* 0x6088000090107fae */ /* 0x000fe80008121848 */
[----:B------:R-:W-:Y:S04]  /*5a190*/  LDGSTS.E [R16+0x60c80], desc[UR8][R142.64], P0 ;  /* 0x60c800008e107fae */ /* 0x000fe80008121848 */
[----:B------:R-:W-:Y:S04]  /*5a1a0*/  LDGSTS.E [R16+0x61080], desc[UR8][R134.64], P0 ;  /* 0x6108000086107fae */ /* 0x000fe80008121848 */
[----:B------:R-:W4:Y:S04]  /*5a1b0*/  LDL.64 R22, [R1+0x18a8] ;  /* 0x0018a80001167983 */ /* 0x000f280000100a00 */
[----:B------:R-:W4:Y:S04]  /*5a1c0*/  LDL.64 R14, [R1+0x1890] ;  /* 0x00189000010e7983 */ /* 0x000f280000100a00 */
[----:B---3--:R-:W-:Y:S04]  /*5a1d0*/  LDGSTS.E [R16+0x61480], desc[UR8][R110.64], P0 ;  /* 0x614800006e107fae */ /* 0x008fe80008121848 */
[----:B------:R-:W3:Y:S04]  /*5a1e0*/  LDL.64 R110, [R1+0x1bf0] ;  /* 0x001bf000016e7983 */ /* 0x000ee80000100a00 */
[----:B--2---:R-:W-:Y:S04]  /*5a1f0*/  LDGSTS.E [R16+0x61880], desc[UR8][R100.64], P0 ;  /* 0x6188000064107fae */ /* 0x004fe80008121848 */
[----:B------:R-:W-:Y:S04]  /*5a200*/  LDGSTS.E [R16+0x61c80], desc[UR8][R98.64], P0 ;  /* 0x61c8000062107fae */ /* 0x000fe80008121848 */
[----:B------:R-:W-:Y:S04]  /*5a210*/  LDGSTS.E [R16+0x62080], desc[UR8][R96.64], P0 ;  /* 0x6208000060107fae */ /* 0x000fe80008121848 */
[----:B------:R-:W2:Y:S04]  /*5a220*/  LDL.64 R100, [R1+0x1bb0] ;  /* 0x001bb00001647983 */ /* 0x000ea80000100a00 */
[----:B------:R-:W2:Y:S04]  /*5a230*/  LDL.64 R98, [R1+0x1b70] ;  /* 0x001b700001627983 */ /* 0x000ea80000100a00 */
[----:B------:R-:W-:Y:S04]  /*5a240*/  LDGSTS.E [R16+0x62480], desc[UR8][R94.64], P0 ;  /* 0x624800005e107fae */ /* 0x000fe80008121848 */
[----:B------:R-:W2:Y:S04]  /*5a250*/  LDL.64 R96, [R1+0x1b30] ;  /* 0x001b300001607983 */ /* 0x000ea80000100a00 */
[----:B------:R-:W-:Y:S04]  /*5a260*/  LDGSTS.E [R16+0x62880], desc[UR8][R146.64], P0 ;  /* 0x6288000092107fae */ /* 0x000fe80008121848 */
[----:B------:R-:W2:Y:S04]  /*5a270*/  LDL.64 R94, [R1+0x1af0] ;  /* 0x001af000015e7983 */ /* 0x000ea80000100a00 */
        /* <DEDUP_REMOVED lines=26> */
[----:B------:R-:W4:Y:S04]  /*5a420*/  LDL.64 R16, [R1+0x1898] ;  /* 0x0018980001107983 */ /* 0x000f280000100a00 */
[----:B---3--:R-:W-:Y:S04]  /*5a430*/  LDGSTS.E [R18+0x60180], desc[UR8][R110.64], P0 ;  /* 0x601800006e127fae */ /* 0x008fe80008121848 */
        /* <DEDUP_REMOVED lines=17> */
[----:B------:R-:W-:Y:S04]  /*5a550*/  LDGSTS.E [R18+0x63980], desc[UR8][R228.64], P0 ;  /* 0x63980000e4127fae */ /* 0x000fe80008121848 */
[----:B------:R-:W-:Y:S04]  /*5a560*/  LDGSTS.E [R18+0x63d80], desc[UR8][R82.64], P0 ;  /* 0x63d8000052127fae */ /* 0x000fe80008121848 */
[----:B----4-:R-:W-:Y:S04]  /*5a570*/  LDGSTS.E [R19+0x60200], desc[UR8][R80.64], P0 ;  /* 0x6020000050137fae */ /* 0x010fe80008121848 */
        /* <DEDUP_REMOVED lines=13> */
[----:B------:R1:W-:Y:S04]  /*5a650*/  LDGSTS.E [R19+0x62a00], desc[UR8][R152.64], P0 ;  /* 0x62a0000098137fae */ /* 0x0003e80008121848 */
[----:B------:R-:W-:Y:S04]  /*5a660*/  LDGSTS.E [R19+0x62e00], desc[UR8][R168.64], P0 ;  /* 0x62e00000a8137fae */ /* 0x000fe80008121848 */
[----:B------:R-:W-:Y:S04]  /*5a670*/  LDGSTS.E [R19+0x63200], desc[UR8][R72.64], P0 ;  /* 0x6320000048137fae */ /* 0x000fe80008121848 */
[----:B------:R-:W-:Y:S04]  /*5a680*/  LDGSTS.E [R19+0x63600], desc[UR8][R242.64], P0 ;  /* 0x63600000f2137fae */ /* 0x000fe80008121848 */
[----:B------:R-:W-:Y:S04]  /*5a690*/  LDGSTS.E [R19+0x63a00], desc[UR8][R226.64], P0 ;  /* 0x63a00000e2137fae */ /* 0x000fe80008121848 */
[----:B------:R-:W-:Y:S04]  /*5a6a0*/  LDGSTS.E [R19+0x63e00], desc[UR8][R16.64], P0 ;  /* 0x63e0000010137fae */ /* 0x000fe80008121848 */
[----:B------:R-:W4:Y:S04]  /*5a6b0*/  LDL.64 R18, [R1+0x18d0] ;  /* 0x0018d00001127983 */ /* 0x000f280000100a00 */
[----:B--2---:R-:W-:Y:S04]  /*5a6c0*/  LDGSTS.E [R20+0x60280], desc[UR8][R70.64], P0 ;  /* 0x6028000046147fae */ /* 0x004fe80008121848 */
[----:B---3--:R-:W-:Y:S04]  /*5a6d0*/  LDGSTS.E [R20+0x60680], desc[UR8][R54.64], P0 ;  /* 0x6068000036147fae */ /* 0x008fe80008121848 */
        /* <DEDUP_REMOVED lines=27> */
[----:B------:R3:W-:Y:S04]  /*5a890*/  LDGSTS.E [R21+0x62f00], desc[UR8][R172.64], P0 ;  /* 0x62f00000ac157fae */ /* 0x0007e80008121848 */
[----:B------:R-:W-:Y:S04]  /*5a8a0*/  LDGSTS.E [R21+0x63300], desc[UR8][R56.64], P0 ;  /* 0x6330000038157fae */ /* 0x000fe80008121848 */
[----:B------:R-:W-:Y:S04]  /*5a8b0*/  LDGSTS.E [R21+0x63700], desc[UR8][R238.64], P0 ;  /* 0x63700000ee157fae */ /* 0x000fe80008121848 */
[----:B------:R-:W-:Y:S04]  /*5a8c0*/  LDGSTS.E [R21+0x63b00], desc[UR8][R222.64], P0 ;  /* 0x63b00000de157fae */ /* 0x000fe80008121848 */
[----:B------:R-:W-:Y:S04]  /*5a8d0*/  LDGSTS.E [R21+0x63f00], desc[UR8][R4.64], P0 ;  /* 0x63f0000004157fae */ /* 0x000fe80008121848 */
[----:B------:R-:W3:Y:S04]  /*5a8e0*/  LDL.64 R50, [R1+0x1b50] ;  /* 0x001b500001327983 */ /* 0x000ee80000100a00 */
[----:B------:R-:W3:Y:S04]  /*5a8f0*/  LDL.64 R48, [R1+0x1b10] ;  /* 0x001b100001307983 */ /* 0x000ee80000100a00 */
[----:B------:R-:W3:Y:S04]  /*5a900*/  LDL.64 R20, [R1+0x1910] ;  /* 0x0019100001147983 */ /* 0x000ee80000100a00 */
[----:B------:R1:W-:Y:S04]  /*5a910*/  STL [R1+0x400], RZ ;  /* 0x000400ff01007387 */ /* 0x0003e80000100800 */
        /* <DEDUP_REMOVED lines=255> */
[----:B------:R1:W-:Y:S04]  /*5b910*/  STL [R1], RZ ;  /* 0x000000ff01007387 */ /* 0x0003e80000100800 */
        /* <DEDUP_REMOVED lines=51> */
[----:B--2---:R-:W-:Y:S04]  /*5bc50*/  LDGSTS.E [R0+0x60380], desc[UR8][R54.64], P0 ;  /* 0x6038000036007fae */ /* 0x004fe80008121848 */
[----:B------:R2:W-:Y:S04]  /*5bc60*/  STL [R1+0xd0], RZ ;  /* 0x0000d0ff01007387 */ /* 0x0005e80000100800 */
[----:B----4-:R-:W-:Y:S04]  /*5bc70*/  LDGSTS.E [R0+0x60780], desc[UR8][R52.64], P0 ;  /* 0x6078000034007fae */ /* 0x010fe80008121848 */
[----:B------:R2:W-:Y:S04]  /*5bc80*/  STL [R1+0xd4], RZ ;  /* 0x0000d4ff01007387 */ /* 0x0005e80000100800 */
[----:B---3--:R-:W-:Y:S04]  /*5bc90*/  LDGSTS.E [R0+0x60b80], desc[UR8][R50.64], P0 ;  /* 0x60b8000032007fae */ /* 0x008fe80008121848 */
[----:B------:R2:W-:Y:S04]  /*5bca0*/  STL [R1+0xd8], RZ ;  /* 0x0000d8ff01007387 */ /* 0x0005e80000100800 */
[----:B------:R-:W-:Y:S04]  /*5bcb0*/  LDGSTS.E [R0+0x60f80], desc[UR8][R48.64], P0 ;  /* 0x60f8000030007fae */ /* 0x000fe80008121848 */
        /* <DEDUP_REMOVED lines=13> */
[----:B------:R3:W-:Y:S04]  /*5bd90*/  LDGSTS.E [R0+0x62b80], desc[UR8][R34.64], P0 ;  /* 0x62b8000022007fae */ /* 0x0007e80008121848 */
[----:B------:R2:W-:Y:S04]  /*5bda0*/  STL [R1+0xf8], RZ ;  /* 0x0000f8ff01007387 */ /* 0x0005e80000100800 */
[----:B------:R2:W-:Y:S04]  /*5bdb0*/  LDGSTS.E [R0+0x62f80], desc[UR8][R20.64], P0 ;  /* 0x62f8000014007fae */ /* 0x0005e80008121848 */
[----:B------:R2:W-:Y:S04]  /*5bdc0*/  STL [R1+0xfc], RZ ;  /* 0x0000fcff01007387 */ /* 0x0005e80000100800 */
[----:B------:R2:W-:Y:S04]  /*5bdd0*/  LDGSTS.E [R0+0x63380], desc[UR8][R18.64], P0 ;  /* 0x6338000012007fae */ /* 0x0005e80008121848 */
[----:B------:R2:W-:Y:S04]  /*5bde0*/  LDGSTS.E [R0+0x63780], desc[UR8][R236.64], P0 ;  /* 0x63780000ec007fae */ /* 0x0005e80008121848 */
[----:B------:R2:W-:Y:S04]  /*5bdf0*/  LDGSTS.E [R0+0x63b80], desc[UR8][R220.64], P0 ;  /* 0x63b80000dc007fae */ /* 0x0005e80008121848 */
[----:B------:R2:W-:Y:S01]  /*5be00*/  LDGSTS.E [R0+0x63f80], desc[UR8][R12.64], P0 ;  /* 0x63f800000c007fae */ /* 0x0005e20008121848 */
[----:B------:R-:W-:-:S03]  /*5be10*/  PLOP3.LUT P0, PT, PT, PT, UP0, 0x40, 0x0 ;  /* 0x000000000000781c */ /* 0x000fc60003f0e808 */
[----:B------:R-:W0:Y:S01]  /*5be20*/  LDGDEPBAR ;  /* 0x00000000000079af */ /* 0x000e220000000000 */
[----:B-1----:R-:W-:Y:S02]  /*5be30*/  CS2R R152, SRZ ;  /* 0x0000000000987805 */ /* 0x002fe4000001ff00 */
[----:B------:R-:W-:Y:S02]  /*5be40*/  CS2R R154, SRZ ;  /* 0x00000000009a7805 */ /* 0x000fe4000001ff00 */
[----:B------:R-:W-:Y:S02]  /*5be50*/  CS2R R156, SRZ ;  /* 0x00000000009c7805 */ /* 0x000fe4000001ff00 */
[----:B------:R-:W-:Y:S02]  /*5be60*/  CS2R R158, SRZ ;  /* 0x00000000009e7805 */ /* 0x000fe4000001ff00 */
[----:B------:R-:W-:Y:S02]  /*5be70*/  CS2R R160, SRZ ;  /* 0x0000000000a07805 */ /* 0x000fe4000001ff00 */
[----:B------:R-:W-:-:S02]  /*5be80*/  CS2R R162, SRZ ;  /* 0x0000000000a27805 */ /* 0x000fc4000001ff00 */
[----:B------:R-:W-:Y:S02]  /*5be90*/  CS2R R164, SRZ ;  /* 0x0000000000a47805 */ /* 0x000fe4000001ff00 */
        /* <DEDUP_REMOVED lines=62> */
[----:B---3--:R-:W-:Y:S02]  /*5c280*/  CS2R R34, SRZ ;  /* 0x0000000000227805 */ /* 0x008fe4000001ff00 */
        /* <DEDUP_REMOVED lines=25> */
[----:B------:R-:W-:Y:S01]  /*5c420*/  CS2R R86, SRZ ;  /* 0x0000000000567805 */ /* 0x000fe2000001ff00 */
[----:B--2---:R-:W-:Y:S06]  /*5c430*/  @P0 BRA `(.L_x_0) ;  /* 0x00000258006c0947 */ /* 0x004fec0003800000 */
        /* <DEDUP_REMOVED lines=11> */
[----:B--2---:R1:W-:Y:S01]  /*5c4f0*/  STL [R1+0x944], R76 ;  /* 0x0009444c01007387 */ /* 0x0043e20000100800 */
[----:B------:R-:W-:-:S03]  /*5c500*/  MOV R0, R77 ;  /* 0x0000004d00007202 */ /* 0x000fc60000000f00 */
[----:B-1----:R-:W2:Y:S04]  /*5c510*/  LDL.LU.64 R76, [R1+0x8d0] ;  /* 0x0008d000014c7983 */ /* 0x002ea80000300a00 */
[----:B------:R1:W-:Y:S04]  /*5c520*/  STL [R1+0x940], R0 ;  /* 0x0009400001007387 */ /* 0x0003e80000100800 */
[----:B---3--:R3:W-:Y:S01]  /*5c530*/  STL [R1+0x94c], R68 ;  /* 0x00094c4401007387 */ /* 0x0087e20000100800 */
[----:B-1----:R-:W-:-:S03]  /*5c540*/  MOV R0, R69 ;  /* 0x0000004500007202 */ /* 0x002fc60000000f00 */
[----:B---3--:R-:W3:Y:S04]  /*5c550*/  LDL.LU.64 R68, [R1+0x8d8] ;  /* 0x0008d80001447983 */ /* 0x008ee80000300a00 */
[----:B------:R1:W-:Y:S04]  /*5c560*/  STL [R1+0x948], R0 ;  /* 0x0009480001007387 */ /* 0x0003e80000100800 */
[----:B----4-:R4:W-:Y:S01]  /*5c570*/  STL [R1+0x954], R70 ;  /* 0x0009544601007387 */ /* 0x0109e20000100800 */
[----:B-1----:R-:W-:-:S03]  /*5c580*/  IMAD.MOV.U32 R0, RZ, RZ, R71 ;  /* 0x000000ffff007224 */ /* 0x002fc600078e0047 */
[----:B----4-:R-:W4:Y:S04]  /*5c590*/  LDL.LU.64 R70, [R1+0x8e0] ;  /* 0x0008e00001467983 */ /* 0x010f280000300a00 */
[----:B------:R1:W-:Y:S04]  /*5c5a0*/  STL [R1+0x950], R0 ;  /* 0x0009500001007387 */ /* 0x0003e80000100800 */
[----:B------:R1:W-:Y:S02]  /*5c5b0*/  STL [R1+0x95c], R78 ;  /* 0x00095c4e01007387 */ /* 0x0003e40000100800 */
[----:B-1----:R-:W-:-:S02]  /*5c5c0*/  MOV R0, R79 ;  /* 0x0000004f00007202 */ /* 0x002fc40000000f00 */
[----:B------:R-:W4:Y:S04]  /*5c5d0*/  LDL.LU.64 R78, [R1+0x8e8] ;  /* 0x0008e800014e7983 */ /* 0x000f280000300a00 */
[----:B------:R1:W-:Y:S04]  /*5c5e0*/  STL [R1+0x958], R0 ;  /* 0x0009580001007387 */ /* 0x0003e80000100800 */
[----:B------:R1:W-:Y:S02]  /*5c5f0*/  STL [R1+0x964], R80 ;  /* 0x0009645001007387 */ /* 0x0003e40000100800 */
[----:B-1----:R-:W-:-:S02]  /*5c600*/  MOV R0, R81 ;  /* 0x0000005100007202 */ /* 0x002fc40000000f00 */
[----:B------:R-:W4:Y:S04]  /*5c610*/  LDL.LU.64 R80, [R1+0x8f0] ;  /* 0x0008f00001507983 */ /* 0x000f280000300a00 */
[----:B------:R1:W-:Y:S04]  /*5c620*/  STL [R1+0x960], R0 ;  /* 0x0009600001007387 */ /* 0x0003e80000100800 */
[----:B------:R1:W-:Y:S02]  /*5c630*/  STL [R1+0x96c], R82 ;  /* 0x00096c5201007387 */ /* 0x0003e40000100800 */
[----:B-1----:R-:W-:-:S02]  /*5c640*/  IMAD.MOV.U32 R0, RZ, RZ, R83 ;  /* 0x000000ffff007224 */ /* 0x002fc400078e0053 */
[----:B------:R-:W4:Y:S04]  /*5c650*/  LDL.LU.64 R82, [R1+0x8f8] ;  /* 0x0008f80001527983 */ /* 0x000f280000300a00 */
        /* <DEDUP_REMOVED lines=21> */
[----:B--2---:R2:W-:Y:S01]  /*5c7b0*/  STL [R1+0x99c], R76 ;  /* 0x00099c4c01007387 */ /* 0x0045e20000100800 */
[----:B-1----:R-:W-:-:S03]  /*5c7c0*/  IMAD.MOV.U32 R0, RZ, RZ, R77 ;  /* 0x000000ffff007224 */ /* 0x002fc600078e004d */
[----:B--2---:R-:W2:Y:S04]  /*5c7d0*/  LDL.LU.64 R76, [R1+0x928] ;  /* 0x00092800014c7983 */ /* 0x004ea80000300a00 */
[----:B------:R1:W-:Y:S04]  /*5c7e0*/  STL [R1+0x998], R0 ;  /* 0x0009980001007387 */ /* 0x0003e80000100800 */
[----:B---3--:R3:W-:Y:S01]  /*5c7f0*/  STL [R1+0x9a4], R68 ;  /* 0x0009a44401007387 */ /* 0x0087e20000100800 */
[----:B-1----:R-:W-:-:S03]  /*5c800*/  MOV R0, R69 ;  /* 0x0000004500007202 */ /* 0x002fc60000000f00 */
[----:B---3--:R-:W3:Y:S04]  /*5c810*/  LDL.LU.64 R68, [R1+0x930] ;  /* 0x0009300001447983 */ /* 0x008ee80000300a00 */
[----:B------:R1:W-:Y:S04]  /*5c820*/  STL [R1+0x9a0], R0 ;  /* 0x0009a00001007387 */ /* 0x0003e80000100800 */
[----:B----4-:R4:W-:Y:S01]  /*5c830*/  STL [R1+0x9ac], R70 ;  /* 0x0009ac4601007387 */ /* 0x0109e20000100800 */
[----:B-1----:R-:W-:-:S03]  /*5c840*/  MOV R0, R71 ;  /* 0x0000004700007202 */ /* 0x002fc60000000f00 */
[----:B----4-:R-:W4:Y:S04]  /*5c850*/  LDL.LU.64 R70, [R1+0x938] ;  /* 0x0009380001467983 */ /* 0x010f280000300a00 */
        /* <DEDUP_REMOVED lines=33> */
[----:B--2---:R2:W-:Y:S01]  /*5ca70*/  STL [R1+0x9f4], R76 ;  /* 0x0009f44c01007387 */ /* 0x0045e20000100800 */
[----:B-1----:R-:W-:-:S03]  /*5ca80*/  MOV R0, R77 ;  /* 0x0000004d00007202 */ /* 0x002fc60000000f00 */
[----:B--2---:R-:W2:Y:S04]  /*5ca90*/  LDL.LU.64 R76, [R1+0x8c0] ;  /* 0x0008c000014c7983 */ /* 0x004ea80000300a00 */
[----:B------:R1:W-:Y:S04]  /*5caa0*/  STL [R1+0x9f0], R0 ;  /* 0x0009f00001007387 */ /* 0x0003e80000100800 */
[----:B---3--:R3:W-:Y:S01]  /*5cab0*/  STL [R1+0x9fc], R68 ;  /* 0x0009fc4401007387 */ /* 0x0087e20000100800 */
[----:B-1----:R-:W-:-:S03]  /*5cac0*/  IMAD.MOV.U32 R0, RZ, RZ, R69 ;  /* 0x000000ffff007224 */ /* 0x002fc600078e0045 */
[----:B---3--:R-:W3:Y:S04]  /*5cad0*/  LDL.LU.64 R68, [R1+0x8b0] ;  /* 0x0008b00001447983 */ /* 0x008ee80000300a00 */
[----:B------:R1:W-:Y:S04]  /*5cae0*/  STL [R1+0x9f8], R0 ;  /* 0x0009f80001007387 */ /* 0x0003e80000100800 */
[----:B----4-:R4:W-:Y:S01]  /*5caf0*/  STL [R1+0xa04], R70 ;  /* 0x000a044601007387 */ /* 0x0109e20000100800 */
[----:B-1----:R-:W-:-:S03]  /*5cb00*/  MOV R0, R71 ;  /* 0x0000004700007202 */ /* 0x002fc60000000f00 */
[----:B----4-:R-:W4:Y:S04]  /*5cb10*/  LDL.LU.64 R70, [R1+0x8a8] ;  /* 0x0008a80001467983 */ /* 0x010f280000300a00 */
        /* <DEDUP_REMOVED lines=33> */
[----:B--2---:R2:W-:Y:S01]  /*5cd30*/  STL [R1+0xa4c], R76 ;  /* 0x000a4c4c01007387 */ /* 0x0045e20000100800 */
[----:B-1----:R-:W-:-:S03]  /*5cd40*/  MOV R0, R77 ;  /* 0x0000004d00007202 */ /* 0x002fc60000000f00 */
[----:B--2---:R-:W2:Y:S04]  /*5cd50*/  LDL.LU.64 R76, [R1+0x838] ;  /* 0x00083800014c7983 */ /* 0x004ea80000300a00 */
        /* <DEDUP_REMOVED lines=1545> */
[----:B----4-:R-:W-:Y:S04]  /*62df0*/  STL [R1+0x1664], R70 ;  /* 0x0016644601007387 */ /* 0x010fe80000100800 */
[----:B------:R-:W4:Y:S01]  /*62e00*/  LDL.LU.64 R64, [R1+0x678] ;  /* 0x0006780001407983 */ /* 0x000f220000300a00 */
[----:B-1----:R-:W-:-:S05]  /*62e10*/  MOV R0, R71 ;  /* 0x0000004700007202 */ /* 0x002fca0000000f00 */
[----:B------:R1:W-:Y:S04]  /*62e20*/  STL [R1+0x1660], R0 ;  /* 0x0016600001007387 */ /* 0x0003e80000100800 */
[----:B------:R1:W-:Y:S02]  /*62e30*/  STL [R1+0x166c], R78 ;  /* 0x00166c4e01007387 */ /* 0x0003e40000100800 */
[----:B-1----:R-:W-:Y:S02]  /*62e40*/  MOV R0, R79 ;  /* 0x0000004f00007202 */ /* 0x002fe40000000f00 */
        /* <DEDUP_REMOVED lines=14> */
[----:B------:R-:W-:Y:S04]  /*62f30*/  STL [R1+0x168c], R72 ;  /* 0x00168c4801007387 */ /* 0x000fe80000100800 */
[----:B------:R-:W4:Y:S01]  /*62f40*/  LDL.LU.64 R70, [R1+0x16e8] ;  /* 0x0016e80001467983 */ /* 0x000f220000300a00 */
[----:B-1----:R-:W-:-:S05]  /*62f50*/  IMAD.MOV.U32 R0, RZ, RZ, R73 ;  /* 0x000000ffff007224 */ /* 0x002fca00078e0049 */
[----:B------:R1:W-:Y:S02]  /*62f60*/  STL [R1+0x1688], R0 ;  /* 0x0016880001007387 */ /* 0x0003e40000100800 */
[----:B-1----:R-:W-:Y:S02]  /*62f70*/  MOV R0, R87 ;  /* 0x0000005700007202 */ /* 0x002fe40000000f00 */
[----:B------:R1:W-:Y:S04]  /*62f80*/  STL [R1+0x1694], R86 ;  /* 0x0016945601007387 */ /* 0x0003e80000100800 */
[----:B-1----:R-:W4:Y:S04]  /*62f90*/  LDL.LU.64 R86, [R1+0x16f0] ;  /* 0x0016f00001567983 */ /* 0x002f280000300a00 */
[----:B------:R1:W-:Y:S04]  /*62fa0*/  STL [R1+0x1690], R0 ;  /* 0x0016900001007387 */ /* 0x0003e80000100800 */
[----:B------:R1:W-:Y:S04]  /*62fb0*/  STL [R1+0x169c], R66 ;  /* 0x00169c4201007387 */ /* 0x0003e80000100800 */
[----:B------:R-:W4:Y:S01]  /*62fc0*/  LDL.LU.64 R72, [R1+0x16f8] ;  /* 0x0016f80001487983 */ /* 0x000f220000300a00 */
[----:B-1----:R-:W-:-:S03]  /*62fd0*/  MOV R0, R67 ;  /* 0x0000004300007202 */ /* 0x002fc60000000f00 */
[----:B------:R-:W-:Y:S04]  /*62fe0*/  STL [R1+0x16a4], R74 ;  /* 0x0016a44a01007387 */ /* 0x000fe80000100800 */
[----:B------:R1:W-:Y:S04]  /*62ff0*/  STL [R1+0x1698], R0 ;  /* 0x0016980001007387 */ /* 0x0003e80000100800 */
[----:B------:R-:W4:Y:S01]  /*63000*/  LDL.LU.64 R66, [R1+0x1700] ;  /* 0x0017000001427983 */ /* 0x000f220000300a00 */
[----:B-1----:R-:W-:-:S03]  /*63010*/  IMAD.MOV.U32 R0, RZ, RZ, R75 ;  /* 0x000000ffff007224 */ /* 0x002fc600078e004b */
[----:B--2---:R-:W-:Y:S04]  /*63020*/  STL [R1+0x16ac], R76 ;  /* 0x0016ac4c01007387 */ /* 0x004fe80000100800 */
[----:B------:R1:W-:Y:S04]  /*63030*/  STL [R1+0x16a0], R0 ;  /* 0x0016a00001007387 */ /* 0x0003e80000100800 */
[----:B------:R-:W2:Y:S01]  /*63040*/  LDL.LU.64 R74, [R1+0x1708] ;  /* 0x00170800014a7983 */ /* 0x000ea20000300a00 */
[----:B-1----:R-:W-:-:S03]  /*63050*/  MOV R0, R77 ;  /* 0x0000004d00007202 */ /* 0x002fc60000000f00 */
[----:B---3--:R-:W-:Y:S04]  /*63060*/  STL [R1+0x16b4], R68 ;  /* 0x0016b44401007387 */ /* 0x008fe80000100800 */
[----:B------:R1:W-:Y:S04]  /*63070*/  STL [R1+0x16a8], R0 ;  /* 0x0016a80001007387 */ /* 0x0003e80000100800 */
[----:B------:R-:W3:Y:S01]  /*63080*/  LDL.LU.64 R76, [R1+0x1710] ;  /* 0x00171000014c7983 */ /* 0x000ee20000300a00 */
[----:B-1----:R-:W-:-:S03]  /*63090*/  MOV R0, R69 ;  /* 0x0000004500007202 */ /* 0x002fc60000000f00 */
[----:B----4-:R-:W-:Y:S04]  /*630a0*/  STL [R1+0x16bc], R64 ;  /* 0x0016bc4001007387 */ /* 0x010fe80000100800 */
[----:B------:R1:W-:Y:S04]  /*630b0*/  STL [R1+0x16b0], R0 ;  /* 0x0016b00001007387 */ /* 0x0003e80000100800 */
[----:B------:R-:W4:Y:S01]  /*630c0*/  LDL.LU.64 R68, [R1+0x1718] ;  /* 0x0017180001447983 */ /* 0x000f220000300a00 */
[----:B-1----:R-:W-:-:S03]  /*630d0*/  IMAD.MOV.U32 R0, RZ, RZ, R65 ;  /* 0x000000ffff007224 */ /* 0x002fc600078e0041 */
[----:B------:R-:W-:Y:S04]  /*630e0*/  STL [R1+0x16c4], R78 ;  /* 0x0016c44e01007387 */ /* 0x000fe80000100800 */
[----:B------:R1:W-:Y:S02]  /*630f0*/  STL [R1+0x16b8], R0 ;  /* 0x0016b80001007387 */ /* 0x0003e40000100800 */
[----:B-1----:R-:W-:Y:S02]  /*63100*/  MOV R0, R79 ;  /* 0x0000004f00007202 */ /* 0x002fe40000000f00 */
        /* <DEDUP_REMOVED lines=20> */
[----:B------:R-:W-:Y:S04]  /*63250*/  STL [R1+0x16f4], R72 ;  /* 0x0016f44801007387 */ /* 0x000fe80000100800 */
[----:B------:R1:W-:Y:S04]  /*63260*/  STL [R1+0x16e8], R0 ;  /* 0x0016e80001007387 */ /* 0x0003e80000100800 */
[----:B------:R-:W4:Y:S01]  /*63270*/  LDL.LU.64 R86, [R1+0x1748] ;  /* 0x0017480001567983 */ /* 0x000f220000300a00 */
[----:B-1----:R-:W-:-:S03]  /*63280*/  MOV R0, R73 ;  /* 0x0000004900007202 */ /* 0x002fc60000000f00 */
[----:B------:R-:W-:Y:S04]  /*63290*/  STL [R1+0x16fc], R66 ;  /* 0x0016fc4201007387 */ /* 0x000fe80000100800 */
[----:B------:R1:W-:Y:S04]  /*632a0*/  STL [R1+0x16f0], R0 ;  /* 0x0016f00001007387 */ /* 0x0003e80000100800 */
[----:B------:R-:W4:Y:S01]  /*632b0*/  LDL.LU.64 R72, [R1+0x1750] ;  /* 0x0017500001487983 */ /* 0x000f220000300a00 */
[----:B-1----:R-:W-:-:S03]  /*632c0*/  MOV R0, R67 ;  /* 0x0000004300007202 */ /* 0x002fc60000000f00 */
[----:B--2---:R-:W-:Y:S04]  /*632d0*/  STL [R1+0x1704], R74 ;  /* 0x0017044a01007387 */ /* 0x004fe80000100800 */
[----:B------:R1:W-:Y:S04]  /*632e0*/  STL [R1+0x16f8], R0 ;  /* 0x0016f80001007387 */ /* 0x0003e80000100800 */
[----:B------:R-:W2:Y:S01]  /*632f0*/  LDL.LU.64 R62, [R1+0x1758] ;  /* 0x00175800013e7983 */ /* 0x000ea20000300a00 */
[----:B-1----:R-:W-:-:S03]  /*63300*/  IMAD.MOV.U32 R0, RZ, RZ, R75 ;  /* 0x000000ffff007224 */ /* 0x002fc600078e004b */
[----:B---3--:R-:W-:Y:S04]  /*63310*/  STL [R1+0x170c], R76 ;  /* 0x00170c4c01007387 */ /* 0x008fe80000100800 */
[----:B------:R1:W-:Y:S04]  /*63320*/  STL [R1+0x1700], R0 ;  /* 0x0017000001007387 */ /* 0x0003e80000100800 */
[----:B------:R-:W3:Y:S01]  /*63330*/  LDL.LU.64 R74, [R1+0x1760] ;  /* 0x00176000014a7983 */ /* 0x000ee20000300a00 */
[----:B-1----:R-:W-:-:S03]  /*63340*/  MOV R0, R77 ;  /* 0x0000004d00007202 */ /* 0x002fc60000000f00 */
[----:B----4-:R-:W-:Y:S04]  /*63350*/  STL [R1+0x1714], R68 ;  /* 0x0017144401007387 */ /* 0x010fe80000100800 */
[----:B------:R1:W-:Y:S04]  /*63360*/  STL [R1+0x1708], R0 ;  /* 0x0017080001007387 */ /* 0x0003e80000100800 */
[----:B------:R-:W4:Y:S04]  /*63370*/  LDL.LU.64 R76, [R1+0x1768] ;  /* 0x00176800014c7983 */ /* 0x000f280000300a00 */
[----:B------:R-:W4:Y:S01]  /*63380*/  LDL.LU.64 R64, [R1+0x1770] ;  /* 0x0017700001407983 */ /* 0x000f220000300a00 */
[----:B-1----:R-:W-:-:S05]  /*63390*/  MOV R0, R69 ;  /* 0x0000004500007202 */ /* 0x002fca0000000f00 */
[----:B------:R1:W-:Y:S04]  /*633a0*/  STL [R1+0x1710], R0 ;  /* 0x0017100001007387 */ /* 0x0003e80000100800 */
[----:B------:R1:W-:Y:S02]  /*633b0*/  STL [R1+0x171c], R78 ;  /* 0x00171c4e01007387 */ /* 0x0003e40000100800 */
[----:B-1----:R-:W-:Y:S02]  /*633c0*/  IMAD.MOV.U32 R0, RZ, RZ, R79 ;  /* 0x000000ffff007224 */ /* 0x002fe400078e004f */
[----:B------:R-:W4:Y:S04]  /*633d0*/  LDL.LU.64 R78, [R1+0x1778] ;  /* 0x00177800014e7983 */ /* 0x000f280000300a00 */
[----:B------:R1:W-:Y:S04]  /*633e0*/  STL [R1+0x1718], R0 ;  /* 0x0017180001007387 */ /* 0x0003e80000100800 */
[----:B------:R1:W-:Y:S02]  /*633f0*/  STL [R1+0x1724], R80 ;  /* 0x0017245001007387 */ /* 0x0003e40000100800 */
[----:B-1----:R-:W-:-:S02]  /*63400*/  MOV R0, R81 ;  /* 0x0000005100007202 */ /* 0x002fc40000000f00 */
[----:B------:R-:W4:Y:S04]  /*63410*/  LDL.LU.64 R80, [R1+0x1780] ;  /* 0x0017800001507983 */ /* 0x000f280000300a00 */
        /* <DEDUP_REMOVED lines=8> */
[----:B------:R-:W-:Y:S04]  /*634a0*/  STL [R1+0x173c], R70 ;  /* 0x00173c4601007387 */ /* 0x000fe80000100800 */
[----:B------:R1:W-:Y:S04]  /*634b0*/  STL [R1+0x1730], R0 ;  /* 0x0017300001007387 */ /* 0x0003e80000100800 */
[----:B------:R-:W4:Y:S04]  /*634c0*/  LDL.LU.64 R84, [R1+0x1798] ;  /* 0x0017980001547983 */ /* 0x000f280000300a00 */
[----:B------:R-:W4:Y:S01]  /*634d0*/  LDL.LU.64 R68, [R1+0x17a0] ;  /* 0x0017a00001447983 */ /* 0x000f220000300a00 */
[----:B-1----:R-:W-:-:S05]  /*634e0*/  MOV R0, R71 ;  /* 0x0000004700007202 */ /* 0x002fca0000000f00 */
[----:B------:R1:W-:Y:S04]  /*634f0*/  STL [R1+0x1738], R0 ;  /* 0x0017380001007387 */ /* 0x0003e80000100800 */
[----:B------:R1:W-:Y:S02]  /*63500*/  STL [R1+0x1744], R86 ;  /* 0x0017445601007387 */ /* 0x0003e40000100800 */
[----:B-1----:R-:W-:Y:S02]  /*63510*/  MOV R0, R87 ;  /* 0x0000005700007202 */ /* 0x002fe40000000f00 */
[----:B------:R-:W4:Y:S04]  /*63520*/  LDL.LU.64 R86, [R1+0x17a8] ;  /* 0x0017a80001567983 */ /* 0x000f280000300a00 */
[----:B------:R1:W-:Y:S04]  /*63530*/  STL [R1+0x1740], R0 ;  /* 0x0017400001007387 */ /* 0x0003e80000100800 */
[----:B------:R2:W-:Y:S01]  /*63540*/  STL [R1+0x174c], R72 ;  /* 0x00174c4801007387 */ /* 0x0005e20000100800 */
[----:B-1----:R-:W-:-:S03]  /*63550*/  IMAD.MOV.U32 R0, RZ, RZ, R73 ;  /* 0x000000ffff007224 */ /* 0x002fc600078e0049 */
[----:B------:R-:W4:Y:S04]  /*63560*/  LDL.LU.64 R70, [R1+0x17b0] ;  /* 0x0017b00001467983 */ /* 0x000f280000300a00 */
[----:B------:R1:W-:Y:S04]  /*63570*/  STL [R1+0x1748], R0 ;  /* 0x0017480001007387 */ /* 0x0003e80000100800 */
[----:B--2---:R-:W-:Y:S04]  /*63580*/  STL [R1+0x1754], R62 ;  /* 0x0017543e01007387 */ /* 0x004fe80000100800 */
[----:B------:R-:W2:Y:S01]  /*63590*/  LDL.LU.64 R72, [R1+0x17b8] ;  /* 0x0017b80001487983 */ /* 0x000ea20000300a00 */
[----:B-1----:R-:W-:-:S03]  /*635a0*/  MOV R0, R63 ;  /* 0x0000003f00007202 */ /* 0x002fc60000000f00 */
[----:B---3--:R-:W-:Y:S04]  /*635b0*/  STL [R1+0x175c], R74 ;  /* 0x00175c4a01007387 */ /* 0x008fe80000100800 */
[----:B------:R1:W-:Y:S02]  /*635c0*/  STL [R1+0x1750], R0 ;  /* 0x0017500001007387 */ /* 0x0003e40000100800 */
[----:B-1----:R-:W-:Y:S02]  /*635d0*/  MOV R0, R75 ;  /* 0x0000004b00007202 */ /* 0x002fe40000000f00 */
[----:B------:R-:W3:Y:S04]  /*635e0*/  LDL.LU.64 R74, [R1+0x17c0] ;  /* 0x0017c000014a7983 */ /* 0x000ee80000300a00 */
[----:B------:R1:W-:Y:S04]  /*635f0*/  STL [R1+0x1758], R0 ;  /* 0x0017580001007387 */ /* 0x0003e80000100800 */
[----:B----4-:R4:W-:Y:S01]  /*63600*/  STL [R1+0x1764], R76 ;  /* 0x0017644c01007387 */ /* 0x0109e20000100800 */
[----:B-1----:R-:W-:-:S03]  /*63610*/  IMAD.MOV.U32 R0, RZ, RZ, R77 ;  /* 0x000000ffff007224 */ /* 0x002fc600078e004d */
[----:B------:R-:W-:Y:S04]  /*63620*/  STL [R1+0x176c], R64 ;  /* 0x00176c4001007387 */ /* 0x000fe80000100800 */
[----:B------:R1:W-:Y:S04]  /*63630*/  STL [R1+0x1760], R0 ;  /* 0x0017600001007387 */ /* 0x0003e80000100800 */
[----:B----4-:R-:W4:Y:S01]  /*63640*/  LDL.LU.64 R76, [R1+0x17c8] ;  /* 0x0017c800014c7983 */ /* 0x010f220000300a00 */
[----:B-1----:R-:W-:-:S03]  /*63650*/  MOV R0, R65 ;  /* 0x0000004100007202 */ /* 0x002fc60000000f00 */
[----:B------:R-:W-:Y:S04]  /*63660*/  STL [R1+0x1774], R78 ;  /* 0x0017744e01007387 */ /* 0x000fe80000100800 */
[----:B------:R1:W-:Y:S02]  /*63670*/  STL [R1+0x1768], R0 ;  /* 0x0017680001007387 */ /* 0x0003e40000100800 */
[----:B-1----:R-:W-:Y:S02]  /*63680*/  MOV R0, R79 ;  /* 0x0000004f00007202 */ /* 0x002fe40000000f00 */
        /* <DEDUP_REMOVED lines=24> */
[----:B------:R-:W-:Y:S01]  /*63810*/  STL [R1+0x17ac], R70 ;  /* 0x0017ac4601007387 */ /* 0x000fe20000100800 */
[----:B-1----:R-:W-:-:S03]  /*63820*/  IMAD.MOV.U32 R0, RZ, RZ, R71 ;  /* 0x000000ffff007224 */ /* 0x002fc600078e0047 */
[----:B--2---:R-:W-:Y:S04]  /*63830*/  STL [R1+0x17b4], R72 ;  /* 0x0017b44801007387 */ /* 0x004fe80000100800 */
[----:B------:R1:W-:Y:S04]  /*63840*/  STL [R1+0x17a8], R0 ;  /* 0x0017a80001007387 */ /* 0x0003e80000100800 */
[----:B------:R-:W2:Y:S04]  /*63850*/  LDL.LU.64 R56, [R1+0x17f8] ;  /* 0x0017f80001387983 */ /* 0x000ea80000300a00 */
[----:B------:R-:W2:Y:S01]  /*63860*/  LDL.LU.64 R58, [R1+0x1800] ;  /* 0x00180000013a7983 */ /* 0x000ea20000300a00 */
[----:B-1----:R-:W-:-:S05]  /*63870*/  MOV R0, R73 ;  /* 0x0000004900007202 */ /* 0x002fca0000000f00 */
[----:B------:R1:W-:Y:S04]  /*63880*/  STL [R1+0x17b0], R0 ;  /* 0x0017b00001007387 */ /* 0x0003e80000100800 */
[----:B---3--:R-:W-:Y:S04]  /*63890*/  STL [R1+0x17bc], R74 ;  /* 0x0017bc4a01007387 */ /* 0x008fe80000100800 */
[----:B------:R-:W3:Y:S01]  /*638a0*/  LDL.LU.64 R60, [R1+0x1808] ;  /* 0x00180800013c7983 */ /* 0x000ee20000300a00 */
[----:B-1----:R-:W-:-:S03]  /*638b0*/  MOV R0, R75 ;  /* 0x0000004b00007202 */ /* 0x002fc60000000f00 */
[----:B------:R-:W3:Y:S04]  /*638c0*/  LDL.LU.64 R62, [R1+0x1810] ;  /* 0x00181000013e7983 */ /* 0x000ee80000300a00 */
[----:B------:R1:W-:Y:S04]  /*638d0*/  STL [R1+0x17b8], R0 ;  /* 0x0017b80001007387 */ /* 0x0003e80000100800 */
[----:B----4-:R-:W-:Y:S04]  /*638e0*/  STL [R1+0x17c4], R76 ;  /* 0x0017c44c01007387 */ /* 0x010fe80000100800 */
[----:B------:R-:W4:Y:S01]  /*638f0*/  LDL.LU.64 R64, [R1+0x1818] ;  /* 0x0018180001407983 */ /* 0x000f220000300a00 */
[----:B-1----:R-:W-:-:S03]  /*63900*/  IMAD.MOV.U32 R0, RZ, RZ, R77 ;  /* 0x000000ffff007224 */ /* 0x002fc600078e004d */
[----:B------:R-:W4:Y:S04]  /*63910*/  LDL.LU.64 R66, [R1+0x1820] ;  /* 0x0018200001427983 */ /* 0x000f280000300a00 */
[----:B------:R1:W-:Y:S04]  /*63920*/  STL [R1+0x17c0], R0 ;  /* 0x0017c00001007387 */ /* 0x0003e80000100800 */
[----:B------:R-:W-:Y:S04]  /*63930*/  STL [R1+0x17cc], R78 ;  /* 0x0017cc4e01007387 */ /* 0x000fe80000100800 */
[----:B------:R-:W4:Y:S01]  /*63940*/  LDL.LU.64 R68, [R1+0x1828] ;  /* 0x0018280001447983 */ /* 0x000f220000300a00 */
[----:B-1----:R-:W-:-:S03]  /*63950*/  MOV R0, R79 ;  /* 0x0000004f00007202 */ /* 0x002fc60000000f00 */
        /* <DEDUP_REMOVED lines=9> */
[----:B-1----:R-:W-:-:S03]  /*639f0*/  IMAD.MOV.U32 R0, RZ, RZ, R83 ;  /* 0x000000ffff007224 */ /* 0x002fc600078e0053 */
[----:B------:R-:W4:Y:S04]  /*63a00*/  LDL.LU.64 R78, [R1+0x1850] ;  /* 0x00185000014e7983 */ /* 0x000f280000300a00 */
[----:B------:R1:W-:Y:S04]  /*63a10*/  STL [R1+0x17d8], R0 ;  /* 0x0017d80001007387 */ /* 0x0003e80000100800 */
[----:B------:R1:W-:Y:S04]  /*63a20*/  STL [R1+0x17e4], R84 ;  /* 0x0017e45401007387 */ /* 0x0003e80000100800 */
[----:B------:R-:W4:Y:S01]  /*63a30*/  LDL.LU.64 R80, [R1+0x1858] ;  /* 0x0018580001507983 */ /* 0x000f220000300a00 */
[----:B-1----:R-:W-:-:S03]  /*63a40*/  MOV R0, R85 ;  /* 0x0000005500007202 */ /* 0x002fc60000000f00 */
[----:B------:R-:W4:Y:S04]  /*63a50*/  LDL.LU.64 R82, [R1+0x1860] ;  /* 0x0018600001527983 */ /* 0x000f280000300a00 */
[----:B------:R1:W-:Y:S04]  /*63a60*/  STL [R1+0x17e0], R0 ;  /* 0x0017e00001007387 */ /* 0x0003e80000100800 */
[----:B------:R1:W-:Y:S04]  /*63a70*/  STL [R1+0x17ec], R86 ;  /* 0x0017ec5601007387 */ /* 0x0003e80000100800 */
[----:B------:R-:W4:Y:S01]  /*63a80*/  LDL.LU.64 R84, [R1+0x1868] ;  /* 0x0018680001547983 */ /* 0x000f220000300a00 */
[----:B-1----:R-:W-:-:S03]  /*63a90*/  MOV R0, R87 ;  /* 0x0000005700007202 */ /* 0x002fc60000000f00 */
[----:B------:R-:W4:Y:S04]  /*63aa0*/  LDL.LU.64 R86, [R1+0x1878] ;  /* 0x0018780001567983 */ /* 0x000f280000300a00 */
[----:B------:R2:W-:Y:S02]  /*63ab0*/  STL [R1+0x17e8], R0 ;  /* 0x0017e80001007387 */ /* 0x0005e40000100800 */
[----:B--2---:R-:W-:Y:S02]  /*63ac0*/  IMAD.MOV.U32 R0, RZ, RZ, R57 ;  /* 0x000000ffff007224 */ /* 0x004fe400078e0039 */
[----:B------:R-:W-:Y:S04]  /*63ad0*/  STL [R1+0x17f4], R56 ;  /* 0x0017f43801007387 */ /* 0x000fe80000100800 */
[----:B------:R-:W-:Y:S04]  /*63ae0*/  STL [R1+0x17fc], R58 ;  /* 0x0017fc3a01007387 */ /* 0x000fe80000100800 */
[----:B------:R1:W-:Y:S02]  /*63af0*/  STL [R1+0x17f0], R0 ;  /* 0x0017f00001007387 */ /* 0x0003e40000100800 */
[----:B-1----:R-:W-:-:S02]  /*63b00*/  MOV R0, R59 ;  /* 0x0000003b00007202 */ /* 0x002fc40000000f00 */
[----:B---3--:R-:W-:Y:S04]  /*63b10*/  STL [R1+0x1804], R60 ;  /* 0x0018043c01007387 */ /* 0x008fe80000100800 */
[----:B------:R1:W-:Y:S04]  /*63b20*/  STL [R1+0x17f8], R0 ;  /* 0x0017f80001007387 */ /* 0x0003e80000100800 */
[----:B------:R-:W-:Y:S01]  /*63b30*/  STL [R1+0x180c], R62 ;  /* 0x00180c3e01007387 */ /* 0x000fe20000100800 */
[----:B-1----:R-:W-:-:S05]  /*63b40*/  MOV R0, R61 ;  /* 0x0000003d00007202 */ /* 0x002fca0000000f00 */
[----:B------:R1:W-:Y:S04]  /*63b50*/  STL [R1+0x1800], R0 ;  /* 0x0018000001007387 */ /* 0x0003e80000100800 */
[----:B----4-:R-:W-:Y:S01]  /*63b60*/  STL [R1+0x1814], R64 ;  /* 0x0018144001007387 */ /* 0x010fe20000100800 */
[----:B-1----:R-:W-:-:S05]  /*63b70*/  IMAD.MOV.U32 R0, RZ, RZ, R63 ;  /* 0x000000ffff007224 */ /* 0x002fca00078e003f */
[----:B------:R1:W-:Y:S04]  /*63b80*/  STL [R1+0x1808], R0 ;  /* 0x0018080001007387 */ /* 0x0003e80000100800 */
[----:B------:R-:W-:Y:S01]  /*63b90*/  STL [R1+0x181c], R66 ;  /* 0x00181c4201007387 */ /* 0x000fe20000100800 */
[----:B-1----:R-:W-:-:S05]  /*63ba0*/  MOV R0, R65 ;  /* 0x0000004100007202 */ /* 0x002fca0000000f00 */
[----:B------:R1:W-:Y:S04]  /*63bb0*/  STL [R1+0x1810], R0 ;  /* 0x0018100001007387 */ /* 0x0003e80000100800 */
[----:B------:R-:W-:Y:S01]  /*63bc0*/  STL [R1+0x1824], R68 ;  /* 0x0018244401007387 */ /* 0x000fe20000100800 */
[----:B-1----:R-:W-:-:S05]  /*63bd0*/  MOV R0, R67 ;  /* 0x0000004300007202 */ /* 0x002fca0000000f00 */
[----:B------:R1:W-:Y:S04]  /*63be0*/  STL [R1+0x1818], R0 ;  /* 0x0018180001007387 */ /* 0x0003e80000100800 */
[----:B------:R-:W-:Y:S01]  /*63bf0*/  STL [R1+0x182c], R70 ;  /* 0x00182c4601007387 */ /* 0x000fe20000100800 */
        /* <DEDUP_REMOVED lines=26> */
[----:B------:R-:W2:Y:S01]  /*63da0*/  LDL.LU.64 R26, [R1+0x1cd8] ;  /* 0x001cd800011a7983 */ /* 0x000ea20000300a00 */
[----:B-1----:R-:W-:-:S05]  /*63db0*/  IMAD.MOV.U32 R0, RZ, RZ, R87 ;  /* 0x000000ffff007224 */ /* 0x002fca00078e0057 */
[----:B------:R-:W-:Y:S04]  /*63dc0*/  STL [R1+0x1868], R0 ;  /* 0x0018680001007387 */ /* 0x000fe80000100800 */
[----:B------:R-:W3:Y:S04]  /*63dd0*/  LDL.LU.64 R24, [R1+0x1cd0] ;  /* 0x001cd00001187983 */ /* 0x000ee80000300a00 */
[----:B--2---:R1:W-:Y:S04]  /*63de0*/  STL.64 [R1+0x908], R26 ;  /* 0x0009081a01007387 */ /* 0x0043e80000100a00 */
[----:B-1----:R-:W2:Y:S04]  /*63df0*/  LDL.LU.64 R26, [R1+0x1cc8] ;  /* 0x001cc800011a7983 */ /* 0x002ea80000300a00 */
[----:B---3--:R1:W-:Y:S04]  /*63e00*/  STL.64 [R1+0x900], R24 ;  /* 0x0009001801007387 */ /* 0x0083e80000100a00 */
[----:B-1----:R-:W3:Y:S04]  /*63e10*/  LDL.LU.64 R24, [R1+0x1cc0] ;  /* 0x001cc00001187983 */ /* 0x002ee80000300a00 */
        /* <DEDUP_REMOVED lines=234> */
[----:B---3--:R1:W-:Y:S02]  /*64cc0*/  STL.64 [R1+0x550], R24 ;  /* 0x0005501801007387 */ /* 0x0083e40000100a00 */
[----:B-1----:R-:W-:-:S02]  /*64cd0*/  MOV R24, R20 ;  /* 0x0000001400187202 */ /* 0x002fc40000000f00 */
[----:B------:R-:W-:Y:S02]  /*64ce0*/  MOV R25, R21 ;  /* 0x0000001500197202 */ /* 0x000fe40000000f00 */
[----:B------:R-:W3:Y:S04]  /*64cf0*/  LDL.LU.64 R20, [R1+0x1908] ;  /* 0x0019080001147983 */ /* 0x000ee80000300a00 */
[----:B--2---:R-:W-:Y:S04]  /*64d00*/  STL.64 [R1+0x548], R26 ;  /* 0x0005481a01007387 */ /* 0x004fe80000100a00 */
[----:B------:R1:W-:Y:S04]  /*64d10*/  STL.64 [R1+0x540], R24 ;  /* 0x0005401801007387 */ /* 0x0003e80000100a00 */
        /* <DEDUP_REMOVED lines=11> */
[----:B--2---:R-:W-:Y:S04]  /*64dd0*/  STL.64 [R1+0x510], R24 ;  /* 0x0005101801007387 */ /* 0x004fe80000100a00 */
[----:B---3--:R1:W-:Y:S04]  /*64de0*/  STL.64 [R1+0x508], R20 ;  /* 0x0005081401007387 */ /* 0x0083e80000100a00 */
[----:B------:R2:W-:Y:S04]  /*64df0*/  STL.64 [R1+0x500], R18 ;  /* 0x0005001201007387 */ /* 0x0005e80000100a00 */
[----:B-1----:R1:W5:Y:S04]  /*64e00*/  LDL.LU.64 R20, [R1+0x18a0] ;  /* 0x0018a00001147983 */ /* 0x0023680000300a00 */
        /* <DEDUP_REMOVED lines=297> */
[----:B------:R1:W-:Y:S01]  /*660a0*/  STL [R1+0xa4], RZ ;  /* 0x0000a4ff01007387 */ /* 0x0003e20000100800 */
[----:B------:R-:W-:-:S03]  /*660b0*/  USHF.R.S32.HI UR12, URZ, 0x1f, UR6 ;  /* 0x0000001f3f0c7899 */ /* 0x000fc60008011406 */
[----:B------:R1:W-:Y:S04]  /*660c0*/  STL [R1+0xa8], RZ ;  /* 0x0000a8ff01007387 */ /* 0x0003e80000100800 */
[----:B------:R1:W-:Y:S04]  /*660d0*/  STL [R1+0xac], RZ ;  /* 0x0000acff01007387 */ /* 0x0003e80000100800 */
[----:B------:R1:W-:Y:S01]  /*660e0*/  STL [R1+0xb0], RZ ;  /* 0x0000b0ff01007387 */ /* 0x0003e20000100800 */
[----:B------:R-:W-:-:S03]  /*660f0*/  USHF.R.S32.HI UR13, URZ, 0x1f, UR10 ;  /* 0x0000001f3f0d7899 */ /* 0x000fc6000801140a */
[----:B------:R1:W-:Y:S01]  /*66100*/  STL [R1+0xb4], RZ ;  /* 0x0000b4ff01007387 */ /* 0x0003e20000100800 */
[----:B------:R-:W-:-:S03]  /*66110*/  ULEA.HI UR12, UR12, UR6, URZ, 0x7 ;  /* 0x000000060c0c7291 */ /* 0x000fc6000f8f383f */
[----:B------:R1:W-:Y:S04]  /*66120*/  STL [R1+0xb8], RZ ;  /* 0x0000b8ff01007387 */ /* 0x0003e80000100800 */
[----:B------:R1:W-:Y:S04]  /*66130*/  STL [R1+0xbc], RZ ;  /* 0x0000bcff01007387 */ /* 0x0003e80000100800 */
[----:B------:R1:W-:Y:S01]  /*66140*/  STL [R1+0xc0], RZ ;  /* 0x0000c0ff01007387 */ /* 0x0003e20000100800 */
[----:B------:R-:W-:-:S03]  /*66150*/  USHF.L.U32 UR4, UR10, 0x2, URZ ;  /* 0x000000020a047899 */ /* 0x000fc6000800063f */
[----:B------:R1:W-:Y:S01]  /*66160*/  STL [R1+0xc4], RZ ;  /* 0x0000c4ff01007387 */ /* 0x0003e20000100800 */
[----:B------:R-:W-:-:S03]  /*66170*/  USHF.L.U64.HI UR6, UR10, 0x2, UR13 ;  /* 0x000000020a067899 */ /* 0x000fc6000801020d */
[----:B------:R1:W-:Y:S01]  /*66180*/  STL [R1+0xc8], RZ ;  /* 0x0000c8ff01007387 */ /* 0x0003e20000100800 */
[----:B------:R-:W-:-:S03]  /*66190*/  USHF.R.S32.HI UR10, URZ, 0x7, UR12 ;  /* 0x000000073f0a7899 */ /* 0x000fc6000801140c */
[----:B------:R1:W-:Y:S04]  /*661a0*/  STL [R1+0xcc], RZ ;  /* 0x0000ccff01007387 */ /* 0x0003e80000100800 */
[----:B------:R1:W-:Y:S04]  /*661b0*/  STL [R1+0xd0], RZ ;  /* 0x0000d0ff01007387 */ /* 0x0003e80000100800 */
[----:B------:R1:W-:Y:S04]  /*661c0*/  STL [R1+0xd4], RZ ;  /* 0x0000d4ff01007387 */ /* 0x0003e80000100800 */
[----:B------:R1:W-:Y:S04]  /*661d0*/  STL [R1+0xd8], RZ ;  /* 0x0000d8ff01007387 */ /* 0x0003e80000100800 */
[----:B------:R1:W-:Y:S01]  /*661e0*/  STL [R1+0xdc], RZ ;  /* 0x0000dcff01007387 */ /* 0x0003e20000100800 */
[----:B------:R-:W-:-:S03]  /*661f0*/  IMAD.U32 R0, RZ, RZ, UR10 ;  /* 0x0000000aff007e24 */ /* 0x000fc6000f8e00ff */
        /* <DEDUP_REMOVED lines=8> */
[----:B------:R1:W-:Y:S01]  /*66280*/  STL [R1+0x1870], R0 ;  /* 0x0018700001007387 */ /* 0x0003e20000100800 */
[----:B--2---:R-:W-:Y:S01]  /*66290*/  IMAD.MOV.U32 R18, RZ, RZ, R16 ;  /* 0x000000ffff127224 */ /* 0x004fe200078e0010 */
[----:B------:R-:W-:Y:S01]  /*662a0*/  MOV R19, R17 ;  /* 0x0000001100137202 */ /* 0x000fe20000000f00 */
[----:B------:R-:W-:Y:S01]  /*662b0*/  IMAD.MOV.U32 R17, RZ, RZ, R15 ;  /* 0x000000ffff117224 */ /* 0x000fe200078e000f */
[----:B------:R-:W-:Y:S01]  /*662c0*/  MOV R16, R14 ;  /* 0x0000000e00107202 */ /* 0x000fe20000000f00 */
[----:B------:R-:W-:Y:S01]  /*662d0*/  USHF.R.S32.HI UR14, URZ, 0x1f, UR7 ;  /* 0x0000001f3f0e7899 */ /* 0x000fe20008011407 */
[----:B------:R-:W-:-:S02]  /*662e0*/  MOV R14, R4 ;  /* 0x00000004000e7202 */ /* 0x000fc40000000f00 */
[----:B------:R-:W-:Y:S02]  /*662f0*/  CS2R R152, SRZ ;  /* 0x0000000000987805 */ /* 0x000fe4000001ff00 */
[----:B------:R-:W-:Y:S02]  /*66300*/  MOV R15, R5 ;  /* 0x00000005000f7202 */ /* 0x000fe40000000f00 */
        /* <DEDUP_REMOVED lines=94> */
[----:B------:R-:W-:Y:S01]  /*668f0*/  CS2R R86, SRZ ;  /* 0x0000000000567805 */ /* 0x000fe2000001ff00 */
[----:B------:R-:W-:Y:S01]  /*66900*/  USHF.L.U32 UR5, UR7, 0x2, URZ ;  /* 0x0000000207057899 */ /* 0x000fe2000800063f */
[----:B------:R-:W-:Y:S01]  /*66910*/  UMOV UR61, 0x6 ;  /* 0x00000006003d7882 */ /* 0x000fe20000000000 */
[----:B------:R-:W-:Y:S01]  /*66920*/  UMOV UR60, 0xffffffff ;  /* 0xffffffff003c7882 */ /* 0x000fe20000000000 */
[----:B------:R-:W-:Y:S01]  /*66930*/  USHF.L.U64.HI UR7, UR7, 0x2, UR14 ;  /* 0x0000000207077899 */ /* 0x000fe2000801020e */
[----:B-1----:R-:W-:-:S11]  /*66940*/  UMOV UR10, URZ ;  /* 0x0000003f000a7c82 */ /* 0x002fd60008000000 */
.L_x_1:
[----:B------:R-:W-:Y:S01]  /*66950*/  STL.64 [R1+0x1f60], R150 ;  /* 0x001f609601007387 */ /* 0x000fe20000100a00 */
[----:B------:R-:W-:Y:S01]  /*66960*/  UIADD3 UR60, UR60, 0x1, URZ ;  /* 0x000000013c3c7890 */ /* 0x000fe2000fffe03f */
[----:B------:R-:W-:-:S04]  /*66970*/  DEPBAR.LE SB0, 0xc ;  /* 0x000083000000791a */ /* 0x000fc80000000000 */
[----:B------:R-:W-:Y:S04]  /*66980*/  STL.64 [R1+0x1f58], R148 ;  /* 0x001f589401007387 */ /* 0x000fe80000100a00 */
        /* <DEDUP_REMOVED lines=30> */
[----:B-1----:R-:W2:Y:S04]  /*66b70*/  LDL.LU.64 R88, [R1+0x400] ;  /* 0x0004000001587983 */ /* 0x002ea80000300a00 */
        /* <DEDUP_REMOVED lines=30> */
[----:B------:R-:W2:Y:S01]  /*66d60*/  LDL.LU.64 R150, [R1+0x4f8] ;  /* 0x0004f80001967983 */ /* 0x000ea20000300a00 */
[----:B------:R-:W-:Y:S01]  /*66d70*/  UISETP.GT.AND UP0, UPT, UR60, 0x7, UPT ;  /* 0x000000073c00788c */ /* 0x000fe2000bf04270 */
[----:B------:R-:W-:Y:S01]  /*66d80*/  UMOV UR37, 0x40000040 ;  /* 0x4000004000257882 */ /* 0x000fe20000000000 */
[----:B------:R-:W-:Y:S02]  /*66d90*/  BAR.SYNC.DEFER_BLOCKING 0x0 ;  /* 0x0000000000007b1d */ /* 0x000fe40000010000 */
[----:B------:R-:W-:-:S04]  /*66da0*/  USEL UR60, UR60, URZ, !UP0 ;  /* 0x0000003f3c3c7287 */ /* 0x000fc8000c000000 */
[----:B------:R-:W-:Y:S02]  /*66db0*/  ULEA UR13, UR60, UR11, 0x10 ;  /* 0x0000000b3c0d7291 */ /* 0x000fe4000f8e803f */
[----:B------:R-:W-:Y:S01]  /*66dc0*/  ULEA UR12, UR60, UR11, 0x12 ;  /* 0x0000000b3c0c7291 */ /* 0x000fe2000f8e903f */
[----:B------:R-:W-:Y:S01]  /*66dd0*/  STL.64 [R1+0x1e60], R86 ;  /* 0x001e605601007387 */ /* 0x000fe20000100a00 */
[----:B------:R-:W-:Y:S02]  /*66de0*/  UIADD3 UR13, UR13, 0x200000, URZ ;  /* 0x002000000d0d7890 */ /* 0x000fe4000fffe03f */
[----:B------:R-:W-:Y:S01]  /*66df0*/  USHF.R.U32.HI UR12, URZ, 0x4, UR12 ;  /* 0x000000043f0c7899 */ /* 0x000fe2000801160c */
[----:B------:R-:W-:Y:S01]  /*66e00*/  STL.64 [R1+0x1e58], R84 ;  /* 0x001e585401007387 */ /* 0x000fe20000100a00 */
[----:B------:R-:W-:Y:S02]  /*66e10*/  USHF.R.U32.HI UR13, URZ, 0x4, UR13 ;  /* 0x000000043f0d7899 */ /* 0x000fe4000801160d */
[----:B------:R-:W-:Y:S01]  /*66e20*/  USGXT.U32 UR36, UR12, 0xe ;  /* 0x0000000e0c24789a */ /* 0x000fe20008000000 */
[----:B------:R-:W-:Y:S01]  /*66e30*/  STL.64 [R1+0x1e50], R82 ;  /* 0x001e505201007387 */ /* 0x000fe20000100a00 */
[----:B------:R-:W-:Y:S01]  /*66e40*/  USGXT.U32 UR38, UR13, 0xe ;  /* 0x0000000e0d26789a */ /* 0x000fe20008000000 */
[----:B------:R-:W-:Y:S01]  /*66e50*/  UMOV UR39, 0x40000040 ;  /* 0x4000004000277882 */ /* 0x000fe20000000000 */
[----:B------:R-:W-:Y:S01]  /*66e60*/  UIADD3 UR40, UP0, UR36, 0x2, URZ ;  /* 0x0000000224287890 */ /* 0x000fe2000ff1e03f */
[----:B------:R-:W-:Y:S01]  /*66e70*/  STL.64 [R1+0x1e48], R80 ;  /* 0x001e485001007387 */ /* 0x000fe20000100a00 */
[----:B------:R-:W-:Y:S01]  /*66e80*/  UIADD3 UR42, UP1, UR38, 0x2, URZ ;  /* 0x00000002262a7890 */ /* 0x000fe2000ff3e03f */
[----:B------:R-:W-:Y:S01]  /*66e90*/  UMOV UR12, URZ ;  /* 0x0000003f000c7c82 */ /* 0x000fe20008000000 */
[----:B------:R-:W-:Y:S01]  /*66ea0*/  UMOV UR13, URZ ;  /* 0x0000003f000d7c82 */ /* 0x000fe20008000000 */
[----:B------:R-:W-:Y:S01]  /*66eb0*/  UIADD3.X UR41, UR12, 0x40000040, URZ, UP0, !UPT ;  /* 0x400000400c297890 */ /* 0x000fe200087fe43f */
[----:B------:R-:W-:Y:S01]  /*66ec0*/  STL.64 [R1+0x1e40], R78 ;  /* 0x001e404e01007387 */ /* 0x000fe20000100a00 */
[----:B------:R-:W-:-:S02]  /*66ed0*/  UIADD3.X UR43, UR13, 0x40000040, URZ, UP1, !UPT ;  /* 0x400000400d2b7890 */ /* 0x000fc40008ffe43f */
[----:B------:R-:W-:Y:S01]  /*66ee0*/  UIADD3.64 UR52, UR40, 0x2, URZ ;  /* 0x0000000228347897 */ /* 0x000fe2000fffe03f */
[----:B------:R-:W-:Y:S01]  /*66ef0*/  STL.64 [R1+0x1e38], R76 ;  /* 0x001e384c01007387 */ /* 0x000fe20000100a00 */
[----:B------:R-:W-:Y:S02]  /*66f00*/  UIADD3.64 UR54, UR42, 0x2, URZ ;  /* 0x000000022a367897 */ /* 0x000fe4000fffe03f */
[----:B------:R-:W-:Y:S01]  /*66f10*/  UIADD3.64 UR56, UR40, 0x4, URZ ;  /* 0x0000000428387897 */ /* 0x000fe2000fffe03f */
[----:B------:R-:W-:Y:S01]  /*66f20*/  STL.64 [R1+0x1e30], R74 ;  /* 0x001e304a01007387 */ /* 0x000fe20000100a00 */
[----:B------:R-:W-:Y:S02]  /*66f30*/  UIADD3.64 UR58, UR42, 0x4, URZ ;  /* 0x000000042a3a7897 */ /* 0x000fe4000fffe03f */
[----:B------:R-:W-:Y:S01]  /*66f40*/  UIADD3.64 UR16, UR40, 0xffe, URZ ;  /* 0x00000ffe28107897 */ /* 0x000fe2000fffe03f */
[----:B------:R-:W-:Y:S01]  /*66f50*/  STL.64 [R1+0x1e28], R72 ;  /* 0x001e284801007387 */ /* 0x000fe20000100a00 */
[----:B------:R-:W-:-:S02]  /*66f60*/  UIADD3.64 UR18, UR42, 0x3fe, URZ ;  /* 0x000003fe2a127897 */ /* 0x000fc4000fffe03f */
        /* <DEDUP_REMOVED lines=17> */
[----:B------:R-:W-:-:S03]  /*67080*/  UIADD3.64 UR22, UR42, 0xc00, URZ ;  /* 0x00000c002a167897 */ /* 0x000fc6000fffe03f */
        /* <DEDUP_REMOVED lines=18> */
[----:B------:R-:W-:Y:S04]  /*671b0*/  STL [R1+0x1d60], R12 ;  /* 0x001d600c01007387 */ /* 0x000fe80000100800 */
[----:B------:R-:W-:Y:S04]  /*671c0*/  STL [R1+0x1d5c], R13 ;  /* 0x001d5c0d01007387 */ /* 0x000fe80000100800 */
[----:B-----5:R-:W-:Y:S04]  /*671d0*/  STL [R1+0x1d48], R3 ;  /* 0x001d480301007387 */ /* 0x020fe80000100800 */
[----:B-----5:R-:W-:Y:S04]  /*671e0*/  STL.64 [R1+0x1cf0], R10 ;  /* 0x001cf00a01007387 */ /* 0x020fe80000100a00 */
[----:B------:R-:W-:Y:S01]  /*671f0*/  STL.64 [R1+0x1ce8], R8 ;  /* 0x001ce80801007387 */ /* 0x000fe20000100a00 */
[----:B--2---:R-:W-:-:S06]  /*67200*/  WARPGROUP.ARRIVE ;  /* 0x00000000000079c5 */ /* 0x004fcc0000000000 */
[----:B------:R-:W-:Y:S03]  /*67210*/  HGMMA.64x128x8.F32.TF32 R88, gdesc[UR36], R88, gsb0 ;  /* 0x05e00000245879f0 */ /* 0x000fe60008002858 */
[----:B------:R-:W-:Y:S02]  /*67220*/  WARPGROUP.DEPBAR.LE gsb0, 0x0 ;  /* 0x00008000000079c5 */ /* 0x000fe40000010000 */
[----:B------:R-:W-:-:S07]  /*67230*/  WARPGROUP.ARRIVE ;  /* 0x00000000000079c5 */ /* 0x000fce0000000000 */
[----:B------:R-:W-:Y:S03]  /*67240*/  HGMMA.64x128x8.F32.TF32 R88, gdesc[UR40], R88, gsb0 ;  /* 0x05e00000285879f0 */ /* 0x000fe60008002858 */
[----:B------:R-:W-:Y:S02]  /*67250*/  WARPGROUP.DEPBAR.LE gsb0, 0x0 ;  /* 0x00008000000079c5 */ /* 0x000fe40000010000 */
[----:B------:R-:W-:-:S07]  /*67260*/  WARPGROUP.ARRIVE ;  /* 0x00000000000079c5 */ /* 0x000fce0000000000 */
[----:B------:R-:W-:Y:S01]  /*67270*/  HGMMA.64x128x8.F32.TF32 R88, gdesc[UR52], R88, gsb0 ;  /* 0x05e00000345879f0 */ /* 0x000fe20008002858 */
[----:B------:R-:W-:Y:S01]  /*67280*/  UMOV UR52, UR18 ;  /* 0x0000001200347c82 */ /* 0x000fe20008000000 */
[----:B------:R-:W-:Y:S01]  /*67290*/  UMOV UR53, UR19 ;  /* 0x0000001300357c82 */ /* 0x000fe20008000000 */
        /* <DEDUP_REMOVED lines=8> */
[----:B------:R-:W-:Y:S02]  /*67320*/  UIADD3.64 UR16, UR40, 0x3002, URZ ;  /* 0x0000300228107897 */ /* 0x000fe4000fffe03f */
[----:B------:R-:W-:Y:S01]  /*67330*/  UIADD3.64 UR18, UR42, 0xc02, URZ ;  /* 0x00000c022a127897 */ /* 0x000fe2000fffe03f */
[----:B------:R-:W-:Y:S02]  /*67340*/  WARPGROUP.DEPBAR.LE gsb0, 0x0 ;  /* 0x00008000000079c5 */ /* 0x000fe40000010000 */
[----:B------:R-:W-:-:S06]  /*67350*/  WARPGROUP.ARRIVE ;  /* 0x00000000000079c5 */ /* 0x000fcc0000000000 */
        /* <DEDUP_REMOVED lines=20> */
[----:B------:R-:W-:Y:S03]  /*674a0*/  HGMMA.64x128x8.F32.TF32 R88, gdesc[UR48], R88, gsb0 ;  /* 0x05e00000305879f0 */ /* 0x000fe60008002858 */
[----:B------:R-:W-:Y:S02]  /*674b0*/  WARPGROUP.DEPBAR.LE gsb0, 0x0 ;  /* 0x00008000000079c5 */ /* 0x000fe40000010000 */
[----:B------:R-:W-:-:S07]  /*674c0*/  WARPGROUP.ARRIVE ;  /* 0x00000000000079c5 */ /* 0x000fce0000000000 */
        /* <DEDUP_REMOVED lines=17> */
[----:B------:R1:W-:Y:S04]  /*675e0*/  STL.64 [R1+0x400], R88 ;  /* 0x0004005801007387 */ /* 0x0003e80000100a00 */
        /* <DEDUP_REMOVED lines=31> */
[----:B-1----:R-:W4:Y:S04]  /*677e0*/  LDL.LU.64 R88, [R1+0x300] ;  /* 0x0003000001587983 */ /* 0x002f280000300a00 */
[----:B--2---:R-:W2:Y:S04]  /*677f0*/  LDL.LU.64 R90, [R1+0x308] ;  /* 0x00030800015a7983 */ /* 0x004ea80000300a00 */
[----:B---3--:R-:W2:Y:S04]  /*67800*/  LDL.LU.64 R92, [R1+0x310] ;  /* 0x00031000015c7983 */ /* 0x008ea80000300a00 */
[----:B----4-:R-:W2:Y:S04]  /*67810*/  LDL.LU.64 R94, [R1+0x318] ;  /* 0x00031800015e7983 */ /* 0x010ea80000300a00 */
        /* <DEDUP_REMOVED lines=28> */
[----:B------:R-:W-:-:S02]  /*679e0*/  UIADD3.64 UR36, UR40, 0x1fe, URZ ;  /* 0x000001fe28247897 */ /* 0x000fc4000fffe03f */
[----:B------:R-:W-:Y:S01]  /*679f0*/  UIADD3.64 UR44, UR40, 0x200, URZ ;  /* 0x00000200282c7897 */ /* 0x000fe2000fffe03f */
[----:B------:R-:W3:Y:S01]  /*67a00*/  LDL.LU.64 R24, [R1+0x200] ;  /* 0x0002000001187983 */ /* 0x000ee20000300a00 */
[----:B------:R-:W-:Y:S01]  /*67a10*/  UMOV UR46, UR42 ;  /* 0x0000002a002e7c82 */ /* 0x000fe20008000000 */
[----:B------:R-:W-:Y:S01]  /*67a20*/  UMOV UR47, UR43 ;  /* 0x0000002b002f7c82 */ /* 0x000fe20008000000 */
[----:B------:R-:W-:Y:S01]  /*67a30*/  UIADD3.64 UR48, UR42, 0x402, URZ ;  /* 0x000004022a307897 */ /* 0x000fe2000fffe03f */
[----:B------:R-:W3:Y:S01]  /*67a40*/  LDL.LU.64 R26, [R1+0x208] ;  /* 0x00020800011a7983 */ /* 0x000ee20000300a00 */
[----:B------:R-:W-:Y:S02]  /*67a50*/  UIADD3.64 UR32, UR42, 0x404, URZ ;  /* 0x000004042a207897 */ /* 0x000fe4000fffe03f */
[----:B------:R-:W-:Y:S01]  /*67a60*/  UIADD3.64 UR28, UR40, 0x2204, URZ ;  /* 0x00002204281c7897 */ /* 0x000fe2000fffe03f */
[----:B------:R-:W3:Y:S01]  /*67a70*/  LDL.LU.64 R28, [R1+0x210] ;  /* 0x00021000011c7983 */ /* 0x000ee20000300a00 */
[----:B------:R-:W-:-:S02]  /*67a80*/  UIADD3.64 UR24, UR40, 0x31fe, URZ ;  /* 0x000031fe28187897 */ /* 0x000fc4000fffe03f */
[----:B------:R-:W-:Y:S01]  /*67a90*/  UIADD3.64 UR20, UR40, 0x3200, URZ ;  /* 0x0000320028147897 */ /* 0x000fe2000fffe03f */
        /* <DEDUP_REMOVED lines=29> */
[----:B------:R-:W-:-:S02]  /*67c70*/  UIADD3.64 UR16, UR40, 0x3202, URZ ;  /* 0x0000320228107897 */ /* 0x000fc4000fffe03f */
[----:B------:R-:W-:Y:S01]  /*67c80*/  UIADD3.64 UR12, UR40, 0x3204, URZ ;  /* 0x00003204280c7897 */ /* 0x000fe2000fffe03f */
[----:B--2---:R-:W-:-:S06]  /*67c90*/  WARPGROUP.ARRIVE ;  /* 0x00000000000079c5 */ /* 0x004fcc0000000000 */
[----:B------:R-:W-:Y:S01]  /*67ca0*/  HGMMA.64x128x8.F32.TF32 R88, gdesc[UR36], R88, gsb0 ;  /* 0x05e00000245879f0 */ /* 0x000fe20008002858 */
[----:B------:R-:W-:Y:S02]  /*67cb0*/  UIADD3.64 UR36, UR40, 0x3fe, URZ ;  /* 0x000003fe28247897 */ /* 0x000fe4000fffe03f */
[----:B------:R-:W-:Y:S02]  /*67cc0*/  WARPGROUP.DEPBAR.LE gsb0, 0x0 ;  /* 0x00008000000079c5 */ /* 0x000fe40000010000 */
[----:B------:R-:W-:-:S07]  /*67cd0*/  WARPGROUP.ARRIVE ;  /* 0x00000000000079c5 */ /* 0x000fce0000000000 */
[----:B------:R-:W-:Y:S01]  /*67ce0*/  HGMMA.64x128x8.F32.TF32 R88, gdesc[UR44], R88, gsb0 ;  /* 0x05e000002c5879f0 */ /* 0x000fe20008002858 */
[----:B------:R-:W-:Y:S01]  /*67cf0*/  UIADD3.64 UR44, UR40, 0x202, URZ ;  /* 0x00000202282c7897 */ /* 0x000fe2000fffe03f */
[----:B------:R-:W-:Y:S01]  /*67d00*/  UMOV UR46, UR54 ;  /* 0x00000036002e7c82 */ /* 0x000fe20008000000 */
[----:B------:R-:W-:Y:S01]  /*67d10*/  UMOV UR47, UR55 ;  /* 0x00000037002f7c82 */ /* 0x000fe20008000000 */
[----:B------:R-:W-:Y:S02]  /*67d20*/  WARPGROUP.DEPBAR.LE gsb0, 0x0 ;  /* 0x00008000000079c5 */ /* 0x000fe40000010000 */
[----:B------:R-:W-:-:S06]  /*67d30*/  WARPGROUP.ARRIVE ;  /* 0x00000000000079c5 */ /* 0x000fcc0000000000 */
        /* <DEDUP_REMOVED lines=22> */
[----:B------:R-:W-:Y:S01]  /*67ea0*/  UIADD3.64 UR48, UR42, 0x7fe, URZ ;  /* 0x000007fe2a307897 */ /* 0x000fe2000fffe03f */
        /* <DEDUP_REMOVED lines=28> */
[----:B------:R-:W-:Y:S02]  /*68070*/  UIADD3.64 UR32, UR42, 0x404, URZ ;  /* 0x000004042a207897 */ /* 0x000fe4000fffe03f */
[----:B------:R-:W-:Y:S02]  /*68080*/  WARPGROUP.DEPBAR.LE gsb0, 0x0 ;  /* 0x00008000000079c5 */ /* 0x000fe40000010000 */
[----:B------:R-:W-:-:S07]  /*68090*/  WARPGROUP.ARRIVE ;  /* 0x00000000000079c5 */ /* 0x000fce0000000000 */
        /* <DEDUP_REMOVED lines=19> */
[----:B---3--:R-:W-:Y:S01]  /*681d0*/  WARPGROUP.ARRIVE ;  /* 0x00000000000079c5 */ /* 0x008fe20000000000 */
[----:B------:R1:W-:Y:S04]  /*681e0*/  STL.64 [R1+0x300], R88 ;  /* 0x0003005801007387 */ /* 0x0003e80000100a00 */
[----:B------:R2:W-:Y:S02]  /*681f0*/  STL.64 [R1+0x308], R90 ;  /* 0x0003085a01007387 */ /* 0x0005e40000100a00 */
[----:B------:R-:W-:Y:S02]  /*68200*/  HGMMA.64x128x8.F32.TF32 R24, gdesc[UR36], R24, gsb0 ;  /* 0x05e00000241879f0 */ /* 0x000fe40008002818 */
        /* <DEDUP_REMOVED lines=32> */
[----:B---3--:R-:W2:Y:S01]  /*68410*/  LDL.LU.64 R92, [R1+0x110] ;  /* 0x00011000015c7983 */ /* 0x008ea20000300a00 */
[----:B------:R-:W-:-:S02]  /*68420*/  WARPGROUP.DEPBAR.LE gsb0, 0x0 ;  /* 0x00008000000079c5 */ /* 0x000fc40000010000 */
        /* <DEDUP_REMOVED lines=103> */
[----:B----4-:R-:W4:Y:S04]  /*68aa0*/  LDL.LU.64 R94, [R1+0x118] ;  /* 0x00011800015e7983 */ /* 0x010f280000300a00 */
        /* <DEDUP_REMOVED lines=28> */
[----:B------:R-:W-:-:S02]  /*68c70*/  UIADD3.64 UR36, UR40, 0x5fe, URZ ;  /* 0x000005fe28247897 */ /* 0x000fc4000fffe03f */
[----:B------:R-:W-:Y:S01]  /*68c80*/  UIADD3.64 UR44, UR40, 0x600, URZ ;  /* 0x00000600282c7897 */ /* 0x000fe2000fffe03f */
[----:B-1----:R-:W4:Y:S01]  /*68c90*/  LDL.LU.64 R24, [R1] ;  /* 0x0000000001187983 */ /* 0x002f220000300a00 */
[----:B------:R-:W-:Y:S01]  /*68ca0*/  UMOV UR46, UR42 ;  /* 0x0000002a002e7c82 */ /* 0x000fe20008000000 */
[----:B------:R-:W-:Y:S01]  /*68cb0*/  UMOV UR47, UR43 ;  /* 0x0000002b002f7c82 */ /* 0x000fe20008000000 */
[----:B------:R-:W-:Y:S01]  /*68cc0*/  UIADD3.64 UR28, UR42, 0x402, URZ ;  /* 0x000004022a1c7897 */ /* 0x000fe2000fffe03f */
[----:B---3--:R-:W3:Y:S01]  /*68cd0*/  LDL.LU.64 R26, [R1+0x8] ;  /* 0x00000800011a7983 */ /* 0x008ee20000300a00 */
[----:B------:R-:W-:Y:S02]  /*68ce0*/  UIADD3.64 UR32, UR42, 0x404, URZ ;  /* 0x000004042a207897 */ /* 0x000fe4000fffe03f */
[----:B------:R-:W-:Y:S01]  /*68cf0*/  UIADD3.64 UR24, UR40, 0x35fe, URZ ;  /* 0x000035fe28187897 */ /* 0x000fe2000fffe03f */
[----:B------:R-:W3:Y:S01]  /*68d00*/  LDL.LU.64 R28, [R1+0x10] ;  /* 0x00001000011c7983 */ /* 0x000ee20000300a00 */
[----:B------:R-:W-:-:S03]  /*68d10*/  UIADD3.64 UR20, UR40, 0x3600, URZ ;  /* 0x0000360028147897 */ /* 0x000fc6000fffe03f */
        /* <DEDUP_REMOVED lines=16> */
[----:B--2---:R-:W3:Y:S04]  /*68e20*/  LDL.LU.64 R62, [R1+0x98] ;  /* 0x00009800013e7983 */ /* 0x004ee80000300a00 */
        /* <DEDUP_REMOVED lines=12> */
[----:B----4-:R-:W-:-:S06]  /*68ef0*/  WARPGROUP.ARRIVE ;  /* 0x00000000000079c5 */ /* 0x010fcc0000000000 */
[----:B------:R-:W-:Y:S03]  /*68f00*/  HGMMA.64x128x8.F32.TF32 R88, gdesc[UR36], R88, gsb0 ;  /* 0x05e00000245879f0 */ /* 0x000fe60008002858 */
        /* <DEDUP_REMOVED lines=52> */
[----:B------:R-:W-:Y:S02]  /*69250*/  UIADD3.64 UR28, UR40, 0x2604, URZ ;  /* 0x00002604281c7897 */ /* 0x000fe4000fffe03f */
        /* <DEDUP_REMOVED lines=25> */
[----:B---3--:R-:W-:-:S06]  /*693f0*/  WARPGROUP.ARRIVE ;  /* 0x00000000000079c5 */ /* 0x008fcc0000000000 */
        /* <DEDUP_REMOVED lines=147> */
[----:B------:R-:W-:Y:S04]  /*69d30*/  STL.64 [R1+0x100], R88 ;  /* 0x0001005801007387 */ /* 0x000fe80000100a00 */
[----:B------:R-:W-:Y:S04]  /*69d40*/  STL.64 [R1+0x108], R90 ;  /* 0x0001085a01007387 */ /* 0x000fe80000100a00 */
[----:B------:R-:W-:Y:S04]  /*69d50*/  STL.64 [R1+0x110], R92 ;  /* 0x0001105c01007387 */ /* 0x000fe80000100a00 */
[----:B------:R-:W-:Y:S04]  /*69d60*/  STL.64 [R1+0x118], R94 ;  /* 0x0001185e01007387 */ /* 0x000fe80000100a00 */
[----:B------:R-:W-:Y:S04]  /*69d70*/  STL.64 [R1+0x120], R96 ;  /* 0x0001206001007387 */ /* 0x000fe80000100a00 */
[----:B------:R-:W-:Y:S04]  /*69d80*/  STL.64 [R1+0x128], R98 ;  /* 0x0001286201007387 */ /* 0x000fe80000100a00 */
[----:B------:R-:W-:Y:S04]  /*69d90*/  STL.64 [R1+0x130], R100 ;  /* 0x0001306401007387 */ /* 0x000fe80000100a00 */
[----:B------:R-:W-:Y:S01]  /*69da0*/  STL.64 [R1+0x138], R102 ;  /* 0x0001386601007387 */ /* 0x000fe20000100a00 */
[----:B------:R-:W-:-:S02]  /*69db0*/  WARPGROUP.DEPBAR.LE gsb0, 0x0 ;  /* 0x00008000000079c5 */ /* 0x000fc40000010000 */
[----:B------:R-:W-:-:S06]  /*69dc0*/  WARPGROUP.ARRIVE ;  /* 0x00000000000079c5 */ /* 0x000fcc0000000000 */
[----:B------:R-:W-:Y:S01]  /*69dd0*/  HGMMA.64x128x8.F32.TF32 R152, gdesc[UR24], R152, gsb0 ;  /* 0x05e00000189879f0 */ /* 0x000fe20008002898 */
[----:B------:R-:W-:Y:S04]  /*69de0*/  STL.64 [R1+0x140], R104 ;  /* 0x0001406801007387 */ /* 0x000fe80000100a00 */
[----:B------:R-:W-:Y:S04]  /*69df0*/  STL.64 [R1+0x148], R106 ;  /* 0x0001486a01007387 */ /* 0x000fe80000100a00 */
[----:B------:R-:W-:Y:S04]  /*69e00*/  STL.64 [R1+0x150], R108 ;  /* 0x0001506c01007387 */ /* 0x000fe80000100a00 */
        /* <DEDUP_REMOVED lines=29> */
[----:B------:R-:W2:Y:S01]  /*69fe0*/  LDL.LU.64 R136, [R1+0x1f28] ;  /* 0x001f280001887983 */ /* 0x000ea20000300a00 */
[----:B------:R-:W-:-:S02]  /*69ff0*/  WARPGROUP.DEPBAR.LE gsb0, 0x0 ;  /* 0x00008000000079c5 */ /* 0x000fc40000010000 */
[----:B------:R-:W-:Y:S01]  /*6a000*/  WARPGROUP.ARRIVE ;  /* 0x00000000000079c5 */ /* 0x000fe20000000000 */
[----:B------:R-:W2:Y:S04]  /*6a010*/  LDL.LU.64 R134, [R1+0x1f20] ;  /* 0x001f200001867983 */ /* 0x000ea80000300a00 */
[----:B------:R-:W2:Y:S01]  /*6a020*/  LDL.LU.64 R132, [R1+0x1f18] ;  /* 0x001f180001847983 */ /* 0x000ea20000300a00 */
[----:B------:R-:W-:Y:S03]  /*6a030*/  HGMMA.64x128x8.F32.TF32 R152, gdesc[UR20], R152, gsb0 ;  /* 0x05e00000149879f0 */ /* 0x000fe60008002898 */
        /* <DEDUP_REMOVED lines=22> */
[----:B------:R-:W-:Y:S01]  /*6a1a0*/  UIADD3.64 UR16, UR40, 0x3a02, URZ ;  /* 0x00003a0228107897 */ /* 0x000fe2000fffe03f */
[----:B------:R-:W-:-:S02]  /*6a1b0*/  WARPGROUP.DEPBAR.LE gsb0, 0x0 ;  /* 0x00008000000079c5 */ /* 0x000fc40000010000 */
[----:B------:R-:W-:-:S06]  /*6a1c0*/  WARPGROUP.ARRIVE ;  /* 0x00000000000079c5 */ /* 0x000fcc0000000000 */
[----:B------:R-:W-:Y:S01]  /*6a1d0*/  HGMMA.64x128x8.F32.TF32 R152, gdesc[UR16], R152, gsb0 ;  /* 0x05e00000109879f0 */ /* 0x000fe20008002898 */
[----:B------:R-:W-:Y:S02]  /*6a1e0*/  UIADD3.64 UR12, UR40, 0x3a04, URZ ;  /* 0x00003a04280c7897 */ /* 0x000fe4000fffe03f */
        /* <DEDUP_REMOVED lines=8> */
[----:B--2---:R-:W-:-:S06]  /*6a270*/  WARPGROUP.ARRIVE ;  /* 0x00000000000079c5 */ /* 0x004fcc0000000000 */
        /* <DEDUP_REMOVED lines=54> */
[----:B------:R-:W-:Y:S01]  /*6a5e0*/  UMOV UR44, UR32 ;  /* 0x00000020002c7c82 */ /* 0x000fe20008000000 */
[----:B------:R-:W-:Y:S01]  /*6a5f0*/  UMOV UR45, UR33 ;  /* 0x00000021002d7c82 */ /* 0x000fe20008000000 */
        /* <DEDUP_REMOVED lines=11> */
[----:B------:R-:W-:Y:S04]  /*6a6b0*/  STL.64 [R1], R24 ;  /* 0x0000001801007387 */ /* 0x000fe80000100a00 */
        /* <DEDUP_REMOVED lines=72> */
[----:B------:R-:W3:Y:S01]  /*6ab40*/  LDL R2, [R1+0x1ce0] ;  /* 0x001ce00001027983 */ /* 0x000ee20000100800 */
[----:B------:R-:W-:Y:S01]  /*6ab50*/  UIADD3.64 UR36, UR40, 0xdfe, URZ ;  /* 0x00000dfe28247897 */ /* 0x000fe2000fffe03f */
[----:B------:R-:W-:Y:S01]  /*6ab60*/  UMOV UR28, UR52 ;  /* 0x00000034001c7c82 */ /* 0x000fe20008000000 */
[----:B------:R-:W-:Y:S01]  /*6ab70*/  UMOV UR29, UR53 ;  /* 0x00000035001d7c82 */ /* 0x000fe20008000000 */
[----:B------:R-:W-:Y:S02]  /*6ab80*/  WARPGROUP.DEPBAR.LE gsb0, 0x0 ;  /* 0x00008000000079c5 */ /* 0x000fe40000010000 */
[----:B------:R-:W-:Y:S01]  /*6ab90*/  WARPGROUP.ARRIVE ;  /* 0x00000000000079c5 */ /* 0x000fe20000000000 */
[----:B------:R-:W-:Y:S01]  /*6aba0*/  UMOV UR32, UR56 ;  /* 0x0000003800207c82 */ /* 0x000fe20008000000 */
[----:B------:R-:W-:Y:S01]  /*6abb0*/  UMOV UR33, UR57 ;  /* 0x0000003900217c82 */ /* 0x000fe20008000000 */
[----:B------:R-:W-:Y:S01]  /*6abc0*/  UIADD3.64 UR24, UR40, 0x3dfe, URZ ;  /* 0x00003dfe28187897 */ /* 0x000fe2000fffe03f */
[----:B------:R-:W4:Y:S02]  /*6abd0*/  LDL R0, [R1+0x1870] ;  /* 0x0018700001007983 */ /* 0x000f240000100800 */
[----:B------:R-:W-:Y:S03]  /*6abe0*/  HGMMA.64x128x8.F32.TF32 R88, gdesc[UR16], R88, gsb0 ;  /* 0x05e00000105879f0 */ /* 0x000fe60008002858 */
[----:B------:R-:W-:-:S02]  /*6abf0*/  WARPGROUP.DEPBAR.LE gsb0, 0x0 ;  /* 0x00008000000079c5 */ /* 0x000fc40000010000 */
[----:B------:R-:W-:-:S07]  /*6ac00*/  WARPGROUP.ARRIVE ;  /* 0x00000000000079c5 */ /* 0x000fce0000000000 */
[----:B------:R-:W-:Y:S03]  /*6ac10*/  HGMMA.64x128x8.F32.TF32 R88, gdesc[UR12], R88, gsb0 ;  /* 0x05e000000c5879f0 */ /* 0x000fe60008002858 */
[----:B------:R-:W-:Y:S02]  /*6ac20*/  WARPGROUP.DEPBAR.LE gsb0, 0x0 ;  /* 0x00008000000079c5 */ /* 0x000fe40000010000 */
[----:B--2---:R-:W-:-:S07]  /*6ac30*/  WARPGROUP.ARRIVE ;  /* 0x00000000000079c5 */ /* 0x004fce0000000000 */
        /* <DEDUP_REMOVED lines=61> */
[----:B------:R-:W-:Y:S04]  /*6b010*/  STL [R1+0x1d58], R192 ;  /* 0x001d58c001007387 */ /* 0x000fe80000100800 */
[----:B------:R1:W-:Y:S04]  /*6b020*/  STL [R1+0x1d54], R193 ;  /* 0x001d54c101007387 */ /* 0x0003e80000100800 */
[----:B------:R-:W-:Y:S04]  /*6b030*/  STL [R1+0x1d50], R194 ;  /* 0x001d50c201007387 */ /* 0x000fe80000100800 */
[----:B------:R-:W-:Y:S04]  /*6b040*/  STL [R1+0x1d4c], R195 ;  /* 0x001d4cc301007387 */ /* 0x000fe80000100800 */
        /* <DEDUP_REMOVED lines=10> */
[----:B------:R-:W2:Y:S04]  /*6b0f0*/  LDL.LU R5, [R1+0x940] ;  /* 0x0009400001057983 */ /* 0x000ea80000300800 */
[----:B------:R-:W2:Y:S04]  /*6b100*/  LDL.LU R4, [R1+0x944] ;  /* 0x0009440001047983 */ /* 0x000ea80000300800 */
[----:B-1----:R-:W2:Y:S04]  /*6b110*/  LDL.LU R193, [R1+0x948] ;  /* 0x0009480001c17983 */ /* 0x002ea80000300800 */
[----:B------:R-:W2:Y:S04]  /*6b120*/  LDL.LU R10, [R1+0x94c] ;  /* 0x00094c00010a7983 */ /* 0x000ea80000300800 */
[----:B------:R-:W2:Y:S04]  /*6b130*/  LDL.LU R12, [R1+0x950] ;  /* 0x00095000010c7983 */ /* 0x000ea80000300800 */
[----:B------:R-:W2:Y:S01]  /*6b140*/  LDL.LU R9, [R1+0x954] ;  /* 0x0009540001097983 */ /* 0x000ea20000300800 */
[----:B------:R-:W-:Y:S01]  /*6b150*/  UIADD3.64 UR16, UR40, 0x3e02, URZ ;  /* 0x00003e0228107897 */ /* 0x000fe2000fffe03f */
[----:B---3--:R-:W-:-:S02]  /*6b160*/  R2UR UR12, R2 ;  /* 0x00000000020c72ca */ /* 0x008fc400000e0000 */
[----:B----4-:R-:W-:Y:S01]  /*6b170*/  R2UR UR42, R0 ;  /* 0x00000000002a72ca */ /* 0x010fe200000e0000 */
[----:B------:R-:W3:Y:S01]  /*6b180*/  LDL.LU R192, [R1+0x958] ;  /* 0x0009580001c07983 */ /* 0x000ee20000300800 */
[----:B------:R-:W-:Y:S02]  /*6b190*/  WARPGROUP.DEPBAR.LE gsb0, 0x0 ;  /* 0x00008000000079c5 */ /* 0x000fe40000010000 */
[----:B------:R-:W-:-:S06]  /*6b1a0*/  WARPGROUP.ARRIVE ;  /* 0x00000000000079c5 */ /* 0x000fcc0000000000 */
[----:B------:R-:W1:Y:S01]  /*6b1b0*/  S2R R0, SR_TID.X ;  /* 0x0000000000007919 */ /* 0x000e620000002100 */
[----:B------:R-:W4:Y:S01]  /*6b1c0*/  LDL.LU R11, [R1+0x95c] ;  /* 0x00095c00010b7983 */ /* 0x000f220000300800 */
[----:B------:R-:W-:Y:S01]  /*6b1d0*/  HGMMA.64x128x8.F32.TF32 R24, gdesc[UR20], R24, gsb0 ;  /* 0x05e00000141879f0 */ /* 0x000fe20008002818 */
[----:B------:R-:W-:Y:S02]  /*6b1e0*/  UIADD3 UR61, UR61, 0x1, URZ ;  /* 0x000000013d3d7890 */ /* 0x000fe4000fffe03f */
[----:B------:R-:W3:Y:S04]  /*6b1f0*/  LDL.LU R13, [R1+0x960] ;  /* 0x00096000010d7983 */ /* 0x000ee80000300800 */
[----:B------:R-:W3:Y:S04]  /*6b200*/  LDL.LU R2, [R1+0x964] ;  /* 0x0009640001027983 */ /* 0x000ee80000300800 */
[----:B--2---:R-:W2:Y:S01]  /*6b210*/  LDL.LU R196, [R1+0x968] ;  /* 0x0009680001c47983 */ /* 0x004ea20000300800 */
[----:B------:R-:W-:-:S02]  /*6b220*/  WARPGROUP.DEPBAR.LE gsb0, 0x0 ;  /* 0x00008000000079c5 */ /* 0x000fc40000010000 */
[----:B------:R-:W-:-:S06]  /*6b230*/  WARPGROUP.ARRIVE ;  /* 0x00000000000079c5 */ /* 0x000fcc0000000000 */
[----:B------:R-:W-:Y:S01]  /*6b240*/  HGMMA.64x128x8.F32.TF32 R24, gdesc[UR16], R24, gsb0 ;  /* 0x05e00000101879f0 */ /* 0x000fe20008002818 */
[----:B------:R-:W-:Y:S02]  /*6b250*/  UIMAD UR16, UR10, -0x80, UR12 ;  /* 0xffffff800a1078a4 */ /* 0x000fe4000f8e020c */
[----:B------:R-:W-:Y:S02]  /*6b260*/  UIADD3 UR12, UR42, -0x7, URZ ;  /* 0xfffffff92a0c7890 */ /* 0x000fe4000fffe03f */
[----:B------:R-:W-:Y:S02]  /*6b270*/  UISETP.GT.AND UP1, UPT, UR16, URZ, UPT ;  /* 0x0000003f1000728c */ /* 0x000fe4000bf24270 */
[----:B------:R-:W-:Y:S02]  /*6b280*/  UISETP.GE.AND UP0, UPT, UR10, UR12, UPT ;  /* 0x0000000c0a00728c */ /* 0x000fe4000bf06270 */
[----:B------:R-:W-:-:S04]  /*6b290*/  USEL UR12, URZ, 0x4, !UP1 ;  /* 0x000000043f0c7887 */ /* 0x000fc8000c800000 */
[----:B------:R-:W-:-:S06]  /*6b2a0*/  USEL UR12, UR12, URZ, !UP0 ;  /* 0x0000003f0c0c7287 */ /* 0x000fcc000c000000 */
[----:B------:R-:W-:Y:S01]  /*6b2b0*/  ISETP.NE.U32.AND P0, PT, RZ, UR12, PT ;  /* 0x0000000cff007c0c */ /* 0x000fe2000bf05070 */
[----:B------:R-:W-:Y:S01]  /*6b2c0*/  UIADD3.64 UR12, UR40, 0x3e04, URZ ;  /* 0x00003e04280c7897 */ /* 0x000fe2000fffe03f */
[----:B------:R-:W-:Y:S02]  /*6b2d0*/  WARPGROUP.DEPBAR.LE gsb0, 0x0 ;  /* 0x00008000000079c5 */ /* 0x000fe40000010000 */
[----:B------:R-:W-:-:S06]  /*6b2e0*/  WARPGROUP.ARRIVE ;  /* 0x00000000000079c5 */ /* 0x000fcc0000000000 */
[----:B------:R-:W-:Y:S01]  /*6b2f0*/  HGMMA.64x128x8.F32.TF32 R24, gdesc[UR12], R24, gsb0 ;  /* 0x05e000000c1879f0 */ /* 0x000fe20008002818 */
[----:B------:R-:W-:Y:S01]  /*6b300*/  IADD3 R4, P1, R4, UR4, RZ ;  /* 0x0000000404047c10 */ /* 0x000fe2000ff3e0ff */
[----:B------:R-:W-:-:S03]  /*6b310*/  UISETP.GT.AND UP1, UPT, UR61, 0x7, UPT ;  /* 0x000000073d00788c */ /* 0x000fc6000bf24270 */
[----:B------:R-:W-:Y:S01]  /*6b320*/  IADD3.X R5, R5, UR6, RZ, P1, !PT ;  /* 0x0000000605057c10 */ /* 0x000fe20008ffe4ff */
[----:B------:R4:W-:Y:S01]  /*6b330*/  STL [R1+0x944], R4 ;  /* 0x0009440401007387 */ /* 0x0009e20000100800 */
[----:B-1----:R-:W-:Y:S01]  /*6b340*/  SHF.L.U32 R6, R0, 0x4, RZ ;  /* 0x0000000400067819 */ /* 0x002fe200000006ff */
[----:B------:R-:W-:Y:S02]  /*6b350*/  USEL UR61, UR61, URZ, !UP1 ;  /* 0x0000003f3d3d7287 */ /* 0x000fe4000c800000 */
[----:B------:R-:W-:Y:S01]  /*6b360*/  STL [R1+0x940], R5 ;  /* 0x0009400501007387 */ /* 0x000fe20000100800 */
[----:B------:R-:W-:Y:S02]  /*6b370*/  LOP3.LUT R6, R6, 0x70, RZ, 0xc0, !PT ;  /* 0x0000007006067812 */ /* 0x000fe400078ec0ff */
[----:B------:R-:W-:Y:S01]  /*6b380*/  LOP3.LUT R3, R0, 0x7f, RZ, 0xc0, !PT ;  /* 0x0000007f00037812 */ /* 0x000fe200078ec0ff */
[----:B------:R-:W2:Y:S01]  /*6b390*/  LDL.LU R194, [R1+0x96c] ;  /* 0x00096c0001c27983 */ /* 0x000ea20000300800 */
[----:B------:R-:W-:Y:S01]  /*6b3a0*/  ULEA UR17, UR61, UR11, 0x12 ;  /* 0x0000000b3d117291 */ /* 0x000fe2000f8e903f */
[----:B------:R-:W-:-:S02]  /*6b3b0*/  IADD3 R10, P1, R10, UR4, RZ ;  /* 0x000000040a0a7c10 */ /* 0x000fc4000ff3e0ff */
[----:B------:R-:W-:Y:S01]  /*6b3c0*/  LEA R6, R3, R6, 0x7 ;  /* 0x0000000603067211 */ /* 0x000fe200078e38ff */
[----:B------:R-:W2:Y:S01]  /*6b3d0*/  LDL.LU R8, [R1+0x974] ;  /* 0x0009740001087983 */ /* 0x000ea20000300800 */
[----:B------:R-:W-:Y:S02]  /*6b3e0*/  IADD3.X R193, R193, UR6, RZ, P1, !PT ;  /* 0x00000006c1c17c10 */ /* 0x000fe40008ffe4ff */
[----:B------:R-:W-:Y:S01]  /*6b3f0*/  IADD3 R9, P2, R9, UR4, RZ ;  /* 0x0000000409097c10 */ /* 0x000fe2000ff5e0ff */
[----:B------:R-:W-:Y:S01]  /*6b400*/  VIADD R0, R6, UR17 ;  /* 0x0000001106007c36 */ /* 0x000fe20008000000 */
[----:B------:R1:W-:Y:S04]  /*6b410*/  STL [R1+0x94c], R10 ;  /* 0x00094c0a01007387 */ /* 0x0003e80000100800 */
[----:B------:R-:W-:Y:S01]  /*6b420*/  STL [R1+0x948], R193 ;  /* 0x000948c101007387 */ /* 0x000fe20000100800 */
[----:B------:R-:W-:-:S03]  /*6b430*/  IADD3.X R12, R12, UR6, RZ, P2, !PT ;  /* 0x000000060c0c7c10 */ /* 0x000fc600097fe4ff */
[----:B------:R-:W-:Y:S01]  /*6b440*/  STL [R1+0x954], R9 ;  /* 0x0009540901007387 */ /* 0x000fe20000100800 */
[----:B------:R-:W-:Y:S02]  /*6b450*/  WARPGROUP.DEPBAR.LE gsb0, 0x0 ;  /* 0x00008000000079c5 */ /* 0x000fe40000010000 */
[----:B------:R-:W-:Y:S06]  /*6b460*/  BAR.SYNC.DEFER_BLOCKING 0x0 ;  /* 0x0000000000007b1d */ /* 0x000fec0000010000 */
[----:B------:R-:W-:Y:S01]  /*6b470*/  @!PT LDS RZ, [RZ] ;  /* 0x00000000fffff984 */ /* 0x000fe20000000800 */
[----:B------:R-:W-:Y:S01]  /*6b480*/  @!PT LDS RZ, [RZ] ;  /* 0x00000000fffff984 */ /* 0x000fe20000000800 */
[----:B------:R-:W-:Y:S01]  /*6b490*/  @!PT LDS RZ, [RZ] ;  /* 0x00000000fffff984 */ /* 0x000fe20000000800 */
[----:B------:R4:W-:Y:S02]  /*6b4a0*/  LDGSTS.E [R0], desc[UR8][R4.64], P0 ;  /* 0x0000000004007fae */ /* 0x0009e40008121848 */
[----:B----4-:R-:W-:-:S02]  /*6b4b0*/  MOV R4, R10 ;  /* 0x0000000a00047202 */ /* 0x010fc40000000f00 */
[----:B-1----:R-:W4:Y:S01]  /*6b4c0*/  LDL.LU R10, [R1+0x970] ;  /* 0x00097000010a7983 */ /* 0x002f220000300800 */
[----:B------:R-:W-:-:S03]  /*6b4d0*/  MOV R5, R193 ;  /* 0x000000c100057202 */ /* 0x000fc60000000f00 */
[----:B------:R1:W-:Y:S04]  /*6b4e0*/  STL [R1+0x950], R12 ;  /* 0x0009500c01007387 */ /* 0x0003e80000100800 */
[----:B------:R3:W-:Y:S04]  /*6b4f0*/  LDGSTS.E [R0+0x4000], desc[UR8][R4.64], P0 ;  /* 0x0400000004007fae */ /* 0x0007e80008121848 */
[----:B------:R-:W4:Y:S01]  /*6b500*/  LDL.LU R195, [R1+0x978] ;  /* 0x0009780001c37983 */ /* 0x000f220000300800 */
[----:B---3--:R-:W-:-:S03]  /*6b510*/  MOV R5, R12 ;  /* 0x0000000c00057202 */ /* 0x008fc60000000f00 */
[----:B-1----:R-:W3:Y:S01]  /*6b520*/  LDL.LU R12, [R1+0x97c] ;  /* 0x00097c00010c7983 */ /* 0x002ee20000300800 */
[----:B------:R-:W-:-:S03]  /*6b530*/  IMAD.MOV.U32 R4, RZ, RZ, R9 ;  /* 0x000000ffff047224 */ /* 0x000fc600078e0009 */
[----:B------:R-:W3:Y:S04]  /*6b540*/  LDL.LU R193, [R1+0x980] ;  /* 0x0009800001c17983 */ /* 0x000ee80000300800 */
[----:B------:R-:W3:Y:S01]  /*6b550*/  LDL.LU R9, [R1+0x984] ;  /* 0x0009840001097983 */ /* 0x000ee20000300800 */
[----:B------:R-:W-:Y:S01]  /*6b560*/  IADD3 R11, P1, R11, UR4, RZ ;  /* 0x000000040b0b7c10 */ /* 0x000fe2000ff3e0ff */
[----:B------:R-:W-:Y:S02]  /*6b570*/  UISETP.GT.AND UP1, UPT, UR16, 0x1, UPT ;  /* 0x000000011000788c */ /* 0x000fe4000bf24270 */
[----:B------:R1:W-:Y:S01]  /*6b580*/  LDGSTS.E [R0+0x8000], desc[UR8][R4.64], P0 ;  /* 0x0800000004007fae */ /* 0x0003e20008121848 */
[----:B------:R-:W-:Y:S01]  /*6b590*/  IADD3.X R192, R192, UR6, RZ, P1, !PT ;  /* 0x00000006c0c07c10 */ /* 0x000fe20008ffe4ff */
[----:B------:R-:W-:Y:S01]  /*6b5a0*/  USEL UR12, URZ, 0x4, !UP1 ;  /* 0x000000043f0c7887 */ /* 0x000fe2000c800000 */
[----:B------:R-:W-:-:S03]  /*6b5b0*/  IADD3 R2, P1, R2, UR4, RZ ;  /* 0x0000000402027c10 */ /* 0x000fc6000ff3e0ff */
[----:B------:R-:W-:Y:S01]  /*6b5c0*/  USEL UR12, UR12, URZ, !UP0 ;  /* 0x0000003f0c0c7287 */ /* 0x000fe2000c000000 */
[----:B------:R-:W-:Y:S02]  /*6b5d0*/  IADD3.X R13, R13, UR6, RZ, P1, !PT ;  /* 0x000000060d0d7c10 */ /* 0x000fe40008ffe4ff */
[----:B-1----:R-:W-:Y:S01]  /*6b5e0*/  MOV R4, R11 ;  /* 0x0000000b00047202 */ /* 0x002fe20000000f00 */
[----:B------:R-:W-:Y:S01]  /*6b5f0*/  IMAD.MOV.U32 R5, RZ, RZ, R192 ;  /* 0x000000ffff057224 */ /* 0x000fe200078e00c0 */
[----:B------:R1:W-:Y:S04]  /*6b600*/  STL [R1+0x95c], R11 ;  /* 0x00095c0b01007387 */ /* 0x0003e80000100800 */
[----:B------:R1:W-:Y:S01]  /*6b610*/  LDGSTS.E [R0+0xc000], desc[UR8][R4.64], P0 ;  /* 0x0c00000004007fae */ /* 0x0003e20008121848 */
[----:B------:R-:W-:-:S03]  /*6b620*/  ISETP.NE.U32.AND P0, PT, RZ, UR12, PT ;  /* 0x0000000cff007c0c */ /* 0x000fc6000bf05070 */
[----:B------:R2:W-:Y:S04]  /*6b630*/  STL [R1+0x958], R192 ;  /* 0x000958c001007387 */ /* 0x0005e80000100800 */
[----:B-1----:R-:W3:Y:S04]  /*6b640*/  LDL.LU R11, [R1+0x98c] ;  /* 0x00098c00010b7983 */ /* 0x002ee80000300800 */
[----:B------:R-:W-:Y:S01]  /*6b650*/  STL [R1+0x964], R2 ;  /* 0x0009640201007387 */ /* 0x000fe20000100800 */
[----:B------:R-:W-:-:S03]  /*6b660*/  MOV R5, R13 ;  /* 0x0000000d00057202 */ /* 0x000fc60000000f00 */
[----:B------:R1:W-:Y:S01]  /*6b670*/  STL [R1+0x960], R13 ;  /* 0x0009600d01007387 */ /* 0x0003e20000100800 */
[----:B------:R-:W-:-:S05]  /*6b680*/  MOV R4, R2 ;  /* 0x0000000200047202 */ /* 0x000fca0000000f00 */
[----:B------:R1:W-:Y:S01]  /*6b690*/  LDGSTS.E [R0+0x4], desc[UR8][R4.64], P0 ;  /* 0x0000400004007fae */ /* 0x0003e20008121848 */
[----:B--2---:R-:W-:-:S04]  /*6b6a0*/  IADD3 R194, P2, R194, UR4, RZ ;  /* 0x00000004c2c27c10 */ /* 0x004fc8000ff5e0ff */
[----:B------:R-:W-:Y:S01]  /*6b6b0*/  IADD3.X R196, R196, UR6, RZ, P2, !PT ;  /* 0x00000006c4c47c10 */ /* 0x000fe200097fe4ff */
[----:B------:R2:W-:Y:S04]  /*6b6c0*/  STL [R1+0x96c], R194 ;  /* 0x00096cc201007387 */ /* 0x0005e80000100800 */
[----:B------:R-:W3:Y:S04]  /*6b6d0*/  LDL.LU R192, [R1+0x988] ;  /* 0x0009880001c07983 */ /* 0x000ee80000300800 */
[----:B------:R-:W-:Y:S01]  /*6b6e0*/  STL [R1+0x968], R196 ;  /* 0x000968c401007387 */ /* 0x000fe20000100800 */
[----:B------:R-:W-:-:S03]  /*6b6f0*/  IADD3 R8, P1, R8, UR4, RZ ;  /* 0x0000000408087c10 */ /* 0x000fc6000ff3e0ff */
[----:B-1----:R-:W3:Y:S04]  /*6b700*/  LDL.LU R13, [R1+0x990] ;  /* 0x00099000010d7983 */ /* 0x002ee80000300800 */
[----:B------:R-:W3:Y:S01]  /*6b710*/  LDL.LU R2, [R1+0x994] ;  /* 0x0009940001027983 */ /* 0x000ee20000300800 */
[----:B------:R-:W-:Y:S01]  /*6b720*/  IMAD.MOV.U32 R4, RZ, RZ, R194 ;  /* 0x000000ffff047224 */ /* 0x000fe200078e00c2 */
[----:B------:R-:W-:Y:S02]  /*6b730*/  MOV R5, R196 ;  /* 0x000000c400057202 */ /* 0x000fe40000000f00 */
[----:B------:R-:W-:Y:S04]  /*6b740*/  STL [R1+0x974], R8 ;  /* 0x0009740801007387 */ /* 0x000fe80000100800 */
[----:B------:R1:W-:Y:S02]  /*6b750*/  LDGSTS.E [R0+0x4004], desc[UR8][R4.64], P0 ;  /* 0x0400400004007fae */ /* 0x0003e40008121848 */
[----:B-1----:R-:W-:-:S02]  /*6b760*/  MOV R4, R8 ;  /* 0x0000000800047202 */ /* 0x002fc40000000f00 */
[----:B----4-:R-:W-:-:S05]  /*6b770*/  IADD3.X R10, R10, UR6, RZ, P1, !PT ;  /* 0x000000060a0a7c10 */ /* 0x010fca0008ffe4ff */
[----:B------:R1:W-:Y:S01]  /*6b780*/  STL [R1+0x970], R10 ;  /* 0x0009700a01007387 */ /* 0x0003e20000100800 */
[----:B------:R-:W-:-:S03]  /*6b790*/  IMAD.MOV.U32 R5, RZ, RZ, R10 ;  /* 0x000000ffff057224 */ /* 0x000fc600078e000a */
[----:B--2---:R-:W2:Y:S04]  /*6b7a0*/  LDL.LU R194, [R1+0x998] ;  /* 0x0009980001c27983 */ /* 0x004ea80000300800 */
[----:B------:R4:W-:Y:S04]  /*6b7b0*/  LDGSTS.E [R0+0x8004], desc[UR8][R4.64], P0 ;  /* 0x0800400004007fae */ /* 0x0009e80008121848 */
[----:B-1----:R-:W2:Y:S04]  /*6b7c0*/  LDL.LU R10, [R1+0x99c] ;  /* 0x00099c00010a7983 */ /* 0x002ea80000300800 */
[----:B------:R-:W2:Y:S01]  /*6b7d0*/  LDL.LU R8, [R1+0x9a4] ;  /* 0x0009a40001087983 */ /* 0x000ea20000300800 */
[----:B---3--:R-:W-:-:S04]  /*6b7e0*/  IADD3 R12, P2, R12, UR4, RZ ;  /* 0x000000040c0c7c10 */ /* 0x008fc8000ff5e0ff */
[----:B------:R-:W-:Y:S02]  /*6b7f0*/  IADD3.X R195, R195, UR6, RZ, P2, !PT ;  /* 0x00000006c3c37c10 */ /* 0x000fe400097fe4ff */
[----:B------:R-:W-:Y:S01]  /*6b800*/  IADD3 R9, P3, R9, UR4, RZ ;  /* 0x0000000409097c10 */ /* 0x000fe2000ff7e0ff */
[----:B------:R1:W-:Y:S01]  /*6b810*/  STL [R1+0x97c], R12 ;  /* 0x00097c0c01007387 */ /* 0x0003e20000100800 */
[----:B----4-:R-:W-:Y:S02]  /*6b820*/  MOV R4, R12 ;  /* 0x0000000c00047202 */ /* 0x010fe40000000f00 */
[----:B------:R-:W-:Y:S02]  /*6b830*/  IADD3.X R193, R193, UR6, RZ, P3, !PT ;  /* 0x00000006c1c17c10 */ /* 0x000fe40009ffe4ff */
[----:B------:R-:W-:Y:S01]  /*6b840*/  MOV R5, R195 ;  /* 0x000000c300057202 */ /* 0x000fe20000000f00 */
[----:B------:R-:W-:Y:S04]  /*6b850*/  STL [R1+0x978], R195 ;  /* 0x000978c301007387 */ /* 0x000fe80000100800 */
[----:B------:R-:W-:Y:S04]  /*6b860*/  STL [R1+0x984], R9 ;  /* 0x0009840901007387 */ /* 0x000fe80000100800 */
[----:B-1----:R-:W3:Y:S04]  /*6b870*/  LDL.LU R12, [R1+0x9a0] ;  /* 0x0009a000010c7983 */ /* 0x002ee80000300800 */
[----:B------:R1:W-:Y:S04]  /*6b880*/  STL [R1+0x980], R193 ;  /* 0x000980c101007387 */ /* 0x0003e80000100800 */
[----:B------:R4:W-:Y:S04]  /*6b890*/  LDGSTS.E [R0+0xc004], desc[UR8][R4.64], P0 ;  /* 0x0c00400004007fae */ /* 0x0009e80008121848 */
[----:B------:R-:W3:Y:S01]  /*6b8a0*/  LDL.LU R196, [R1+0x9a8] ;  /* 0x0009a80001c47983 */ /* 0x000ee20000300800 */
[----:B----4-:R-:W-:-:S03]  /*6b8b0*/  MOV R5, R193 ;  /* 0x000000c100057202 */ /* 0x010fc60000000f00 */
[----:B-1----:R-:W4:Y:S01]  /*6b8c0*/  LDL.LU R193, [R1+0x9ac] ;  /* 0x0009ac0001c17983 */ /* 0x002f220000300800 */
[----:B------:R-:W-:-:S04]  /*6b8d0*/  UISETP.GT.AND UP1, UPT, UR16, 0x2, UPT ;  /* 0x000000021000788c */ /* 0x000fc8000bf24270 */
[----:B------:R-:W-:-:S04]  /*6b8e0*/  USEL UR12, URZ, 0x4, !UP1 ;  /* 0x000000043f0c7887 */ /* 0x000fc8000c800000 */
[----:B------:R-:W-:Y:S01]  /*6b8f0*/  USEL UR12, UR12, URZ, !UP0 ;  /* 0x0000003f0c0c7287 */ /* 0x000fe2000c000000 */
[----:B------:R-:W-:-:S05]  /*6b900*/  IADD3 R11, P0, R11, UR4, RZ ;  /* 0x000000040b0b7c10 */ /* 0x000fca000ff1e0ff */
[----:B------:R-:W-:Y:S01]  /*6b910*/  ISETP.NE.U32.AND P1, PT, RZ, UR12, PT ;  /* 0x0000000cff007c0c */ /* 0x000fe2000bf25070 */
[----:B------:R-:W-:Y:S02]  /*6b920*/  IMAD.MOV.U32 R4, RZ, RZ, R9 ;  /* 0x000000ffff047224 */ /* 0x000fe400078e0009 */
[----:B------:R-:W4:Y:S04]  /*6b930*/  LDL.LU R9, [R1+0x9b4] ;  /* 0x0009b40001097983 */ /* 0x000f280000300800 */
[----:B------:R1:W-:Y:S06]  /*6b940*/  STL [R1+0x98c], R11 ;  /* 0x00098c0b01007387 */ /* 0x0003ec0000100800 */
[----:B------:R1:W-:Y:S02]  /*6b950*/  LDGSTS.E [R0+0x8], desc[UR8][R4.64], P1 ;  /* 0x0000800004007fae */ /* 0x0003e40008921848 */
[----:B-1----:R-:W-:-:S02]  /*6b960*/  MOV R4, R11 ;  /* 0x0000000b00047202 */ /* 0x002fc40000000f00 */
[----:B------:R-:W-:-:S05]  /*6b970*/  IADD3.X R192, R192, UR6, RZ, P0, !PT ;  /* 0x00000006c0c07c10 */ /* 0x000fca00087fe4ff */
[----:B------:R1:W-:Y:S01]  /*6b980*/  STL [R1+0x988], R192 ;  /* 0x000988c001007387 */ /* 0x0003e20000100800 */
[----:B------:R-:W-:Y:S01]  /*6b990*/  IADD3 R2, P2, R2, UR4, RZ ;  /* 0x0000000402027c10 */ /* 0x000fe2000ff5e0ff */
[----:B------:R-:W-:-:S04]  /*6b9a0*/  IMAD.MOV.U32 R5, RZ, RZ, R192 ;  /* 0x000000ffff057224 */ /* 0x000fc800078e00c0 */
[----:B------:R-:W-:Y:S01]  /*6b9b0*/  STL [R1+0x994], R2 ;  /* 0x0009940201007387 */ /* 0x000fe20000100800 */
[----:B------:R-:W-:-:S03]  /*6b9c0*/  IADD3.X R13, R13, UR6, RZ, P2, !PT ;  /* 0x000000060d0d7c10 */ /* 0x000fc600097fe4ff */
[----:B------:R-:W4:Y:S04]  /*6b9d0*/  LDL.LU R11, [R1+0x9b0] ;  /* 0x0009b000010b7983 */ /* 0x000f280000300800 */
[----:B------:R1:W-:Y:S04]  /*6b9e0*/  STL [R1+0x990], R13 ;  /* 0x0009900d01007387 */ /* 0x0003e80000100800 */
[----:B------:R-:W4:Y:S04]  /*6b9f0*/  LDL.LU R195, [R1+0x9b8] ;  /* 0x0009b80001c37983 */ /* 0x000f280000300800 */
[----:B------:R1:W-:Y:S04]  /*6ba00*/  LDGSTS.E [R0+0x4008], desc[UR8][R4.64], P1 ;  /* 0x0400800004007fae */ /* 0x0003e80008921848 */
[----:B-1----:R-:W4:Y:S01]  /*6ba10*/  LDL.LU R192, [R1+0x9bc] ;  /* 0x0009bc0001c07983 */ /* 0x002f220000300800 */
[----:B------:R-:W-:-:S02]  /*6ba20*/  MOV R4, R2 ;  /* 0x0000000200047202 */ /* 0x000fc40000000f00 */
[----:B------:R-:W-:Y:S02]  /*6ba30*/  MOV R5, R13 ;  /* 0x0000000d00057202 */ /* 0x000fe40000000f00 */
[----:B------:R-:W4:Y:S04]  /*6ba40*/  LDL.LU R13, [R1+0xd40] ;  /* 0x000d4000010d7983 */ /* 0x000f280000300800 */
[----:B------:R-:W4:Y:S04]  /*6ba50*/  LDL.LU R2, [R1+0xd44] ;  /* 0x000d440001027983 */ /* 0x000f280000300800 */
[----:B------:R1:W-:Y:S01]  /*6ba60*/  LDGSTS.E [R0+0x8008], desc[UR8][R4.64], P1 ;  /* 0x0800800004007fae */ /* 0x0003e20008921848 */
[----:B--2---:R-:W-:-:S04]  /*6ba70*/  IADD3 R10, P0, R10, UR4, RZ ;  /* 0x000000040a0a7c10 */ /* 0x004fc8000ff1e0ff */
[----:B------:R-:W-:Y:S01]  /*6ba80*/  IADD3.X R194, R194, UR6, RZ, P0, !PT ;  /* 0x00000006c2c27c10 */ /* 0x000fe200087fe4ff */
[----:B-1----:R-:W-:-:S03]  /*6ba90*/  IMAD.MOV.U32 R4, RZ, RZ, R10 ;  /* 0x000000ffff047224 */ /* 0x002fc600078e000a */
[----:B------:R-:W-:-:S05]  /*6baa0*/  MOV R5, R194 ;  /* 0x000000c200057202 */ /* 0x000fca0000000f00 */
[----:B------:R1:W-:Y:S01]  /*6bab0*/  LDGSTS.E [R0+0xc008], desc[UR8][R4.64], P1 ;  /* 0x0c00800004007fae */ /* 0x0003e20008921848 */
[----:B------:R-:W-:-:S03]  /*6bac0*/  IADD3 R8, P1, R8, UR4, RZ ;  /* 0x0000000408087c10 */ /* 0x000fc6000ff3e0ff */
[----:B------:R2:W-:Y:S04]  /*6bad0*/  STL [R1+0x99c], R10 ;  /* 0x00099c0a01007387 */ /* 0x0005e80000100800 */
[----:B------:R4:W-:Y:S04]  /*6bae0*/  STL [R1+0x998], R194 ;  /* 0x000998c201007387 */ /* 0x0009e80000100800 */
[----:B--2---:R-:W2:Y:S01]  /*6baf0*/  LDL.LU R10, [R1+0xd4c] ;  /* 0x000d4c00010a7983 */ /* 0x004ea20000300800 */
[----:B---3--:R-:W-:-:S03]  /*6bb00*/  IADD3.X R12, R12, UR6, RZ, P1, !PT ;  /* 0x000000060c0c7c10 */ /* 0x008fc60008ffe4ff */
[----:B------:R-:W-:Y:S04]  /*6bb10*/  STL [R1+0x9a4], R8 ;  /* 0x0009a40801007387 */ /* 0x000fe80000100800 */
[----:B------:R3:W-:Y:S01]  /*6bb20*/  STL [R1+0x9a0], R12 ;  /* 0x0009a00c01007387 */ /* 0x0007e20000100800 */
[----:B-1----:R-:W-:Y:S01]  /*6bb30*/  IMAD.MOV.U32 R5, RZ, RZ, R12 ;  /* 0x000000ffff057224 */ /* 0x002fe200078e000c */
[----:B------:R-:W-:Y:S02]  /*6bb40*/  MOV R4, R8 ;  /* 0x0000000800047202 */ /* 0x000fe40000000f00 */
[----:B----4-:R-:W-:-:S04]  /*6bb50*/  IADD3 R193, P2, R193, UR4, RZ ;  /* 0x00000004c1c17c10 */ /* 0x010fc8000ff5e0ff */
[----:B------:R-:W-:Y:S01]  /*6bb60*/  IADD3.X R196, R196, UR6, RZ, P2, !PT ;  /* 0x00000006c4c47c10 */ /* 0x000fe200097fe4ff */
[----:B------:R1:W-:Y:S04]  /*6bb70*/  STL [R1+0x9ac], R193 ;  /* 0x0009acc101007387 */ /* 0x0003e80000100800 */
[----:B------:R-:W4:Y:S04]  /*6bb80*/  LDL.LU R194, [R1+0xd48] ;  /* 0x000d480001c27983 */ /* 0x000f280000300800 */
[----:B------:R-:W-:Y:S04]  /*6bb90*/  STL [R1+0x9a8], R196 ;  /* 0x0009a8c401007387 */ /* 0x000fe80000100800 */
[----:B---3--:R-:W3:Y:S04]  /*6bba0*/  LDL.LU R12, [R1+0xd50] ;  /* 0x000d5000010c7983 */ /* 0x008ee80000300800 */
[----:B------:R-:W3:Y:S01]  /*6bbb0*/  LDL.LU R8, [R1+0xd54] ;  /* 0x000d540001087983 */ /* 0x000ee20000300800 */
[----:B------:R-:W-:-:S04]  /*6bbc0*/  UISETP.GT.AND UP1, UPT, UR16, 0x3, UPT ;  /* 0x000000031000788c */ /* 0x000fc8000bf24270 */
[----:B------:R-:W-:-:S04]  /*6bbd0*/  USEL UR12, URZ, 0x4, !UP1 ;  /* 0x000000043f0c7887 */ /* 0x000fc8000c800000 */
[----:B------:R-:W-:-:S06]  /*6bbe0*/  USEL UR12, UR12, URZ, !UP0 ;  /* 0x0000003f0c0c7287 */ /* 0x000fcc000c000000 */
[----:B------:R-:W-:Y:S02]  /*6bbf0*/  ISETP.NE.U32.AND P0, PT, RZ, UR12, PT ;  /* 0x0000000cff007c0c */ /* 0x000fe4000bf05070 */
[----:B------:R-:W-:-:S05]  /*6bc00*/  IADD3 R9, P1, R9, UR4, RZ ;  /* 0x0000000409097c10 */ /* 0x000fca000ff3e0ff */
[----:B------:R-:W-:Y:S06]  /*6bc10*/  STL [R1+0x9b4], R9 ;  /* 0x0009b40901007387 */ /* 0x000fec0000100800 */
[----:B------:R1:W-:Y:S02]  /*6bc20*/  LDGSTS.E [R0+0xc], desc[UR8][R4.64], P0 ;  /* 0x0000c00004007fae */ /* 0x0003e40008121848 */
[----:B-1----:R-:W-:Y:S02]  /*6bc30*/  MOV R4, R193 ;  /* 0x000000c100047202 */ /* 0x002fe40000000f00 */
[----:B------:R-:W-:-:S05]  /*6bc40*/  MOV R5, R196 ;  /* 0x000000c400057202 */ /* 0x000fca0000000f00 */
[----:B------:R1:W-:Y:S01]  /*6bc50*/  LDGSTS.E [R0+0x400c], desc[UR8][R4.64], P0 ;  /* 0x0400c00004007fae */ /* 0x0003e20008121848 */
[----:B------:R-:W-:-:S04]  /*6bc60*/  UISETP.GT.AND UP1, UPT, UR16, 0x20, UPT ;  /* 0x000000201000788c */ /* 0x000fc8000bf24270 */
[----:B------:R-:W-:Y:S01]  /*6bc70*/  USEL UR12, URZ, 0x4, !UP1 ;  /* 0x000000043f0c7887 */ /* 0x000fe2000c800000 */
[----:B-1----:R-:W-:-:S03]  /*6bc80*/  IMAD.MOV.U32 R4, RZ, RZ, R9 ;  /* 0x000000ffff047224 */ /* 0x002fc600078e0009 */
[----:B------:R-:W-:Y:S01]  /*6bc90*/  USEL UR12, UR12, URZ, !UP0 ;  /* 0x0000003f0c0c7287 */ /* 0x000fe2000c000000 */
[----:B------:R-:W-:-:S04]  /*6bca0*/  IADD3.X R11, R11, UR6, RZ, P1, !PT ;  /* 0x000000060b0b7c10 */ /* 0x000fc80008ffe4ff */
[----:B------:R-:W-:Y:S01]  /*6bcb0*/  MOV R5, R11 ;  /* 0x0000000b00057202 */ /* 0x000fe20000000f00 */
[----:B------:R1:W-:Y:S04]  /*6bcc0*/  STL [R1+0x9b0], R11 ;  /* 0x0009b00b01007387 */ /* 0x0003e80000100800 */
[----:B------:R-:W3:Y:S04]  /*6bcd0*/  LDL.LU R193, [R1+0xd58] ;  /* 0x000d580001c17983 */ /* 0x000ee80000300800 */
[----:B------:R1:W-:Y:S01]  /*6bce0*/  LDGSTS.E [R0+0x800c], desc[UR8][R4.64], P0 ;  /* 0x0800c00004007fae */ /* 0x0003e20008121848 */
[----:B------:R-:W-:-:S03]  /*6bcf0*/  IADD3 R192, P2, R192, UR4, RZ ;  /* 0x00000004c0c07c10 */ /* 0x000fc6000ff5e0ff */
[----:B-1----:R-:W3:Y:S01]  /*6bd00*/  LDL.LU R11, [R1+0xd5c] ;  /* 0x000d5c00010b7983 */ /* 0x002ee20000300800 */
[----:B------:R-:W-:-:S03]  /*6bd10*/  IADD3.X R195, R195, UR6, RZ, P2, !PT ;  /* 0x00000006c3c37c10 */ /* 0x000fc600097fe4ff */
[----:B------:R-:W3:Y:S01]  /*6bd20*/  LDL.LU R9, [R1+0xd64] ;  /* 0x000d640001097983 */ /* 0x000ee20000300800 */
[----:B------:R-:W-:Y:S01]  /*6bd30*/  MOV R4, R192 ;  /* 0x000000c000047202 */ /* 0x000fe20000000f00 */
[----:B------:R-:W-:Y:S02]  /*6bd40*/  IMAD.MOV.U32 R5, RZ, RZ, R195 ;  /* 0x000000ffff057224 */ /* 0x000fe400078e00c3 */
[----:B------:R1:W-:Y:S01]  /*6bd50*/  STL [R1+0x9bc], R192 ;  /* 0x0009bcc001007387 */ /* 0x0003e20000100800 */
[----:B------:R-:W-:-:S03]  /*6bd60*/  IADD3 R2, P3, R2, UR4, RZ ;  /* 0x0000000402027c10 */ /* 0x000fc6000ff7e0ff */
[----:B------:R-:W-:Y:S01]  /*6bd70*/  STL [R1+0x9b8], R195 ;  /* 0x0009b8c301007387 */ /* 0x000fe20000100800 */
[----:B------:R-:W-:-:S03]  /*6bd80*/  IADD3.X R13, R13, UR6, RZ, P3, !PT ;  /* 0x000000060d0d7c10 */ /* 0x000fc60009ffe4ff */
[----:B------:R-:W-:Y:S04]  /*6bd90*/  STL [R1+0xd44], R2 ;  /* 0x000d440201007387 */ /* 0x000fe80000100800 */
[----:B-1----:R-:W3:Y:S04]  /*6bda0*/  LDL.LU R192, [R1+0xd60] ;  /* 0x000d600001c07983 */ /* 0x002ee80000300800 */
[----:B------:R1:W-:Y:S04]  /*6bdb0*/  STL [R1+0xd40], R13 ;  /* 0x000d400d01007387 */ /* 0x0003e80000100800 */
[----:B------:R1:W-:Y:S01]  /*6bdc0*/  LDGSTS.E [R0+0xc00c], desc[UR8][R4.64], P0 ;  /* 0x0c00c00004007fae */ /* 0x0003e20008121848 */
[----:B------:R-:W-:-:S03]  /*6bdd0*/  ISETP.NE.U32.AND P1, PT, RZ, UR12, PT ;  /* 0x0000000cff007c0c */ /* 0x000fc6000bf25070 */
[----:B------:R-:W3:Y:S01]  /*6bde0*/  LDL.LU R196, [R1+0xd68] ;  /* 0x000d680001c47983 */ /* 0x000ee20000300800 */
[----:B-1----:R-:W-:-:S03]  /*6bdf0*/  MOV R5, R13 ;  /* 0x0000000d00057202 */ /* 0x002fc60000000f00 */
[----:B------:R-:W3:Y:S01]  /*6be00*/  LDL.LU R13, [R1+0xd6c] ;  /* 0x000d6c00010d7983 */ /* 0x000ee20000300800 */
[----:B------:R-:W-:-:S03]  /*6be10*/  MOV R4, R2 ;  /* 0x0000000200047202 */ /* 0x000fc60000000f00 */
[----:B------:R-:W3:Y:S04]  /*6be20*/  LDL.LU R2, [R1+0xd74] ;  /* 0x000d740001027983 */ /* 0x000ee80000300800 */
[----:B------:R1:W-:Y:S01]  /*6be30*/  LDGSTS.E [R0+0x10000], desc[UR8][R4.64], P1 ;  /* 0x1000000004007fae */ /* 0x0003e20008921848 */
[----:B--2---:R-:W-:-:S05]  /*6be40*/  IADD3 R10, P0, R10, UR4, RZ ;  /* 0x000000040a0a7c10 */ /* 0x004fca000ff1e0ff */
[----:B------:R2:W-:Y:S01]  /*6be50*/  STL [R1+0xd4c], R10 ;  /* 0x000d4c0a01007387 */ /* 0x0005e20000100800 */
[----:B-1----:R-:W-:Y:S01]  /*6be60*/  IMAD.MOV.U32 R4, RZ, RZ, R10 ;  /* 0x000000ffff047224 */ /* 0x002fe200078e000a */
[----:B----4-:R-:W-:-:S05]  /*6be70*/  IADD3.X R194, R194, UR6, RZ, P0, !PT ;  /* 0x00000006c2c27c10 */ /* 0x010fca00087fe4ff */
[----:B------:R-:W-:Y:S01]  /*6be80*/  STL [R1+0xd48], R194 ;  /* 0x000d48c201007387 */ /* 0x000fe20000100800 */
[----:B---3--:R-:W-:-:S05]  /*6be90*/  IADD3 R8, P2, R8, UR4, RZ ;  /* 0x0000000408087c10 */ /* 0x008fca000ff5e0ff */
[----:B------:R-:W-:Y:S01]  /*6bea0*/  STL [R1+0xd54], R8 ;  /* 0x000d540801007387 */ /* 0x000fe20000100800 */
[----:B------:R-:W-:-:S03]  /*6beb0*/  IADD3.X R12, R12, UR6, RZ, P2, !PT ;  /* 0x000000060c0c7c10 */ /* 0x000fc600097fe4ff */
[----:B--2---:R-:W2:Y:S01]  /*6bec0*/  LDL.LU R10, [R1+0xd70] ;  /* 0x000d7000010a7983 */ /* 0x004ea20000300800 */
[----:B------:R-:W-:-:S03]  /*6bed0*/  MOV R5, R194 ;  /* 0x000000c200057202 */ /* 0x000fc60000000f00 */
[----:B------:R1:W-:Y:S04]  /*6bee0*/  STL [R1+0xd50], R12 ;  /* 0x000d500c01007387 */ /* 0x0003e80000100800 */
[----:B------:R3:W-:Y:S04]  /*6bef0*/  LDGSTS.E [R0+0x14000], desc[UR8][R4.64], P1 ;  /* 0x1400000004007fae */ /* 0x0007e80008921848 */
[----:B------:R-:W4:Y:S01]  /*6bf00*/  LDL.LU R195, [R1+0xd78] ;  /* 0x000d780001c37983 */ /* 0x000f220000300800 */
[----:B---3--:R-:W-:-:S03]  /*6bf10*/  IMAD.MOV.U32 R5, RZ, RZ, R12 ;  /* 0x000000ffff057224 */ /* 0x008fc600078e000c */
[----:B-1----:R-:W3:Y:S01]  /*6bf20*/  LDL.LU R12, [R1+0xd7c] ;  /* 0x000d7c00010c7983 */ /* 0x002ee20000300800 */
[----:B------:R-:W-:-:S03]  /*6bf30*/  MOV R4, R8 ;  /* 0x0000000800047202 */ /* 0x000fc60000000f00 */
[----:B------:R-:W4:Y:S04]  /*6bf40*/  LDL.LU R194, [R1+0xd80] ;  /* 0x000d800001c27983 */ /* 0x000f280000300800 */
[----:B------:R-:W4:Y:S01]  /*6bf50*/  LDL.LU R8, [R1+0xd84] ;  /* 0x000d840001087983 */ /* 0x000f220000300800 */
[----:B------:R-:W-:-:S03]  /*6bf60*/  UISETP.GT.AND UP1, UPT, UR16, 0x21, UPT ;  /* 0x000000211000788c */ /* 0x000fc6000bf24270 */
[----:B------:R1:W-:Y:S01]  /*6bf70*/  LDGSTS.E [R0+0x18000], desc[UR8][R4.64], P1 ;  /* 0x1800000004007fae */ /* 0x0003e20008921848 */
[----:B------:R-:W-:-:S04]  /*6bf80*/  USEL UR12, URZ, 0x4, !UP1 ;  /* 0x000000043f0c7887 */ /* 0x000fc8000c800000 */
[----:B------:R-:W-:Y:S01]  /*6bf90*/  USEL UR12, UR12, URZ, !UP0 ;  /* 0x0000003f0c0c7287 */ /* 0x000fe2000c000000 */
[----:B------:R-:W-:-:S04]  /*6bfa0*/  IADD3 R11, P0, R11, UR4, RZ ;  /* 0x000000040b0b7c10 */ /* 0x000fc8000ff1e0ff */
[----:B------:R-:W-:Y:S02]  /*6bfb0*/  IADD3.X R193, R193, UR6, RZ, P0, !PT ;  /* 0x00000006c1c17c10 */ /* 0x000fe400087fe4ff */
[----:B-1----:R-:W-:Y:S02]  /*6bfc0*/  MOV R4, R11 ;  /* 0x0000000b00047202 */ /* 0x002fe40000000f00 */
[----:B------:R-:W-:-:S05]  /*6bfd0*/  MOV R5, R193 ;  /* 0x000000c100057202 */ /* 0x000fca0000000f00 */
[----:B------:R1:W-:Y:S01]  /*6bfe0*/  LDGSTS.E [R0+0x1c000], desc[UR8][R4.64], P1 ;  /* 0x1c00000004007fae */ /* 0x0003e20008921848 */
[----:B------:R-:W-:Y:S02]  /*6bff0*/  IADD3 R9, P1, R9, UR4, RZ ;  /* 0x0000000409097c10 */ /* 0x000fe4000ff3e0ff */
[----:B------:R-:W-:Y:S01]  /*6c000*/  ISETP.NE.U32.AND P0, PT, RZ, UR12, PT ;  /* 0x0000000cff007c0c */ /* 0x000fe2000bf05070 */
[----:B------:R1:W-:Y:S04]  /*6c010*/  STL [R1+0xd5c], R11 ;  /* 0x000d5c0b01007387 */ /* 0x0003e80000100800 */
[----:B------:R1:W-:Y:S01]  /*6c020*/  STL [R1+0xd58], R193 ;  /* 0x000d58c101007387 */ /* 0x0003e20000100800 */
[----:B------:R-:W-:-:S03]  /*6c030*/  IADD3.X R192, R192, UR6, RZ, P1, !PT ;  /* 0x00000006c0c07c10 */ /* 0x000fc60008ffe4ff */
[----:B-1----:R-:W4:Y:S04]  /*6c040*/  LDL.LU R11, [R1+0xd8c] ;  /* 0x000d8c00010b7983 */ /* 0x002f280000300800 */
[----:B------:R-:W-:Y:S01]  /*6c050*/  STL [R1+0xd64], R9 ;  /* 0x000d640901007387 */ /* 0x000fe20000100800 */
[----:B------:R-:W-:-:S03]  /*6c060*/  MOV R5, R192 ;  /* 0x000000c000057202 */ /* 0x000fc60000000f00 */
[----:B------:R1:W-:Y:S01]  /*6c070*/  STL [R1+0xd60], R192 ;  /* 0x000d60c001007387 */ /* 0x0003e20000100800 */
[----:B------:R-:W-:-:S05]  /*6c080*/  IMAD.MOV.U32 R4, RZ, RZ, R9 ;  /* 0x000000ffff047224 */ /* 0x000fca00078e0009 */
[----:B------:R1:W-:Y:S01]  /*6c090*/  LDGSTS.E [R0+0x10004], desc[UR8][R4.64], P0 ;  /* 0x1000400004007fae */ /* 0x0003e20008121848 */
[----:B------:R-:W-:-:S04]  /*6c0a0*/  IADD3 R13, P2, R13, UR4, RZ ;  /* 0x000000040d0d7c10 */ /* 0x000fc8000ff5e0ff */
[----:B------:R-:W-:Y:S01]  /*6c0b0*/  IADD3.X R196, R196, UR6, RZ, P2, !PT ;  /* 0x00000006c4c47c10 */ /* 0x000fe200097fe4ff */
[----:B------:R2:W-:Y:S04]  /*6c0c0*/  STL [R1+0xd6c], R13 ;  /* 0x000d6c0d01007387 */ /* 0x0005e80000100800 */
[----:B------:R-:W4:Y:S04]  /*6c0d0*/  LDL.LU R193, [R1+0xd88] ;  /* 0x000d880001c17983 */ /* 0x000f280000300800 */
[----:B------:R-:W-:Y:S01]  /*6c0e0*/  STL [R1+0xd68], R196 ;  /* 0x000d68c401007387 */ /* 0x000fe20000100800 */
[----:B------:R-:W-:-:S03]  /*6c0f0*/  IADD3 R2, P1, R2, UR4, RZ ;  /* 0x0000000402027c10 */ /* 0x000fc6000ff3e0ff */
[----:B-1----:R-:W4:Y:S04]  /*6c100*/  LDL.LU R192, [R1+0xd90] ;  /* 0x000d900001c07983 */ /* 0x002f280000300800 */
[----:B------:R-:W4:Y:S01]  /*6c110*/  LDL.LU R9, [R1+0xd94] ;  /* 0x000d940001097983 */ /* 0x000f220000300800 */
[----:B------:R-:W-:Y:S01]  /*6c120*/  MOV R4, R13 ;  /* 0x0000000d00047202 */ /* 0x000fe20000000f00 */
[----:B------:R-:W-:Y:S02]  /*6c130*/  IMAD.MOV.U32 R5, RZ, RZ, R196 ;  /* 0x000000ffff057224 */ /* 0x000fe400078e00c4 */
[----:B------:R-:W-:Y:S04]  /*6c140*/  STL [R1+0xd74], R2 ;  /* 0x000d740201007387 */ /* 0x000fe80000100800 */
[----:B------:R1:W-:Y:S02]  /*6c150*/  LDGSTS.E [R0+0x14004], desc[UR8][R4.64], P0 ;  /* 0x1400400004007fae */ /* 0x0003e40008121848 */
[----:B-1----:R-:W-:-:S02]  /*6c160*/  MOV R4, R2 ;  /* 0x0000000200047202 */ /* 0x002fc40000000f00 */
[----:B--2---:R-:W-:-:S04]  /*6c170*/  IADD3.X R10, R10, UR6, RZ, P1, !PT ;  /* 0x000000060a0a7c10 */ /* 0x004fc80008ffe4ff */
[----:B------:R-:W-:Y:S01]  /*6c180*/  MOV R5, R10 ;  /* 0x0000000a00057202 */ /* 0x000fe20000000f00 */
[----:B------:R1:W-:Y:S04]  /*6c190*/  STL [R1+0xd70], R10 ;  /* 0x000d700a01007387 */ /* 0x0003e80000100800 */
[----:B------:R-:W2:Y:S04]  /*6c1a0*/  LDL.LU R13, [R1+0xd98] ;  /* 0x000d9800010d7983 */ /* 0x000ea80000300800 */
[----:B------:R4:W-:Y:S04]  /*6c1b0*/  LDGSTS.E [R0+0x18004], desc[UR8][R4.64], P0 ;  /* 0x1800400004007fae */ /* 0x0009e80008121848 */
[----:B-1----:R-:W2:Y:S04]  /*6c1c0*/  LDL.LU R10, [R1+0xd9c] ;  /* 0x000d9c00010a7983 */ /* 0x002ea80000300800 */
[----:B------:R-:W2:Y:S01]  /*6c1d0*/  LDL.LU R2, [R1+0xda4] ;  /* 0x000da40001027983 */ /* 0x000ea20000300800 */
[----:B---3--:R-:W-:-:S04]  /*6c1e0*/  IADD3 R12, P2, R12, UR4, RZ ;  /* 0x000000040c0c7c10 */ /* 0x008fc8000ff5e0ff */
[----:B----4-:R-:W-:Y:S02]  /*6c1f0*/  IADD3.X R195, R195, UR6, RZ, P2, !PT ;  /* 0x00000006c3c37c10 */ /* 0x010fe400097fe4ff */
[----:B------:R-:W-:Y:S01]  /*6c200*/  IADD3 R8, P3, R8, UR4, RZ ;  /* 0x0000000408087c10 */ /* 0x000fe2000ff7e0ff */
[----:B------:R-:W-:Y:S01]  /*6c210*/  IMAD.MOV.U32 R4, RZ, RZ, R12 ;  /* 0x000000ffff047224 */ /* 0x000fe200078e000c */
[----:B------:R-:W-:Y:S01]  /*6c220*/  MOV R5, R195 ;  /* 0x000000c300057202 */ /* 0x000fe20000000f00 */
[----:B------:R1:W-:Y:S01]  /*6c230*/  STL [R1+0xd7c], R12 ;  /* 0x000d7c0c01007387 */ /* 0x0003e20000100800 */
[----:B------:R-:W-:-:S03]  /*6c240*/  IADD3.X R194, R194, UR6, RZ, P3, !PT ;  /* 0x00000006c2c27c10 */ /* 0x000fc60009ffe4ff */
[----:B------:R-:W-:Y:S04]  /*6c250*/  STL [R1+0xd78], R195 ;  /* 0x000d78c301007387 */ /* 0x000fe80000100800 */
[----:B------:R-:W-:Y:S04]  /*6c260*/  STL [R1+0xd84], R8 ;  /* 0x000d840801007387 */ /* 0x000fe80000100800 */
[----:B-1----:R-:W3:Y:S04]  /*6c270*/  LDL.LU R12, [R1+0xda0] ;  /* 0x000da000010c7983 */ /* 0x002ee80000300800 */
[----:B------:R1:W-:Y:S04]  /*6c280*/  STL [R1+0xd80], R194 ;  /* 0x000d80c201007387 */ /* 0x0003e80000100800 */
[----:B------:R4:W-:Y:S04]  /*6c290*/  LDGSTS.E [R0+0x1c004], desc[UR8][R4.64], P0 ;  /* 0x1c00400004007fae */ /* 0x0009e80008121848 */
[----:B------:R-:W3:Y:S01]  /*6c2a0*/  LDL.LU R196, [R1+0xda8] ;  /* 0x000da80001c47983 */ /* 0x000ee20000300800 */
[----:B----4-:R-:W-:-:S03]  /*6c2b0*/  IMAD.MOV.U32 R5, RZ, RZ, R194 ;  /* 0x000000ffff057224 */ /* 0x010fc600078e00c2 */
[----:B-1----:R-:W4:Y:S01]  /*6c2c0*/  LDL.LU R194, [R1+0xdac] ;  /* 0x000dac0001c27983 */ /* 0x002f220000300800 */
[----:B------:R-:W-:-:S04]  /*6c2d0*/  UISETP.GT.AND UP1, UPT, UR16, 0x22, UPT ;  /* 0x000000221000788c */ /* 0x000fc8000bf24270 */
[----:B------:R-:W-:-:S04]  /*6c2e0*/  USEL UR12, URZ, 0x4, !UP1 ;  /* 0x000000043f0c7887 */ /* 0x000fc8000c800000 */
[----:B------:R-:W-:-:S06]  /*6c2f0*/  USEL UR12, UR12, URZ, !UP0 ;  /* 0x0000003f0c0c7287 */ /* 0x000fcc000c000000 */
[----:B------:R-:W-:Y:S02]  /*6c300*/  ISETP.NE.U32.AND P1, PT, RZ, UR12, PT ;  /* 0x0000000cff007c0c */ /* 0x000fe4000bf25070 */
[----:B------:R-:W-:Y:S02]  /*6c310*/  MOV R4, R8 ;  /* 0x0000000800047202 */ /* 0x000fe40000000f00 */
[----:B------:R-:W4:Y:S09]  /*6c320*/  LDL.LU R8, [R1+0xdb4] ;  /* 0x000db40001087983 */ /* 0x000f320000300800 */
[----:B------:R1:W-:Y:S01]  /*6c330*/  LDGSTS.E [R0+0x10008], desc[UR8][R4.64], P1 ;  /* 0x1000800004007fae */ /* 0x0003e20008921848 */
[----:B------:R-:W-:-:S05]  /*6c340*/  IADD3 R11, P0, R11, UR4, RZ ;  /* 0x000000040b0b7c10 */ /* 0x000fca000ff1e0ff */
[----:B------:R1:W-:Y:S02]  /*6c350*/  STL [R1+0xd8c], R11 ;  /* 0x000d8c0b01007387 */ /* 0x0003e40000100800 */
[----:B-1----:R-:W-:Y:S02]  /*6c360*/  MOV R4, R11 ;  /* 0x0000000b00047202 */ /* 0x002fe40000000f00 */
[----:B------:R-:W-:-:S05]  /*6c370*/  IADD3.X R193, R193, UR6, RZ, P0, !PT ;  /* 0x00000006c1c17c10 */ /* 0x000fca00087fe4ff */
[----:B------:R1:W-:Y:S01]  /*6c380*/  STL [R1+0xd88], R193 ;  /* 0x000d88c101007387 */ /* 0x0003e20000100800 */
[----:B------:R-:W-:Y:S02]  /*6c390*/  IADD3 R9, P2, R9, UR4, RZ ;  /* 0x0000000409097c10 */ /* 0x000fe4000ff5e0ff */
[----:B------:R-:W-:-:S03]  /*6c3a0*/  MOV R5, R193 ;  /* 0x000000c100057202 */ /* 0x000fc60000000f00 */
[----:B------:R-:W-:Y:S01]  /*6c3b0*/  STL [R1+0xd94], R9 ;  /* 0x000d940901007387 */ /* 0x000fe20000100800 */
[----:B------:R-:W-:-:S03]  /*6c3c0*/  IADD3.X R192, R192, UR6, RZ, P2, !PT ;  /* 0x00000006c0c07c10 */ /* 0x000fc600097fe4ff */
[----:B------:R-:W4:Y:S04]  /*6c3d0*/  LDL.LU R11, [R1+0xdb0] ;  /* 0x000db000010b7983 */ /* 0x000f280000300800 */
[----:B------:R1:W-:Y:S04]  /*6c3e0*/  STL [R1+0xd90], R192 ;  /* 0x000d90c001007387 */ /* 0x0003e80000100800 */
[----:B------:R1:W-:Y:S04]  /*6c3f0*/  LDGSTS.E [R0+0x14008], desc[UR8][R4.64], P1 ;  /* 0x1400800004007fae */ /* 0x0003e80008921848 */
[----:B-1----:R-:W4:Y:S01]  /*6c400*/  LDL.LU R193, [R1+0xdb8] ;  /* 0x000db80001c17983 */ /* 0x002f220000300800 */
[----:B------:R-:W-:Y:S01]  /*6c410*/  MOV R5, R192 ;  /* 0x000000c000057202 */ /* 0x000fe20000000f00 */
[----:B------:R-:W-:-:S02]  /*6c420*/  IMAD.MOV.U32 R4, RZ, RZ, R9 ;  /* 0x000000ffff047224 */ /* 0x000fc400078e0009 */
[----:B------:R-:W4:Y:S04]  /*6c430*/  LDL.LU R192, [R1+0xdbc] ;  /* 0x000dbc0001c07983 */ /* 0x000f280000300800 */
[----:B------:R-:W4:Y:S04]  /*6c440*/  LDL.LU R195, [R1+0x1140] ;  /* 0x0011400001c37983 */ /* 0x000f280000300800 */
[----:B------:R-:W4:Y:S04]  /*6c450*/  LDL.LU R9, [R1+0x1144] ;  /* 0x0011440001097983 */ /* 0x000f280000300800 */
[----:B------:R1:W-:Y:S01]  /*6c460*/  LDGSTS.E [R0+0x18008], desc[UR8][R4.64], P1 ;  /* 0x1800800004007fae */ /* 0x0003e20008921848 */
[----:B--2---:R-:W-:-:S04]  /*6c470*/  IADD3 R10, P0, R10, UR4, RZ ;  /* 0x000000040a0a7c10 */ /* 0x004fc8000ff1e0ff */
[----:B------:R-:W-:Y:S02]  /*6c480*/  IADD3.X R13, R13, UR6, RZ, P0, !PT ;  /* 0x000000060d0d7c10 */ /* 0x000fe400087fe4ff */
[----:B-1----:R-:W-:-:S03]  /*6c490*/  MOV R4, R10 ;  /* 0x0000000a00047202 */ /* 0x002fc60000000f00 */
[----:B------:R-:W-:-:S05]  /*6c4a0*/  IMAD.MOV.U32 R5, RZ, RZ, R13 ;  /* 0x000000ffff057224 */ /* 0x000fca00078e000d */
[----:B------:R1:W-:Y:S01]  /*6c4b0*/  LDGSTS.E [R0+0x1c008], desc[UR8][R4.64], P1 ;  /* 0x1c00800004007fae */ /* 0x0003e20008921848 */
[----:B------:R-:W-:-:S03]  /*6c4c0*/  IADD3 R2, P1, R2, UR4, RZ ;  /* 0x0000000402027c10 */ /* 0x000fc6000ff3e0ff */
[----:B------:R2:W-:Y:S04]  /*6c4d0*/  STL [R1+0xd9c], R10 ;  /* 0x000d9c0a01007387 */ /* 0x0005e80000100800 */
[----:B------:R4:W-:Y:S01]  /*6c4e0*/  STL [R1+0xd98], R13 ;  /* 0x000d980d01007387 */ /* 0x0009e20000100800 */
[----:B---3--:R-:W-:-:S03]  /*6c4f0*/  IADD3.X R12, R12, UR6, RZ, P1, !PT ;  /* 0x000000060c0c7c10 */ /* 0x008fc60008ffe4ff */
[----:B--2---:R-:W2:Y:S04]  /*6c500*/  LDL.LU R10, [R1+0x114c] ;  /* 0x00114c00010a7983 */ /* 0x004ea80000300800 */
[----:B------:R-:W-:Y:S01]  /*6c510*/  STL [R1+0xda4], R2 ;  /* 0x000da40201007387 */ /* 0x000fe20000100800 */
[----:B-1----:R-:W-:-:S03]  /*6c520*/  MOV R5, R12 ;  /* 0x0000000c00057202 */ /* 0x002fc60000000f00 */
[----:B------:R1:W-:Y:S01]  /*6c530*/  STL [R1+0xda0], R12 ;  /* 0x000da00c01007387 */ /* 0x0003e20000100800 */
[----:B------:R-:W-:Y:S02]  /*6c540*/  MOV R4, R2 ;  /* 0x0000000200047202 */ /* 0x000fe40000000f00 */
[----:B----4-:R-:W-:-:S04]  /*6c550*/  IADD3 R194, P2, R194, UR4, RZ ;  /* 0x00000004c2c27c10 */ /* 0x010fc8000ff5e0ff */
[----:B------:R-:W-:Y:S01]  /*6c560*/  IADD3.X R196, R196, UR6, RZ, P2, !PT ;  /* 0x00000006c4c47c10 */ /* 0x000fe200097fe4ff */
[----:B------:R3:W-:Y:S04]  /*6c570*/  STL [R1+0xdac], R194 ;  /* 0x000dacc201007387 */ /* 0x0007e80000100800 */
[----:B------:R-:W4:Y:S04]  /*6c580*/  LDL.LU R13, [R1+0x1148] ;  /* 0x00114800010d7983 */ /* 0x000f280000300800 */
[----:B------:R-:W-:Y:S04]  /*6c590*/  STL [R1+0xda8], R196 ;  /* 0x000da8c401007387 */ /* 0x000fe80000100800 */
[----:B-1----:R-:W4:Y:S04]  /*6c5a0*/  LDL.LU R12, [R1+0x1150] ;  /* 0x00115000010c7983 */ /* 0x002f280000300800 */
[----:B------:R-:W4:Y:S01]  /*6c5b0*/  LDL.LU R2, [R1+0x1154] ;  /* 0x0011540001027983 */ /* 0x000f220000300800 */
[----:B------:R-:W-:-:S04]  /*6c5c0*/  UISETP.GT.AND UP1, UPT, UR16, 0x23, UPT ;  /* 0x000000231000788c */ /* 0x000fc8000bf24270 */
[----:B------:R-:W-:-:S04]  /*6c5d0*/  USEL UR12, URZ, 0x4, !UP1 ;  /* 0x000000043f0c7887 */ /* 0x000fc8000c800000 */
[----:B------:R-:W-:-:S06]  /*6c5e0*/  USEL UR12, UR12, URZ, !UP0 ;  /* 0x0000003f0c0c7287 */ /* 0x000fcc000c000000 */
[----:B------:R-:W-:Y:S02]  /*6c5f0*/  ISETP.NE.U32.AND P0, PT, RZ, UR12, PT ;  /* 0x0000000cff007c0c */ /* 0x000fe4000bf05070 */
[----:B------:R-:W-:-:S05]  /*6c600*/  IADD3 R8, P1, R8, UR4, RZ ;  /* 0x0000000408087c10 */ /* 0x000fca000ff3e0ff */
[----:B------:R-:W-:Y:S06]  /*6c610*/  STL [R1+0xdb4], R8 ;  /* 0x000db40801007387 */ /* 0x000fec0000100800 */
[----:B------:R1:W-:Y:S02]  /*6c620*/  LDGSTS.E [R0+0x1000c], desc[UR8][R4.64], P0 ;  /* 0x1000c00004007fae */ /* 0x0003e40008121848 */
[----:B-1----:R-:W-:Y:S01]  /*6c630*/  IMAD.MOV.U32 R4, RZ, RZ, R194 ;  /* 0x000000ffff047224 */ /* 0x002fe200078e00c2 */
[----:B------:R-:W-:-:S05]  /*6c640*/  MOV R5, R196 ;  /* 0x000000c400057202 */ /* 0x000fca0000000f00 */
[----:B------:R1:W-:Y:S01]  /*6c650*/  LDGSTS.E [R0+0x1400c], desc[UR8][R4.64], P0 ;  /* 0x1400c00004007fae */ /* 0x0003e20008121848 */
[----:B------:R-:W-:-:S04]  /*6c660*/  UISETP.GT.AND UP1, UPT, UR16, 0x40, UPT ;  /* 0x000000401000788c */ /* 0x000fc8000bf24270 */
[----:B------:R-:W-:Y:S01]  /*6c670*/  USEL UR12, URZ, 0x4, !UP1 ;  /* 0x000000043f0c7887 */ /* 0x000fe2000c800000 */
[----:B-1----:R-:W-:Y:S02]  /*6c680*/  MOV R4, R8 ;  /* 0x0000000800047202 */ /* 0x002fe40000000f00 */
[----:B------:R-:W-:-:S05]  /*6c690*/  IADD3.X R11, R11, UR6, RZ, P1, !PT ;  /* 0x000000060b0b7c10 */ /* 0x000fca0008ffe4ff */
[----:B------:R1:W-:Y:S01]  /*6c6a0*/  STL [R1+0xdb0], R11 ;  /* 0x000db00b01007387 */ /* 0x0003e20000100800 */
[----:B------:R-:W-:-:S03]  /*6c6b0*/  IMAD.MOV.U32 R5, RZ, RZ, R11 ;  /* 0x000000ffff057224 */ /* 0x000fc600078e000b */
[----:B---3--:R-:W3:Y:S04]  /*6c6c0*/  LDL.LU R194, [R1+0x1158] ;  /* 0x0011580001c27983 */ /* 0x008ee80000300800 */
[----:B------:R1:W-:Y:S04]  /*6c6d0*/  LDGSTS.E [R0+0x1800c], desc[UR8][R4.64], P0 ;  /* 0x1800c00004007fae */ /* 0x0003e80008121848 */
[----:B-1----:R-:W3:Y:S04]  /*6c6e0*/  LDL.LU R11, [R1+0x115c] ;  /* 0x00115c00010b7983 */ /* 0x002ee80000300800 */
[----:B------:R-:W3:Y:S01]  /*6c6f0*/  LDL.LU R8, [R1+0x1164] ;  /* 0x0011640001087983 */ /* 0x000ee20000300800 */
[----:B------:R-:W-:-:S04]  /*6c700*/  IADD3 R192, P2, R192, UR4, RZ ;  /* 0x00000004c0c07c10 */ /* 0x000fc8000ff5e0ff */
[----:B------:R-:W-:Y:S02]  /*6c710*/  IADD3.X R193, R193, UR6, RZ, P2, !PT ;  /* 0x00000006c1c17c10 */ /* 0x000fe400097fe4ff */
[----:B------:R-:W-:Y:S01]  /*6c720*/  IADD3 R9, P3, R9, UR4, RZ ;  /* 0x0000000409097c10 */ /* 0x000fe2000ff7e0ff */
[----:B------:R-:W-:Y:S01]  /*6c730*/  STL [R1+0xdbc], R192 ;  /* 0x000dbcc001007387 */ /* 0x000fe20000100800 */
[----:B------:R-:W-:Y:S02]  /*6c740*/  MOV R4, R192 ;  /* 0x000000c000047202 */ /* 0x000fe40000000f00 */
[----:B------:R-:W-:Y:S02]  /*6c750*/  IADD3.X R195, R195, UR6, RZ, P3, !PT ;  /* 0x00000006c3c37c10 */ /* 0x000fe40009ffe4ff */
[----:B------:R-:W-:Y:S01]  /*6c760*/  MOV R5, R193 ;  /* 0x000000c100057202 */ /* 0x000fe20000000f00 */
[----:B------:R1:W-:Y:S01]  /*6c770*/  STL [R1+0xdb8], R193 ;  /* 0x000db8c101007387 */ /* 0x0003e20000100800 */
[----:B------:R-:W-:-:S03]  /*6c780*/  USEL UR12, UR12, URZ, !UP0 ;  /* 0x0000003f0c0c7287 */ /* 0x000fc6000c000000 */
[----:B------:R1:W-:Y:S04]  /*6c790*/  STL [R1+0x1144], R9 ;  /* 0x0011440901007387 */ /* 0x0003e80000100800 */
[----:B------:R1:W-:Y:S04]  /*6c7a0*/  LDGSTS.E [R0+0x1c00c], desc[UR8][R4.64], P0 ;  /* 0x1c00c00004007fae */ /* 0x0003e80008121848 */
[----:B-1----:R-:W3:Y:S04]  /*6c7b0*/  LDL.LU R193, [R1+0x1160] ;  /* 0x0011600001c17983 */ /* 0x002ee80000300800 */
[----:B------:R-:W-:Y:S04]  /*6c7c0*/  STL [R1+0x1140], R195 ;  /* 0x001140c301007387 */ /* 0x000fe80000100800 */
[----:B------:R-:W3:Y:S01]  /*6c7d0*/  LDL.LU R192, [R1+0x1168] ;  /* 0x0011680001c07983 */ /* 0x000ee20000300800 */
[----:B------:R-:W-:-:S03]  /*6c7e0*/  IMAD.MOV.U32 R4, RZ, RZ, R9 ;  /* 0x000000ffff047224 */ /* 0x000fc600078e0009 */
[----:B------:R-:W3:Y:S01]  /*6c7f0*/  LDL.LU R9, [R1+0x116c] ;  /* 0x00116c0001097983 */ /* 0x000ee20000300800 */
[----:B------:R-:W-:Y:S02]  /*6c800*/  ISETP.NE.U32.AND P1, PT, RZ, UR12, PT ;  /* 0x0000000cff007c0c */ /* 0x000fe4000bf25070 */
[----:B------:R-:W-:-:S11]  /*6c810*/  MOV R5, R195 ;  /* 0x000000c300057202 */ /* 0x000fd60000000f00 */
[----:B------:R1:W-:Y:S01]  /*6c820*/  LDGSTS.E [R0+0x20000], desc[UR8][R4.64], P1 ;  /* 0x2000000004007fae */ /* 0x0003e20008921848 */
[----:B--2---:R-:W-:-:S04]  /*6c830*/  IADD3 R10, P0, R10, UR4, RZ ;  /* 0x000000040a0a7c10 */ /* 0x004fc8000ff1e0ff */
[----:B-1----:R-:W-:Y:S01]  /*6c840*/  MOV R4, R10 ;  /* 0x0000000a00047202 */ /* 0x002fe20000000f00 */
[----:B------:R1:W-:Y:S01]  /*6c850*/  STL [R1+0x114c], R10 ;  /* 0x00114c0a01007387 */ /* 0x0003e20000100800 */
[----:B----4-:R-:W-:-:S05]  /*6c860*/  IADD3.X R13, R13, UR6, RZ, P0, !PT ;  /* 0x000000060d0d7c10 */ /* 0x010fca00087fe4ff */
[----:B------:R2:W-:Y:S01]  /*6c870*/  STL [R1+0x1148], R13 ;  /* 0x0011480d01007387 */ /* 0x0005e20000100800 */
[----:B------:R-:W-:-:S05]  /*6c880*/  IMAD.MOV.U32 R5, RZ, RZ, R13 ;  /* 0x000000ffff057224 */ /* 0x000fca00078e000d */
[----:B------:R4:W-:Y:S01]  /*6c890*/  LDGSTS.E [R0+0x24000], desc[UR8][R4.64], P1 ;  /* 0x2400000004007fae */ /* 0x0009e20008921848 */
[----:B------:R-:W-:-:S04]  /*6c8a0*/  IADD3 R2, P2, R2, UR4, RZ ;  /* 0x0000000402027c10 */ /* 0x000fc8000ff5e0ff */
[----:B------:R-:W-:Y:S01]  /*6c8b0*/  IADD3.X R12, R12, UR6, RZ, P2, !PT ;  /* 0x000000060c0c7c10 */ /* 0x000fe200097fe4ff */
[----:B------:R-:W-:Y:S04]  /*6c8c0*/  STL [R1+0x1154], R2 ;  /* 0x0011540201007387 */ /* 0x000fe80000100800 */
[----:B-1----:R-:W3:Y:S01]  /*6c8d0*/  LDL.LU R10, [R1+0x1174] ;  /* 0x00117400010a7983 */ /* 0x002ee20000300800 */
[----:B----4-:R-:W-:-:S03]  /*6c8e0*/  MOV R5, R12 ;  /* 0x0000000c00057202 */ /* 0x010fc60000000f00 */
[----:B------:R1:W-:Y:S04]  /*6c8f0*/  STL [R1+0x1150], R12 ;  /* 0x0011500c01007387 */ /* 0x0003e80000100800 */
[----:B------:R-:W4:Y:S04]  /*6c900*/  LDL.LU R196, [R1+0x1170] ;  /* 0x0011700001c47983 */ /* 0x000f280000300800 */
[----:B--2---:R-:W2:Y:S04]  /*6c910*/  LDL.LU R13, [R1+0x1178] ;  /* 0x00117800010d7983 */ /* 0x004ea80000300800 */
[----:B-1----:R-:W2:Y:S01]  /*6c920*/  LDL.LU R12, [R1+0x117c] ;  /* 0x00117c00010c7983 */ /* 0x002ea20000300800 */
[----:B------:R-:W-:-:S03]  /*6c930*/  MOV R4, R2 ;  /* 0x0000000200047202 */ /* 0x000fc60000000f00 */
[----:B------:R-:W2:Y:S04]  /*6c940*/  LDL.LU R195, [R1+0x1180] ;  /* 0x0011800001c37983 */ /* 0x000ea80000300800 */
[----:B------:R-:W2:Y:S01]  /*6c950*/  LDL.LU R2, [R1+0x1184] ;  /* 0x0011840001027983 */ /* 0x000ea20000300800 */
[----:B------:R-:W-:-:S03]  /*6c960*/  UISETP.GT.AND UP1, UPT, UR16, 0x41, UPT ;  /* 0x000000411000788c */ /* 0x000fc6000bf24270 */
[----:B------:R1:W-:Y:S01]  /*6c970*/  LDGSTS.E [R0+0x28000], desc[UR8][R4.64], P1 ;  /* 0x2800000004007fae */ /* 0x0003e20008921848 */
[----:B------:R-:W-:-:S04]  /*6c980*/  USEL UR12, URZ, 0x4, !UP1 ;  /* 0x000000043f0c7887 */ /* 0x000fc8000c800000 */
[----:B------:R-:W-:Y:S01]  /*6c990*/  USEL UR12, UR12, URZ, !UP0 ;  /* 0x0000003f0c0c7287 */ /* 0x000fe2000c000000 */
[----:B---3--:R-:W-:-:S04]  /*6c9a0*/  IADD3 R11, P0, R11, UR4, RZ ;  /* 0x000000040b0b7c10 */ /* 0x008fc8000ff1e0ff */
[----:B------:R-:W-:Y:S01]  /*6c9b0*/  IADD3.X R194, R194, UR6, RZ, P0, !PT ;  /* 0x00000006c2c27c10 */ /* 0x000fe200087fe4ff */
[----:B-1----:R-:W-:-:S03]  /*6c9c0*/  IMAD.MOV.U32 R4, RZ, RZ, R11 ;  /* 0x000000ffff047224 */ /* 0x002fc600078e000b */
[----:B------:R-:W-:Y:S02]  /*6c9d0*/  MOV R5, R194 ;  /* 0x000000c200057202 */ /* 0x000fe40000000f00 */
[----:B------:R-:W-:-:S03]  /*6c9e0*/  ISETP.NE.U32.AND P0, PT, RZ, UR12, PT ;  /* 0x0000000cff007c0c */ /* 0x000fc6000bf05070 */
[----:B------:R1:W-:Y:S01]  /*6c9f0*/  LDGSTS.E [R0+0x2c000], desc[UR8][R4.64], P1 ;  /* 0x2c00000004007fae */ /* 0x0003e20008921848 */
[----:B------:R-:W-:-:S03]  /*6ca00*/  IADD3 R8, P1, R8, UR4, RZ ;  /* 0x0000000408087c10 */ /* 0x000fc6000ff3e0ff */
[----:B------:R3:W-:Y:S04]  /*6ca10*/  STL [R1+0x115c], R11 ;  /* 0x00115c0b01007387 */ /* 0x0007e80000100800 */
[----:B------:R1:W-:Y:S04]  /*6ca20*/  STL [R1+0x1158], R194 ;  /* 0x001158c201007387 */ /* 0x0003e80000100800 */
[----:B---3--:R-:W3:Y:S01]  /*6ca30*/  LDL.LU R11, [R1+0x118c] ;  /* 0x00118c00010b7983 */ /* 0x008ee20000300800 */
[----:B------:R-:W-:-:S03]  /*6ca40*/  IADD3.X R193, R193, UR6, RZ, P1, !PT ;  /* 0x00000006c1c17c10 */ /* 0x000fc60008ffe4ff */
[----:B------:R-:W-:Y:S01]  /*6ca50*/  STL [R1+0x1164], R8 ;  /* 0x0011640801007387 */ /* 0x000fe20000100800 */
[----:B-1----:R-:W-:-:S03]  /*6ca60*/  MOV R4, R8 ;  /* 0x0000000800047202 */ /* 0x002fc60000000f00 */
[----:B------:R1:W-:Y:S01]  /*6ca70*/  STL [R1+0x1160], R193 ;  /* 0x001160c101007387 */ /* 0x0003e20000100800 */
[----:B------:R-:W-:Y:S01]  /*6ca80*/  IADD3 R9, P2, R9, UR4, RZ ;  /* 0x0000000409097c10 */ /* 0x000fe2000ff5e0ff */
[----:B------:R-:W-:-:S03]  /*6ca90*/  IMAD.MOV.U32 R5, RZ, RZ, R193 ;  /* 0x000000ffff057224 */ /* 0x000fc600078e00c1 */
[----:B------:R-:W-:Y:S01]  /*6caa0*/  IADD3.X R192, R192, UR6, RZ, P2, !PT ;  /* 0x00000006c0c07c10 */ /* 0x000fe200097fe4ff */
[----:B------:R-:W-:Y:S04]  /*6cab0*/  STL [R1+0x116c], R9 ;  /* 0x00116c0901007387 */ /* 0x000fe80000100800 */
[----:B------:R-:W3:Y:S04]  /*6cac0*/  LDL.LU R194, [R1+0x1188] ;  /* 0x0011880001c27983 */ /* 0x000ee80000300800 */
[----:B------:R1:W-:Y:S04]  /*6cad0*/  STL [R1+0x1168], R192 ;  /* 0x001168c001007387 */ /* 0x0003e80000100800 */
[----:B-1----:R-:W3:Y:S04]  /*6cae0*/  LDL.LU R193, [R1+0x1190] ;  /* 0x0011900001c17983 */ /* 0x002ee80000300800 */
[----:B------:R-:W3:Y:S04]  /*6caf0*/  LDL.LU R8, [R1+0x1194] ;  /* 0x0011940001087983 */ /* 0x000ee80000300800 */
[----:B------:R1:W-:Y:S02]  /*6cb00*/  LDGSTS.E [R0+0x20004], desc[UR8][R4.64], P0 ;  /* 0x2000400004007fae */ /* 0x0003e40008121848 */
[----:B-1----:R-:W-:-:S02]  /*6cb10*/  MOV R5, R192 ;  /* 0x000000c000057202 */ /* 0x002fc40000000f00 */
[----:B------:R-:W-:Y:S01]  /*6cb20*/  MOV R4, R9 ;  /* 0x0000000900047202 */ /* 0x000fe20000000f00 */
[----:B------:R-:W3:Y:S04]  /*6cb30*/  LDL.LU R192, [R1+0x1198] ;  /* 0x0011980001c07983 */ /* 0x000ee80000300800 */
[----:B------:R-:W3:Y:S04]  /*6cb40*/  LDL.LU R9, [R1+0x119c] ;  /* 0x00119c0001097983 */ /* 0x000ee80000300800 */
[----:B------:R1:W-:Y:S01]  /*6cb50*/  LDGSTS.E [R0+0x24004], desc[UR8][R4.64], P0 ;  /* 0x2400400004007fae */ /* 0x0003e20008121848 */
[----:B------:R-:W-:-:S04]  /*6cb60*/  IADD3 R10, P1, R10, UR4, RZ ;  /* 0x000000040a0a7c10 */ /* 0x000fc8000ff3e0ff */
[----:B----4-:R-:W-:Y:S01]  /*6cb70*/  IADD3.X R196, R196, UR6, RZ, P1, !PT ;  /* 0x00000006c4c47c10 */ /* 0x010fe20008ffe4ff */
[----:B-1----:R-:W-:-:S03]  /*6cb80*/  IMAD.MOV.U32 R4, RZ, RZ, R10 ;  /* 0x000000ffff047224 */ /* 0x002fc600078e000a */
[----:B------:R-:W-:Y:S02]  /*6cb90*/  MOV R5, R196 ;  /* 0x000000c400057202 */ /* 0x000fe40000000f00 */
[----:B--2---:R-:W-:Y:S01]  /*6cba0*/  IADD3 R12, P2, R12, UR4, RZ ;  /* 0x000000040c0c7c10 */ /* 0x004fe2000ff5e0ff */
[----:B------:R1:W-:Y:S03]  /*6cbb0*/  STL [R1+0x1174], R10 ;  /* 0x0011740a01007387 */ /* 0x0003e60000100800 */
[----:B------:R-:W-:Y:S01]  /*6cbc0*/  IADD3.X R13, R13, UR6, RZ, P2, !PT ;  /* 0x000000060d0d7c10 */ /* 0x000fe200097fe4ff */
[----:B------:R-:W-:Y:S01]  /*6cbd0*/  STL [R1+0x1170], R196 ;  /* 0x001170c401007387 */ /* 0x000fe20000100800 */
[----:B------:R-:W-:-:S03]  /*6cbe0*/  IADD3 R2, P3, R2, UR4, RZ ;  /* 0x0000000402027c10 */ /* 0x000fc6000ff7e0ff */
[----:B------:R2:W-:Y:S01]  /*6cbf0*/  LDGSTS.E [R0+0x28004], desc[UR8][R4.64], P0 ;  /* 0x2800400004007fae */ /* 0x0005e20008121848 */
[----:B------:R-:W-:-:S03]  /*6cc00*/  IADD3.X R195, R195, UR6, RZ, P3, !PT ;  /* 0x00000006c3c37c10 */ /* 0x000fc60009ffe4ff */
[----:B-1----:R-:W4:Y:S04]  /*6cc10*/  LDL.LU R10, [R1+0x11a4] ;  /* 0x0011a400010a7983 */ /* 0x002f280000300800 */
[----:B------:R-:W-:Y:S01]  /*6cc20*/  STL [R1+0x117c], R12 ;  /* 0x00117c0c01007387 */ /* 0x000fe20000100800 */
[----:B--2---:R-:W-:Y:S01]  /*6cc30*/  MOV R4, R12 ;  /* 0x0000000c00047202 */ /* 0x004fe20000000f00 */
[----:B------:R-:W-:Y:S02]  /*6cc40*/  IMAD.MOV.U32 R5, RZ, RZ, R13 ;  /* 0x000000ffff057224 */ /* 0x000fe400078e000d */
[----:B------:R1:W-:Y:S04]  /*6cc50*/  STL [R1+0x1178], R13 ;  /* 0x0011780d01007387 */ /* 0x0003e80000100800 */
[----:B------:R2:W-:Y:S04]  /*6cc60*/  STL [R1+0x1184], R2 ;  /* 0x0011840201007387 */ /* 0x0005e80000100800 */
[----:B------:R2:W-:Y:S04]  /*6cc70*/  LDGSTS.E [R0+0x2c004], desc[UR8][R4.64], P0 ;  /* 0x2c00400004007fae */ /* 0x0005e80008121848 */
[----:B-1----:R-:W4:Y:S04]  /*6cc80*/  LDL.LU R13, [R1+0x11a0] ;  /* 0x0011a000010d7983 */ /* 0x002f280000300800 */
[----:B------:R-:W-:Y:S04]  /*6cc90*/  STL [R1+0x1180], R195 ;  /* 0x001180c301007387 */ /* 0x000fe80000100800 */
[----:B------:R-:W4:Y:S01]  /*6cca0*/  LDL.LU R12, [R1+0x11a8] ;  /* 0x0011a800010c7983 */ /* 0x000f220000300800 */
[----:B--2---:R-:W-:-:S03]  /*6ccb0*/  MOV R4, R2 ;  /* 0x0000000200047202 */ /* 0x004fc60000000f00 */
[----:B------:R-:W2:Y:S01]  /*6ccc0*/  LDL.LU R2, [R1+0x11ac] ;  /* 0x0011ac0001027983 */ /* 0x000ea20000300800 */
[----:B------:R-:W-:-:S04]  /*6ccd0*/  UISETP.GT.AND UP1, UPT, UR16, 0x42, UPT ;  /* 0x000000421000788c */ /* 0x000fc8000bf24270 */
[----:B------:R-:W-:-:S04]  /*6cce0*/  USEL UR12, URZ, 0x4, !UP1 ;  /* 0x000000043f0c7887 */ /* 0x000fc8000c800000 */
[----:B------:R-:W-:-:S06]  /*6ccf0*/  USEL UR12, UR12, URZ, !UP0 ;  /* 0x0000003f0c0c7287 */ /* 0x000fcc000c000000 */
[----:B------:R-:W-:Y:S02]  /*6cd00*/  ISETP.NE.U32.AND P1, PT, RZ, UR12, PT ;  /* 0x0000000cff007c0c */ /* 0x000fe4000bf25070 */
[----:B------:R-:W-:-:S11]  /*6cd10*/  MOV R5, R195 ;  /* 0x000000c300057202 */ /* 0x000fd60000000f00 */
[----:B------:R1:W-:Y:S01]  /*6cd20*/  LDGSTS.E [R0+0x20008], desc[UR8][R4.64], P1 ;  /* 0x2000800004007fae */ /* 0x0003e20008921848 */
[----:B---3--:R-:W-:-:S05]  /*6cd30*/  IADD3 R11, P0, R11, UR4, RZ ;  /* 0x000000040b0b7c10 */ /* 0x008fca000ff1e0ff */
[----:B-1----:R-:W-:Y:S01]  /*6cd40*/  IMAD.MOV.U32 R4, RZ, RZ, R11 ;  /* 0x000000ffff047224 */ /* 0x002fe200078e000b */
[----:B------:R1:W-:Y:S01]  /*6cd50*/  STL [R1+0x118c], R11 ;  /* 0x00118c0b01007387 */ /* 0x0003e20000100800 */
[----:B------:R-:W-:Y:S01]  /*6cd60*/  UISETP.GT.AND UP1, UPT, UR16, 0x43, UPT ;  /* 0x000000431000788c */ /* 0x000fe2000bf24270 */
[----:B------:R-:W-:-:S04]  /*6cd70*/  IADD3.X R194, R194, UR6, RZ, P0, !PT ;  /* 0x00000006c2c27c10 */ /* 0x000fc800087fe4ff */
[----:B------:R-:W-:Y:S01]  /*6cd80*/  MOV R5, R194 ;  /* 0x000000c200057202 */ /* 0x000fe20000000f00 */
[----:B------:R-:W-:Y:S04]  /*6cd90*/  STL [R1+0x1188], R194 ;  /* 0x001188c201007387 */ /* 0x000fe80000100800 */
[----:B------:R3:W-:Y:S01]  /*6cda0*/  LDGSTS.E [R0+0x24008], desc[UR8][R4.64], P1 ;  /* 0x2400800004007fae */ /* 0x0007e20008921848 */
[----:B------:R-:W-:-:S04]  /*6cdb0*/  IADD3 R8, P2, R8, UR4, RZ ;  /* 0x0000000408087c10 */ /* 0x000fc8000ff5e0ff */
[----:B------:R-:W-:Y:S01]  /*6cdc0*/  IADD3.X R193, R193, UR6, RZ, P2, !PT ;  /* 0x00000006c1c17c10 */ /* 0x000fe200097fe4ff */
[----:B------:R3:W-:Y:S04]  /*6cdd0*/  STL [R1+0x1194], R8 ;  /* 0x0011940801007387 */ /* 0x0007e80000100800 */
[----:B-1----:R-:W2:Y:S01]  /*6cde0*/  LDL.LU R11, [R1+0x11b4] ;  /* 0x0011b400010b7983 */ /* 0x002ea20000300800 */
[----:B---3--:R-:W-:-:S03]  /*6cdf0*/  MOV R4, R8 ;  /* 0x0000000800047202 */ /* 0x008fc60000000f00 */
[----:B------:R1:W-:Y:S04]  /*6ce00*/  STL [R1+0x1190], R193 ;  /* 0x001190c101007387 */ /* 0x0003e80000100800 */
[----:B------:R-:W3:Y:S01]  /*6ce10*/  LDL.LU R195, [R1+0x11b0] ;  /* 0x0011b00001c37983 */ /* 0x000ee20000300800 */
[----:B------:R-:W-:-:S03]  /*6ce20*/  IADD3 R9, P0, R9, UR4, RZ ;  /* 0x0000000409097c10 */ /* 0x000fc6000ff1e0ff */
[----:B------:R-:W3:Y:S01]  /*6ce30*/  LDL.LU R8, [R1+0x11bc] ;  /* 0x0011bc0001087983 */ /* 0x000ee20000300800 */
[----:B------:R-:W-:-:S03]  /*6ce40*/  IADD3.X R192, R192, UR6, RZ, P0, !PT ;  /* 0x00000006c0c07c10 */ /* 0x000fc600087fe4ff */
[----:B------:R1:W-:Y:S01]  /*6ce50*/  STL [R1+0x119c], R9 ;  /* 0x00119c0901007387 */ /* 0x0003e20000100800 */
[----:B------:R-:W-:-:S03]  /*6ce60*/  IMAD.MOV.U32 R5, RZ, RZ, R193 ;  /* 0x000000ffff057224 */ /* 0x000fc600078e00c1 */
[----:B------:R2:W-:Y:S04]  /*6ce70*/  STL [R1+0x1198], R192 ;  /* 0x001198c001007387 */ /* 0x0005e80000100800 */
[----:B------:R-:W3:Y:S04]  /*6ce80*/  LDL.LU R194, [R1+0x11b8] ;  /* 0x0011b80001c27983 */ /* 0x000ee80000300800 */
[----:B------:R-:W3:Y:S04]  /*6ce90*/  LDL.LU R196, [R1+0x1540] ;  /* 0x0015400001c47983 */ /* 0x000ee80000300800 */
[----:B-1----:R-:W3:Y:S01]  /*6cea0*/  LDL.LU R193, [R1+0x1544] ;  /* 0x0015440001c17983 */ /* 0x002ee20000300800 */
[----:B------:R-:W-:-:S03]  /*6ceb0*/  USEL UR12, URZ, 0x4, !UP1 ;  /* 0x000000043f0c7887 */ /* 0x000fc6000c800000 */
[----:B------:R1:W-:Y:S01]  /*6cec0*/  LDGSTS.E [R0+0x28008], desc[UR8][R4.64], P1 ;  /* 0x2800800004007fae */ /* 0x0003e20008921848 */
[----:B------:R-:W-:Y:S01]  /*6ced0*/  USEL UR12, UR12, URZ, !UP0 ;  /* 0x0000003f0c0c7287 */ /* 0x000fe2000c000000 */
[----:B-1----:R-:W-:Y:S02]  /*6cee0*/  MOV R4, R9 ;  /* 0x0000000900047202 */ /* 0x002fe40000000f00 */
[----:B------:R-:W-:Y:S01]  /*6cef0*/  MOV R5, R192 ;  /* 0x000000c000057202 */ /* 0x000fe20000000f00 */
[----:B------:R-:W3:Y:S04]  /*6cf00*/  LDL.LU R9, [R1+0x154c] ;  /* 0x00154c0001097983 */ /* 0x000ee80000300800 */
[----:B------:R1:W-:Y:S01]  /*6cf10*/  LDGSTS.E [R0+0x2c008], desc[UR8][R4.64], P1 ;  /* 0x2c00800004007fae */ /* 0x0003e20008921848 */
[----:B------:R-:W-:-:S02]  /*6cf20*/  ISETP.NE.U32.AND P0, PT, RZ, UR12, PT ;  /* 0x0000000cff007c0c */ /* 0x000fc4000bf05070 */
[----:B----4-:R-:W-:-:S05]  /*6cf30*/  IADD3 R10, P1, R10, UR4, RZ ;  /* 0x000000040a0a7c10 */ /* 0x010fca000ff3e0ff */
[----:B------:R-:W-:Y:S01]  /*6cf40*/  STL [R1+0x11a4], R10 ;  /* 0x0011a40a01007387 */ /* 0x000fe20000100800 */
[----:B-1----:R-:W-:Y:S01]  /*6cf50*/  IMAD.MOV.U32 R4, RZ, RZ, R10 ;  /* 0x000000ffff047224 */ /* 0x002fe200078e000a */
[----:B------:R-:W-:-:S05]  /*6cf60*/  IADD3.X R13, R13, UR6, RZ, P1, !PT ;  /* 0x000000060d0d7c10 */ /* 0x000fca0008ffe4ff */
[----:B------:R1:W-:Y:S01]  /*6cf70*/  STL [R1+0x11a0], R13 ;  /* 0x0011a00d01007387 */ /* 0x0003e20000100800 */
[----:B--2---:R-:W-:-:S04]  /*6cf80*/  IADD3 R2, P2, R2, UR4, RZ ;  /* 0x0000000402027c10 */ /* 0x004fc8000ff5e0ff */
[----:B------:R-:W-:Y:S01]  /*6cf90*/  IADD3.X R12, R12, UR6, RZ, P2, !PT ;  /* 0x000000060c0c7c10 */ /* 0x000fe200097fe4ff */
[----:B------:R-:W-:Y:S01]  /*6cfa0*/  STL [R1+0x11ac], R2 ;  /* 0x0011ac0201007387 */ /* 0x000fe20000100800 */
[----:B------:R-:W-:-:S03]  /*6cfb0*/  MOV R5, R13 ;  /* 0x0000000d00057202 */ /* 0x000fc60000000f00 */
[----:B------:R-:W2:Y:S04]  /*6cfc0*/  LDL.LU R192, [R1+0x1548] ;  /* 0x0015480001c07983 */ /* 0x000ea80000300800 */
[----:B------:R4:W-:Y:S04]  /*6cfd0*/  STL [R1+0x11a8], R12 ;  /* 0x0011a80c01007387 */ /* 0x0009e80000100800 */
[----:B-1----:R-:W2:Y:S04]  /*6cfe0*/  LDL.LU R13, [R1+0x1550] ;  /* 0x00155000010d7983 */ /* 0x002ea80000300800 */
[----:B------:R-:W2:Y:S04]  /*6cff0*/  LDL.LU R10, [R1+0x1554] ;  /* 0x00155400010a7983 */ /* 0x000ea80000300800 */
[----:B------:R1:W-:Y:S02]  /*6d000*/  LDGSTS.E [R0+0x2000c], desc[UR8][R4.64], P0 ;  /* 0x2000c00004007fae */ /* 0x0003e40008121848 */
[----:B-1----:R-:W-:Y:S01]  /*6d010*/  IMAD.MOV.U32 R5, RZ, RZ, R12 ;  /* 0x000000ffff057224 */ /* 0x002fe200078e000c */
[----:B------:R-:W-:Y:S01]  /*6d020*/  MOV R4, R2 ;  /* 0x0000000200047202 */ /* 0x000fe20000000f00 */
[----:B----4-:R-:W4:Y:S04]  /*6d030*/  LDL.LU R12, [R1+0x1558] ;  /* 0x00155800010c7983 */ /* 0x010f280000300800 */
[----:B------:R-:W4:Y:S01]  /*6d040*/  LDL.LU R2, [R1+0x155c] ;  /* 0x00155c0001027983 */ /* 0x000f220000300800 */
[----:B------:R-:W-:-:S03]  /*6d050*/  UISETP.GT.AND UP1, UPT, UR16, 0x60, UPT ;  /* 0x000000601000788c */ /* 0x000fc6000bf24270 */
[----:B------:R1:W-:Y:S01]  /*6d060*/  LDGSTS.E [R0+0x2400c], desc[UR8][R4.64], P0 ;  /* 0x2400c00004007fae */ /* 0x0003e20008121848 */
[----:B------:R-:W-:-:S04]  /*6d070*/  USEL UR12, URZ, 0x4, !UP1 ;  /* 0x000000043f0c7887 */ /* 0x000fc8000c800000 */
[----:B------:R-:W-:Y:S01]  /*6d080*/  USEL UR12, UR12, URZ, !UP0 ;  /* 0x0000003f0c0c7287 */ /* 0x000fe2000c000000 */
[----:B------:R-:W-:-:S04]  /*6d090*/  IADD3 R11, P1, R11, UR4, RZ ;  /* 0x000000040b0b7c10 */ /* 0x000fc8000ff3e0ff */
[----:B---3--:R-:W-:Y:S01]  /*6d0a0*/  IADD3.X R195, R195, UR6, RZ, P1, !PT ;  /* 0x00000006c3c37c10 */ /* 0x008fe20008ffe4ff */
[----:B------:R3:W-:Y:S01]  /*6d0b0*/  STL [R1+0x11b4], R11 ;  /* 0x0011b40b01007387 */ /* 0x0007e20000100800 */
[----:B------:R-:W-:-:S03]  /*6d0c0*/  IADD3 R8, P2, R8, UR4, RZ ;  /* 0x0000000408087c10 */ /* 0x000fc6000ff5e0ff */
[----:B------:R3:W-:Y:S01]  /*6d0d0*/  STL [R1+0x11b0], R195 ;  /* 0x0011b0c301007387 */ /* 0x0007e20000100800 */
[----:B-1----:R-:W-:Y:S02]  /*6d0e0*/  MOV R4, R11 ;  /* 0x0000000b00047202 */ /* 0x002fe40000000f00 */
[----:B------:R-:W-:Y:S01]  /*6d0f0*/  MOV R5, R195 ;  /* 0x000000c300057202 */ /* 0x000fe20000000f00 */
[----:B---3--:R-:W3:Y:S01]  /*6d100*/  LDL.LU R11, [R1+0x1564] ;  /* 0x00156400010b7983 */ /* 0x008ee20000300800 */
[----:B------:R-:W-:-:S03]  /*6d110*/  IADD3.X R194, R194, UR6, RZ, P2, !PT ;  /* 0x00000006c2c27c10 */ /* 0x000fc600097fe4ff */
[----:B------:R-:W-:Y:S01]  /*6d120*/  STL [R1+0x11bc], R8 ;  /* 0x0011bc0801007387 */ /* 0x000fe20000100800 */
[----:B------:R-:W-:-:S03]  /*6d130*/  IADD3 R193, P3, R193, UR4, RZ ;  /* 0x00000004c1c17c10 */ /* 0x000fc6000ff7e0ff */
[----:B------:R1:W-:Y:S01]  /*6d140*/  STL [R1+0x11b8], R194 ;  /* 0x0011b8c201007387 */ /* 0x0003e20000100800 */
[----:B------:R-:W-:-:S03]  /*6d150*/  IADD3.X R196, R196, UR6, RZ, P3, !PT ;  /* 0x00000006c4c47c10 */ /* 0x000fc60009ffe4ff */
[----:B------:R-:W-:Y:S04]  /*6d160*/  STL [R1+0x1544], R193 ;  /* 0x001544c101007387 */ /* 0x000fe80000100800 */
[----:B------:R1:W-:Y:S04]  /*6d170*/  LDGSTS.E [R0+0x2800c], desc[UR8][R4.64], P0 ;  /* 0x2800c00004007fae */ /* 0x0003e80008121848 */
[----:B------:R-:W3:Y:S04]  /*6d180*/  LDL.LU R195, [R1+0x1560] ;  /* 0x0015600001c37983 */ /* 0x000ee80000300800 */
[----:B------:R-:W-:Y:S01]  /*6d190*/  STL [R1+0x1540], R196 ;  /* 0x001540c401007387 */ /* 0x000fe20000100800 */
[----:B-1----:R-:W-:Y:S01]  /*6d1a0*/  MOV R5, R194 ;  /* 0x000000c200057202 */ /* 0x002fe20000000f00 */
[----:B------:R-:W-:-:S02]  /*6d1b0*/  IMAD.MOV.U32 R4, RZ, RZ, R8 ;  /* 0x000000ffff047224 */ /* 0x000fc400078e0008 */
[----:B------:R-:W3:Y:S04]  /*6d1c0*/  LDL.LU R194, [R1+0x1568] ;  /* 0x0015680001c27983 */ /* 0x000ee80000300800 */
[----:B------:R-:W3:Y:S01]  /*6d1d0*/  LDL.LU R8, [R1+0x156c] ;  /* 0x00156c0001087983 */ /* 0x000ee20000300800 */
[----:B------:R-:W-:-:S03]  /*6d1e0*/  ISETP.NE.U32.AND P1, PT, RZ, UR12, PT ;  /* 0x0000000cff007c0c */ /* 0x000fc6000bf25070 */
[----:B------:R1:W-:Y:S01]  /*6d1f0*/  LDGSTS.E [R0+0x2c00c], desc[UR8][R4.64], P0 ;  /* 0x2c00c00004007fae */ /* 0x0003e20008121848 */
[----:B------:R-:W-:-:S05]  /*6d200*/  IADD3 R9, P0, R9, UR4, RZ ;  /* 0x0000000409097c10 */ /* 0x000fca000ff1e0ff */
[----:B------:R2:W-:Y:S01]  /*6d210*/  STL [R1+0x154c], R9 ;  /* 0x00154c0901007387 */ /* 0x0005e20000100800 */
[----:B-1----:R-:W-:Y:S01]  /*6d220*/  MOV R4, R193 ;  /* 0x000000c100047202 */ /* 0x002fe20000000f00 */
[----:B------:R-:W-:-:S05]  /*6d230*/  IMAD.MOV.U32 R5, RZ, RZ, R196 ;  /* 0x000000ffff057224 */ /* 0x000fca00078e00c4 */
[----:B------:R1:W-:Y:S02]  /*6d240*/  LDGSTS.E [R0+0x30000], desc[UR8][R4.64], P1 ;  /* 0x3000000004007fae */ /* 0x0003e40008921848 */
[----:B-1----:R-:W-:Y:S02]  /*6d250*/  MOV R4, R9 ;  /* 0x0000000900047202 */ /* 0x002fe40000000f00 */
[----:B--2---:R-:W-:-:S04]  /*6d260*/  IADD3.X R192, R192, UR6, RZ, P0, !PT ;  /* 0x00000006c0c07c10 */ /* 0x004fc800087fe4ff */
[----:B------:R-:W-:Y:S01]  /*6d270*/  MOV R5, R192 ;  /* 0x000000c000057202 */ /* 0x000fe20000000f00 */
[----:B------:R-:W-:Y:S04]  /*6d280*/  STL [R1+0x1548], R192 ;  /* 0x001548c001007387 */ /* 0x000fe80000100800 */
[----:B------:R1:W-:Y:S01]  /*6d290*/  LDGSTS.E [R0+0x34000], desc[UR8][R4.64], P1 ;  /* 0x3400000004007fae */ /* 0x0003e20008921848 */
[----:B------:R-:W-:-:S04]  /*6d2a0*/  IADD3 R10, P2, R10, UR4, RZ ;  /* 0x000000040a0a7c10 */ /* 0x000fc8000ff5e0ff */
[----:B------:R-:W-:Y:S01]  /*6d2b0*/  IADD3.X R13, R13, UR6, RZ, P2, !PT ;  /* 0x000000060d0d7c10 */ /* 0x000fe200097fe4ff */
[----:B------:R2:W-:Y:S04]  /*6d2c0*/  STL [R1+0x1554], R10 ;  /* 0x0015540a01007387 */ /* 0x0005e80000100800 */
[----:B------:R-:W3:Y:S01]  /*6d2d0*/  LDL.LU R9, [R1+0x1574] ;  /* 0x0015740001097983 */ /* 0x000ee20000300800 */
[----:B-1----:R-:W-:Y:S01]  /*6d2e0*/  IMAD.MOV.U32 R4, RZ, RZ, R10 ;  /* 0x000000ffff047224 */ /* 0x002fe200078e000a */
[----:B------:R-:W-:Y:S02]  /*6d2f0*/  MOV R5, R13 ;  /* 0x0000000d00057202 */ /* 0x000fe40000000f00 */
[----:B------:R-:W-:Y:S04]  /*6d300*/  STL [R1+0x1550], R13 ;  /* 0x0015500d01007387 */ /* 0x000fe80000100800 */
[----:B------:R-:W3:Y:S04]  /*6d310*/  LDL.LU R193, [R1+0x1570] ;  /* 0x0015700001c17983 */ /* 0x000ee80000300800 */
[----:B--2---:R-:W2:Y:S01]  /*6d320*/  LDL.LU R10, [R1+0x157c] ;  /* 0x00157c00010a7983 */ /* 0x004ea20000300800 */
[----:B----4-:R-:W-:-:S03]  /*6d330*/  IADD3 R2, P0, R2, UR4, RZ ;  /* 0x0000000402027c10 */ /* 0x010fc6000ff1e0ff */
[----:B------:R1:W-:Y:S01]  /*6d340*/  LDGSTS.E [R0+0x38000], desc[UR8][R4.64], P1 ;  /* 0x3800000004007fae */ /* 0x0003e20008921848 */
[----:B------:R-:W-:-:S03]  /*6d350*/  IADD3.X R12, R12, UR6, RZ, P0, !PT ;  /* 0x000000060c0c7c10 */ /* 0x000fc600087fe4ff */
[----:B------:R-:W-:Y:S04]  /*6d360*/  STL [R1+0x155c], R2 ;  /* 0x00155c0201007387 */ /* 0x000fe80000100800 */
[----:B------:R4:W-:Y:S01]  /*6d370*/  STL [R1+0x1558], R12 ;  /* 0x0015580c01007387 */ /* 0x0009e20000100800 */
[----:B-1----:R-:W-:-:S03]  /*6d380*/  IMAD.MOV.U32 R5, RZ, RZ, R12 ;  /* 0x000000ffff057224 */ /* 0x002fc600078e000c */
[----:B----4-:R-:W4:Y:S04]  /*6d390*/  LDL.LU R12, [R1+0x1578] ;  /* 0x00157800010c7983 */ /* 0x010f280000300800 */
[----:B------:R-:W4:Y:S04]  /*6d3a0*/  LDL.LU R192, [R1+0x1580] ;  /* 0x0015800001c07983 */ /* 0x000f280000300800 */
[----:B------:R-:W4:Y:S01]  /*6d3b0*/  LDL.LU R13, [R1+0x1584] ;  /* 0x00158400010d7983 */ /* 0x000f220000300800 */
[----:B------:R-:W-:Y:S01]  /*6d3c0*/  MOV R4, R2 ;  /* 0x0000000200047202 */ /* 0x000fe20000000f00 */
[----:B------:R-:W-:-:S02]  /*6d3d0*/  UISETP.GT.AND UP1, UPT, UR16, 0x61, UPT ;  /* 0x000000611000788c */ /* 0x000fc4000bf24270 */
[----:B------:R-:W4:Y:S04]  /*6d3e0*/  LDL.LU R2, [R1+0x158c] ;  /* 0x00158c0001027983 */ /* 0x000f280000300800 */
[----:B------:R1:W-:Y:S01]  /*6d3f0*/  LDGSTS.E [R0+0x3c000], desc[UR8][R4.64], P1 ;  /* 0x3c00000004007fae */ /* 0x0003e20008921848 */
[----:B------:R-:W-:-:S04]  /*6d400*/  USEL UR12, URZ, 0x4, !UP1 ;  /* 0x000000043f0c7887 */ /* 0x000fc8000c800000 */
[----:B------:R-:W-:-:S06]  /*6d410*/  USEL UR12, UR12, URZ, !UP0 ;  /* 0x0000003f0c0c7287 */ /* 0x000fcc000c000000 */
[----:B------:R-:W-:Y:S02]  /*6d420*/  ISETP.NE.U32.AND P0, PT, RZ, UR12, PT ;  /* 0x0000000cff007c0c */ /* 0x000fe4000bf05070 */
[----:B---3--:R-:W-:-:S05]  /*6d430*/  IADD3 R11, P1, R11, UR4, RZ ;  /* 0x000000040b0b7c10 */ /* 0x008fca000ff3e0ff */
[----:B------:R3:W-:Y:S01]  /*6d440*/  STL [R1+0x1564], R11 ;  /* 0x0015640b01007387 */ /* 0x0007e20000100800 */
[----:B-1----:R-:W-:Y:S02]  /*6d450*/  MOV R4, R11 ;  /* 0x0000000b00047202 */ /* 0x002fe40000000f00 */
[----:B------:R-:W-:-:S05]  /*6d460*/  IADD3.X R195, R195, UR6, RZ, P1, !PT ;  /* 0x00000006c3c37c10 */ /* 0x000fca0008ffe4ff */
[----:B------:R1:W-:Y:S01]  /*6d470*/  STL [R1+0x1560], R195 ;  /* 0x001560c301007387 */ /* 0x0003e20000100800 */
[----:B------:R-:W-:-:S04]  /*6d480*/  IADD3 R8, P2, R8, UR4, RZ ;  /* 0x0000000408087c10 */ /* 0x000fc8000ff5e0ff */
[----:B------:R-:W-:Y:S01]  /*6d490*/  IADD3.X R194, R194, UR6, RZ, P2, !PT ;  /* 0x00000006c2c27c10 */ /* 0x000fe200097fe4ff */
[----:B------:R1:W-:Y:S01]  /*6d4a0*/  STL [R1+0x156c], R8 ;  /* 0x00156c0801007387 */ /* 0x0003e20000100800 */
[----:B------:R-:W-:-:S03]  /*6d4b0*/  MOV R5, R195 ;  /* 0x000000c300057202 */ /* 0x000fc60000000f00 */
[----:B---3--:R-:W3:Y:S04]  /*6d4c0*/  LDL.LU R11, [R1+0x1588] ;  /* 0x00158800010b7983 */ /* 0x008ee80000300800 */
[----:B------:R2:W-:Y:S04]  /*6d4d0*/  STL [R1+0x1568], R194 ;  /* 0x001568c201007387 */ /* 0x0005e80000100800 */
[----:B------:R-:W3:Y:S04]  /*6d4e0*/  LDL.LU R196, [R1+0x1590] ;  /* 0x0015900001c47983 */ /* 0x000ee80000300800 */
[----:B-1----:R-:W3:Y:S04]  /*6d4f0*/  LDL.LU R195, [R1+0x1594] ;  /* 0x0015940001c37983 */ /* 0x002ee80000300800 */
[----:B------:R1:W-:Y:S02]  /*6d500*/  LDGSTS.E [R0+0x30004], desc[UR8][R4.64], P0 ;  /* 0x3000400004007fae */ /* 0x0003e40008121848 */
[----:B-1----:R-:W-:-:S02]  /*6d510*/  IMAD.MOV.U32 R4, RZ, RZ, R8 ;  /* 0x000000ffff047224 */ /* 0x002fc400078e0008 */
[----:B------:R-:W3:Y:S01]  /*6d520*/  LDL.LU R8, [R1+0x159c] ;  /* 0x00159c0001087983 */ /* 0x000ee20000300800 */
[----:B------:R-:W-:-:S05]  /*6d530*/  MOV R5, R194 ;  /* 0x000000c200057202 */ /* 0x000fca0000000f00 */
[----:B------:R1:W-:Y:S01]  /*6d540*/  LDGSTS.E [R0+0x34004], desc[UR8][R4.64], P0 ;  /* 0x3400400004007fae */ /* 0x0003e20008121848 */
[----:B------:R-:W-:-:S04]  /*6d550*/  IADD3 R9, P1, R9, UR4, RZ ;  /* 0x0000000409097c10 */ /* 0x000fc8000ff3e0ff */
[----:B------:R-:W-:Y:S01]  /*6d560*/  IADD3.X R193, R193, UR6, RZ, P1, !PT ;  /* 0x00000006c1c17c10 */ /* 0x000fe20008ffe4ff */
[----:B------:R1:W-:Y:S04]  /*6d570*/  STL [R1+0x1574], R9 ;  /* 0x0015740901007387 */ /* 0x0003e80000100800 */
[----:B------:R-:W-:Y:S01]  /*6d580*/  STL [R1+0x1570], R193 ;  /* 0x001570c101007387 */ /* 0x000fe20000100800 */
[----:B--2---:R-:W-:-:S03]  /*6d590*/  IADD3 R10, P2, R10, UR4, RZ ;  /* 0x000000040a0a7c10 */ /* 0x004fc6000ff5e0ff */
[----:B------:R-:W2:Y:S01]  /*6d5a0*/  LDL.LU R194, [R1+0x1598] ;  /* 0x0015980001c27983 */ /* 0x000ea20000300800 */
[----:B-1----:R-:W-:Y:S01]  /*6d5b0*/  MOV R4, R9 ;  /* 0x0000000900047202 */ /* 0x002fe20000000f00 */
[----:B------:R-:W-:Y:S02]  /*6d5c0*/  IMAD.MOV.U32 R5, RZ, RZ, R193 ;  /* 0x000000ffff057224 */ /* 0x000fe400078e00c1 */
[----:B------:R-:W2:Y:S04]  /*6d5d0*/  LDL.LU R9, [R1+0x15a4] ;  /* 0x0015a40001097983 */ /* 0x000ea80000300800 */
[----:B------:R1:W-:Y:S04]  /*6d5e0*/  STL [R1+0x157c], R10 ;  /* 0x00157c0a01007387 */ /* 0x0003e80000100800 */
[----:B------:R1:W-:Y:S01]  /*6d5f0*/  LDGSTS.E [R0+0x38004], desc[UR8][R4.64], P0 ;  /* 0x3800400004007fae */ /* 0x0003e20008121848 */
[----:B----4-:R-:W-:-:S02]  /*6d600*/  IADD3.X R12, R12, UR6, RZ, P2, !PT ;  /* 0x000000060c0c7c10 */ /* 0x010fc400097fe4ff */
[----:B------:R-:W-:-:S03]  /*6d610*/  IADD3 R13, P3, R13, UR4, RZ ;  /* 0x000000040d0d7c10 */ /* 0x000fc6000ff7e0ff */
[----:B------:R4:W-:Y:S01]  /*6d620*/  STL [R1+0x1578], R12 ;  /* 0x0015780c01007387 */ /* 0x0009e20000100800 */
[----:B------:R-:W-:-:S03]  /*6d630*/  IADD3.X R192, R192, UR6, RZ, P3, !PT ;  /* 0x00000006c0c07c10 */ /* 0x000fc60009ffe4ff */
[----:B------:R4:W-:Y:S01]  /*6d640*/  STL [R1+0x1584], R13 ;  /* 0x0015840d01007387 */ /* 0x0009e20000100800 */
[----:B-1----:R-:W-:-:S03]  /*6d650*/  MOV R4, R10 ;  /* 0x0000000a00047202 */ /* 0x002fc60000000f00 */
[----:B------:R-:W2:Y:S01]  /*6d660*/  LDL.LU R10, [R1+0x15a0] ;  /* 0x0015a000010a7983 */ /* 0x000ea20000300800 */
[----:B------:R-:W-:-:S03]  /*6d670*/  MOV R5, R12 ;  /* 0x0000000c00057202 */ /* 0x000fc60000000f00 */
[----:B------:R1:W-:Y:S04]  /*6d680*/  STL [R1+0x1580], R192 ;  /* 0x001580c001007387 */ /* 0x0003e80000100800 */
[----:B------:R-:W2:Y:S04]  /*6d690*/  LDL.LU R193, [R1+0x15a8] ;  /* 0x0015a80001c17983 */ /* 0x000ea80000300800 */
[----:B----4-:R-:W4:Y:S01]  /*6d6a0*/  LDL.LU R12, [R1+0x15ac] ;  /* 0x0015ac00010c7983 */ /* 0x010f220000300800 */
[----:B------:R-:W-:-:S03]  /*6d6b0*/  UISETP.GT.AND UP1, UPT, UR16, 0x62, UPT ;  /* 0x000000621000788c */ /* 0x000fc6000bf24270 */
[----:B------:R1:W-:Y:S01]  /*6d6c0*/  LDGSTS.E [R0+0x3c004], desc[UR8][R4.64], P0 ;  /* 0x3c00400004007fae */ /* 0x0003e20008121848 */
[----:B------:R-:W-:-:S04]  /*6d6d0*/  USEL UR12, URZ, 0x4, !UP1 ;  /* 0x000000043f0c7887 */ /* 0x000fc8000c800000 */
[----:B------:R-:W-:Y:S01]  /*6d6e0*/  USEL UR12, UR12, URZ, !UP0 ;  /* 0x0000003f0c0c7287 */ /* 0x000fe2000c000000 */
[----:B------:R-:W-:-:S05]  /*6d6f0*/  IADD3 R2, P0, R2, UR4, RZ ;  /* 0x0000000402027c10 */ /* 0x000fca000ff1e0ff */
[----:B------:R-:W-:Y:S01]  /*6d700*/  ISETP.NE.U32.AND P1, PT, RZ, UR12, PT ;  /* 0x0000000cff007c0c */ /* 0x000fe2000bf25070 */
[----:B-1----:R-:W-:Y:S01]  /*6d710*/  IMAD.MOV.U32 R4, RZ, RZ, R13 ;  /* 0x000000ffff047224 */ /* 0x002fe200078e000d */
[----:B------:R-:W-:Y:S01]  /*6d720*/  MOV R5, R192 ;  /* 0x000000c000057202 */ /* 0x000fe20000000f00 */
[----:B------:R-:W4:Y:S04]  /*6d730*/  LDL.LU R13, [R1+0x15b4] ;  /* 0x0015b400010d7983 */ /* 0x000f280000300800 */
[----:B------:R-:W-:Y:S06]  /*6d740*/  STL [R1+0x158c], R2 ;  /* 0x00158c0201007387 */ /* 0x000fec0000100800 */
[----:B------:R1:W-:Y:S01]  /*6d750*/  LDGSTS.E [R0+0x30008], desc[UR8][R4.64], P1 ;  /* 0x3000800004007fae */ /* 0x0003e20008921848 */
[----:B------:R-:W-:Y:S01]  /*6d760*/  UISETP.GT.AND UP1, UPT, UR16, 0x63, UPT ;  /* 0x000000631000788c */ /* 0x000fe2000bf24270 */
[----:B-1----:R-:W-:-:S03]  /*6d770*/  MOV R4, R2 ;  /* 0x0000000200047202 */ /* 0x002fc60000000f00 */
[----:B------:R-:W-:-:S04]  /*6d780*/  USEL UR12, URZ, 0x4, !UP1 ;  /* 0x000000043f0c7887 */ /* 0x000fc8000c800000 */
[----:B------:R-:W-:Y:S01]  /*6d790*/  USEL UR12, UR12, URZ, !UP0 ;  /* 0x0000003f0c0c7287 */ /* 0x000fe2000c000000 */
[----:B---3--:R-:W-:-:S05]  /*6d7a0*/  IADD3.X R11, R11, UR6, RZ, P0, !PT ;  /* 0x000000060b0b7c10 */ /* 0x008fca00087fe4ff */
[----:B------:R1:W-:Y:S01]  /*6d7b0*/  STL [R1+0x1588], R11 ;  /* 0x0015880b01007387 */ /* 0x0003e20000100800 */
[----:B------:R-:W-:-:S04]  /*6d7c0*/  IADD3 R195, P2, R195, UR4, RZ ;  /* 0x00000004c3c37c10 */ /* 0x000fc8000ff5e0ff */
[----:B------:R-:W-:Y:S01]  /*6d7d0*/  IADD3.X R196, R196, UR6, RZ, P2, !PT ;  /* 0x00000006c4c47c10 */ /* 0x000fe200097fe4ff */
[----:B------:R-:W-:Y:S01]  /*6d7e0*/  STL [R1+0x1594], R195 ;  /* 0x001594c301007387 */ /* 0x000fe20000100800 */
[----:B------:R-:W-:-:S03]  /*6d7f0*/  IMAD.MOV.U32 R5, RZ, RZ, R11 ;  /* 0x000000ffff057224 */ /* 0x000fc600078e000b */
[----:B------:R-:W3:Y:S04]  /*6d800*/  LDL.LU R192, [R1+0x15b0] ;  /* 0x0015b00001c07983 */ /* 0x000ee80000300800 */
[----:B------:R-:W-:Y:S04]  /*6d810*/  STL [R1+0x1590], R196 ;  /* 0x001590c401007387 */ /* 0x000fe80000100800 */
[----:B-1----:R-:W3:Y:S01]  /*6d820*/  LDL.LU R11, [R1+0x15b8] ;  /* 0x0015b800010b7983 */ /* 0x002ee20000300800 */
[----:B------:R-:W-:-:S03]  /*6d830*/  IADD3 R8, P0, R8, UR4, RZ ;  /* 0x0000000408087c10 */ /* 0x000fc6000ff1e0ff */
[----:B------:R-:W3:Y:S04]  /*6d840*/  LDL.LU R2, [R1+0x15bc] ;  /* 0x0015bc0001027983 */ /* 0x000ee80000300800 */
[----:B------:R1:W-:Y:S04]  /*6d850*/  LDGSTS.E [R0+0x34008], desc[UR8][R4.64], P1 ;  /* 0x3400800004007fae */ /* 0x0003e80008921848 */
[----:B------:R-:W-:Y:S01]  /*6d860*/  STL [R1+0x159c], R8 ;  /* 0x00159c0801007387 */ /* 0x000fe20000100800 */
[----:B-1----:R-:W-:Y:S02]  /*6d870*/  MOV R4, R195 ;  /* 0x000000c300047202 */ /* 0x002fe40000000f00 */
[----:B------:R-:W-:-:S05]  /*6d880*/  MOV R5, R196 ;  /* 0x000000c400057202 */ /* 0x000fca0000000f00 */
[----:B------:R1:W-:Y:S02]  /*6d890*/  LDGSTS.E [R0+0x38008], desc[UR8][R4.64], P1 ;  /* 0x3800800004007fae */ /* 0x0003e40008921848 */
[----:B-1----:R-:W-:Y:S01]  /*6d8a0*/  IMAD.MOV.U32 R4, RZ, RZ, R8 ;  /* 0x000000ffff047224 */ /* 0x002fe200078e0008 */
[----:B--2---:R-:W-:-:S04]  /*6d8b0*/  IADD3.X R194, R194, UR6, RZ, P0, !PT ;  /* 0x00000006c2c27c10 */ /* 0x004fc800087fe4ff */
[----:B------:R-:W-:Y:S01]  /*6d8c0*/  MOV R5, R194 ;  /* 0x000000c200057202 */ /* 0x000fe20000000f00 */
[----:B------:R1:W-:Y:S01]  /*6d8d0*/  STL [R1+0x1598], R194 ;  /* 0x001598c201007387 */ /* 0x0003e20000100800 */
[----:B------:R-:W-:-:S03]  /*6d8e0*/  ISETP.NE.U32.AND P0, PT, RZ, UR12, PT ;  /* 0x0000000cff007c0c */ /* 0x000fc6000bf05070 */
[----:B------:R2:W-:Y:S01]  /*6d8f0*/  LDGSTS.E [R0+0x3c008], desc[UR8][R4.64], P1 ;  /* 0x3c00800004007fae */ /* 0x0005e20008921848 */
[----:B------:R-:W-:-:S03]  /*6d900*/  IADD3 R9, P1, R9, UR4, RZ ;  /* 0x0000000409097c10 */ /* 0x000fc6000ff3e0ff */
[----:B-1----:R-:W3:Y:S04]  /*6d910*/  LDL.LU R194, [R1+0x9c0] ;  /* 0x0009c00001c27983 */ /* 0x002ee80000300800 */
[----:B------:R-:W3:Y:S01]  /*6d920*/  LDL.LU R8, [R1+0x9c4] ;  /* 0x0009c40001087983 */ /* 0x000ee20000300800 */
[----:B--2---:R-:W-:-:S03]  /*6d930*/  MOV R4, R9 ;  /* 0x0000000900047202 */ /* 0x004fc60000000f00 */
[----:B------:R-:W-:Y:S01]  /*6d940*/  STL [R1+0x15a4], R9 ;  /* 0x0015a40901007387 */ /* 0x000fe20000100800 */
[----:B------:R-:W-:-:S05]  /*6d950*/  IADD3.X R10, R10, UR6, RZ, P1, !PT ;  /* 0x000000060a0a7c10 */ /* 0x000fca0008ffe4ff */
[----:B------:R-:W-:Y:S01]  /*6d960*/  IMAD.MOV.U32 R5, RZ, RZ, R10 ;  /* 0x000000ffff057224 */ /* 0x000fe200078e000a */
[----:B------:R1:W-:Y:S04]  /*6d970*/  STL [R1+0x15a0], R10 ;  /* 0x0015a00a01007387 */ /* 0x0003e80000100800 */
[----:B------:R2:W-:Y:S01]  /*6d980*/  LDGSTS.E [R0+0x3000c], desc[UR8][R4.64], P0 ;  /* 0x3000c00004007fae */ /* 0x0005e20008121848 */
[----:B----4-:R-:W-:-:S04]  /*6d990*/  IADD3 R12, P2, R12, UR4, RZ ;  /* 0x000000040c0c7c10 */ /* 0x010fc8000ff5e0ff */
[----:B------:R-:W-:Y:S01]  /*6d9a0*/  IADD3.X R193, R193, UR6, RZ, P2, !PT ;  /* 0x00000006c1c17c10 */ /* 0x000fe200097fe4ff */
[----:B------:R-:W-:Y:S04]  /*6d9b0*/  STL [R1+0x15ac], R12 ;  /* 0x0015ac0c01007387 */ /* 0x000fe80000100800 */
[----:B-1----:R-:W4:Y:S01]  /*6d9c0*/  LDL.LU R10, [R1+0x9cc] ;  /* 0x0009cc00010a7983 */ /* 0x002f220000300800 */
[----:B--2---:R-:W-:-:S03]  /*6d9d0*/  MOV R5, R193 ;  /* 0x000000c100057202 */ /* 0x004fc60000000f00 */
[----:B------:R1:W-:Y:S04]  /*6d9e0*/  STL [R1+0x15a8], R193 ;  /* 0x0015a8c101007387 */ /* 0x0003e80000100800 */
[----:B------:R-:W2:Y:S04]  /*6d9f0*/  LDL.LU R9, [R1+0x9d4] ;  /* 0x0009d40001097983 */ /* 0x000ea80000300800 */
[----:B-1----:R-:W2:Y:S01]  /*6da00*/  LDL.LU R193, [R1+0x9c8] ;  /* 0x0009c80001c17983 */ /* 0x002ea20000300800 */
[----:B------:R-:W-:-:S03]  /*6da10*/  MOV R4, R12 ;  /* 0x0000000c00047202 */ /* 0x000fc60000000f00 */
[----:B------:R-:W2:Y:S01]  /*6da20*/  LDL.LU R12, [R1+0x9d0] ;  /* 0x0009d000010c7983 */ /* 0x000ea20000300800 */
[----:B------:R-:W-:-:S03]  /*6da30*/  IADD3 R13, P1, R13, UR4, RZ ;  /* 0x000000040d0d7c10 */ /* 0x000fc6000ff3e0ff */
[----:B------:R1:W-:Y:S04]  /*6da40*/  LDGSTS.E [R0+0x3400c], desc[UR8][R4.64], P0 ;  /* 0x3400c00004007fae */ /* 0x0003e80008121848 */
[----:B------:R-:W-:Y:S01]  /*6da50*/  STL [R1+0x15b4], R13 ;  /* 0x0015b40d01007387 */ /* 0x000fe20000100800 */
[----:B------:R-:W-:Y:S01]  /*6da60*/  UISETP.GT.AND UP1, UPT, UR16, 0x4, UPT ;  /* 0x000000041000788c */ /* 0x000fe2000bf24270 */
[----:B-1----:R-:W-:-:S03]  /*6da70*/  IMAD.MOV.U32 R4, RZ, RZ, R13 ;  /* 0x000000ffff047224 */ /* 0x002fc600078e000d */
[----:B------:R-:W-:-:S04]  /*6da80*/  USEL UR12, URZ, 0x4, !UP1 ;  /* 0x000000043f0c7887 */ /* 0x000fc8000c800000 */
[----:B------:R-:W-:Y:S01]  /*6da90*/  USEL UR12, UR12, URZ, !UP0 ;  /* 0x0000003f0c0c7287 */ /* 0x000fe2000c000000 */
[----:B---3--:R-:W-:-:S04]  /*6daa0*/  IADD3.X R192, R192, UR6, RZ, P1, !PT ;  /* 0x00000006c0c07c10 */ /* 0x008fc80008ffe4ff */
[----:B------:R-:W-:Y:S01]  /*6dab0*/  MOV R5, R192 ;  /* 0x000000c000057202 */ /* 0x000fe20000000f00 */
[----:B------:R1:W-:Y:S04]  /*6dac0*/  STL [R1+0x15b0], R192 ;  /* 0x0015b0c001007387 */ /* 0x0003e80000100800 */
[----:B------:R3:W-:Y:S01]  /*6dad0*/  LDGSTS.E [R0+0x3800c], desc[UR8][R4.64], P0 ;  /* 0x3800c00004007fae */ /* 0x0007e20008121848 */
[----:B------:R-:W-:-:S04]  /*6dae0*/  IADD3 R2, P2, R2, UR4, RZ ;  /* 0x0000000402027c10 */ /* 0x000fc8000ff5e0ff */
[----:B------:R-:W-:Y:S01]  /*6daf0*/  IADD3.X R11, R11, UR6, RZ, P2, !PT ;  /* 0x000000060b0b7c10 */ /* 0x000fe200097fe4ff */
[----:B------:R-:W-:Y:S04]  /*6db00*/  STL [R1+0x15bc], R2 ;  /* 0x0015bc0201007387 */ /* 0x000fe80000100800 */
[----:B------:R1:W-:Y:S01]  /*6db10*/  STL [R1+0x15b8], R11 ;  /* 0x0015b80b01007387 */ /* 0x0003e20000100800 */
[----:B---3--:R-:W-:-:S03]  /*6db20*/  IMAD.MOV.U32 R5, RZ, RZ, R11 ;  /* 0x000000ffff057224 */ /* 0x008fc600078e000b */
[----:B-1----:R-:W3:Y:S04]  /*6db30*/  LDL.LU R192, [R1+0x9d8] ;  /* 0x0009d80001c07983 */ /* 0x002ee80000300800 */
[----:B------:R-:W3:Y:S01]  /*6db40*/  LDL.LU R11, [R1+0x9dc] ;  /* 0x0009dc00010b7983 */ /* 0x000ee20000300800 */
[----:B------:R-:W-:-:S03]  /*6db50*/  MOV R4, R2 ;  /* 0x0000000200047202 */ /* 0x000fc60000000f00 */
[----:B------:R-:W3:Y:S04]  /*6db60*/  LDL.LU R13, [R1+0x9e0] ;  /* 0x0009e000010d7983 */ /* 0x000ee80000300800 */
[----:B------:R-:W3:Y:S04]  /*6db70*/  LDL.LU R2, [R1+0x9e4] ;  /* 0x0009e40001027983 */ /* 0x000ee80000300800 */
[----:B------:R-:W3:Y:S04]  /*6db80*/  LDL.LU R196, [R1+0x9e8] ;  /* 0x0009e80001c47983 */ /* 0x000ee80000300800 */
[----:B------:R1:W-:Y:S01]  /*6db90*/  LDGSTS.E [R0+0x3c00c], desc[UR8][R4.64], P0 ;  /* 0x3c00c00004007fae */ /* 0x0003e20008121848 */
[----:B------:R-:W-:-:S02]  /*6dba0*/  ISETP.NE.U32.AND P0, PT, RZ, UR12, PT ;  /* 0x0000000cff007c0c */ /* 0x000fc4000bf05070 */
[----:B-1----:R-:W-:-:S04]  /*6dbb0*/  LOP3.LUT R0, R6, 0x10, RZ, 0x3c, !PT ;  /* 0x0000001006007812 */ /* 0x002fc800078e3cff */
[----:B------:R-:W-:Y:S02]  /*6dbc0*/  IADD3 R0, R0, UR17, RZ ;  /* 0x0000001100007c10 */ /* 0x000fe4000fffe0ff */
[----:B------:R-:W-:-:S04]  /*6dbd0*/  IADD3 R8, P1, R8, UR4, RZ ;  /* 0x0000000408087c10 */ /* 0x000fc8000ff3e0ff */
[----:B------:R-:W-:Y:S01]  /*6dbe0*/  IADD3.X R194, R194, UR6, RZ, P1, !PT ;  /* 0x00000006c2c27c10 */ /* 0x000fe20008ffe4ff */
[----:B------:R-:W-:Y:S04]  /*6dbf0*/  STL [R1+0x9c4], R8 ;  /* 0x0009c40801007387 */ /* 0x000fe80000100800 */
[----:B------:R1:W-:Y:S01]  /*6dc00*/  STL [R1+0x9c0], R194 ;  /* 0x0009c0c201007387 */ /* 0x0003e20000100800 */
[----:B------:R-:W-:-:S03]  /*6dc10*/  IMAD.MOV.U32 R5, RZ, RZ, R194 ;  /* 0x000000ffff057224 */ /* 0x000fc600078e00c2 */
[----:B-1----:R-:W3:Y:S01]  /*6dc20*/  LDL.LU R194, [R1+0x9ec] ;  /* 0x0009ec0001c27983 */ /* 0x002ee20000300800 */
[----:B------:R-:W-:-:S03]  /*6dc30*/  MOV R4, R8 ;  /* 0x0000000800047202 */ /* 0x000fc60000000f00 */
[----:B------:R-:W3:Y:S04]  /*6dc40*/  LDL.LU R8, [R1+0x9f4] ;  /* 0x0009f40001087983 */ /* 0x000ee80000300800 */
[----:B------:R1:W-:Y:S01]  /*6dc50*/  LDGSTS.E [R0], desc[UR8][R4.64], P0 ;  /* 0x0000000004007fae */ /* 0x0003e20008121848 */
[----:B----4-:R-:W-:-:S05]  /*6dc60*/  IADD3 R10, P1, R10, UR4, RZ ;  /* 0x000000040a0a7c10 */ /* 0x010fca000ff3e0ff */
[----:B------:R4:W-:Y:S01]  /*6dc70*/  STL [R1+0x9cc], R10 ;  /* 0x0009cc0a01007387 */ /* 0x0009e20000100800 */
[----:B--2---:R-:W-:Y:S02]  /*6dc80*/  IADD3 R9, P2, R9, UR4, RZ ;  /* 0x0000000409097c10 */ /* 0x004fe4000ff5e0ff */
[----:B------:R-:W-:Y:S02]  /*6dc90*/  IADD3.X R193, R193, UR6, RZ, P1, !PT ;  /* 0x00000006c1c17c10 */ /* 0x000fe40008ffe4ff */
[----:B-1----:R-:W-:-:S03]  /*6dca0*/  MOV R4, R10 ;  /* 0x0000000a00047202 */ /* 0x002fc60000000f00 */
[----:B------:R-:W-:Y:S01]  /*6dcb0*/  STL [R1+0x9c8], R193 ;  /* 0x0009c8c101007387 */ /* 0x000fe20000100800 */
[----:B------:R-:W-:-:S03]  /*6dcc0*/  IADD3.X R12, R12, UR6, RZ, P2, !PT ;  /* 0x000000060c0c7c10 */ /* 0x000fc600097fe4ff */
[----:B------:R-:W-:Y:S01]  /*6dcd0*/  STL [R1+0x9d4], R9 ;  /* 0x0009d40901007387 */ /* 0x000fe20000100800 */
[----:B------:R-:W-:-:S03]  /*6dce0*/  MOV R5, R193 ;  /* 0x000000c100057202 */ /* 0x000fc60000000f00 */
[----:B----4-:R-:W2:Y:S04]  /*6dcf0*/  LDL.LU R10, [R1+0x9f0] ;  /* 0x0009f000010a7983 */ /* 0x010ea80000300800 */
[----:B------:R1:W-:Y:S04]  /*6dd00*/  STL [R1+0x9d0], R12 ;  /* 0x0009d00c01007387 */ /* 0x0003e80000100800 */
[----:B------:R4:W-:Y:S04]  /*6dd10*/  LDGSTS.E [R0+0x4000], desc[UR8][R4.64], P0 ;  /* 0x0400000004007fae */ /* 0x0009e80008121848 */
[----:B------:R-:W2:Y:S01]  /*6dd20*/  LDL.LU R195, [R1+0x9f8] ;  /* 0x0009f80001c37983 */ /* 0x000ea20000300800 */
[----:B----4-:R-:W-:-:S03]  /*6dd30*/  MOV R5, R12 ;  /* 0x0000000c00057202 */ /* 0x010fc60000000f00 */
[----:B-1----:R-:W4:Y:S01]  /*6dd40*/  LDL.LU R12, [R1+0x9fc] ;  /* 0x0009fc00010c7983 */ /* 0x002f220000300800 */
[----:B------:R-:W-:-:S03]  /*6dd50*/  IMAD.MOV.U32 R4, RZ, RZ, R9 ;  /* 0x000000ffff047224 */ /* 0x000fc600078e0009 */
[----:B------:R-:W4:Y:S04]  /*6dd60*/  LDL.LU R193, [R1+0xa00] ;  /* 0x000a000001c17983 */ /* 0x000f280000300800 */
[----:B------:R-:W4:Y:S01]  /*6dd70*/  LDL.LU R9, [R1+0xa04] ;  /* 0x000a040001097983 */ /* 0x000f220000300800 */
[----:B------:R-:W-:-:S03]  /*6dd80*/  UISETP.GT.AND UP1, UPT, UR16, 0x5, UPT ;  /* 0x000000051000788c */ /* 0x000fc6000bf24270 */
[----:B------:R1:W-:Y:S01]  /*6dd90*/  LDGSTS.E [R0+0x8000], desc[UR8][R4.64], P0 ;  /* 0x0800000004007fae */ /* 0x0003e20008121848 */
[----:B------:R-:W-:-:S04]  /*6dda0*/  USEL UR12, URZ, 0x4, !UP1 ;  /* 0x000000043f0c7887 */ /* 0x000fc8000c800000 */
[----:B------:R-:W-:Y:S01]  /*6ddb0*/  USEL UR12, UR12, URZ, !UP0 ;  /* 0x0000003f0c0c7287 */ /* 0x000fe2000c000000 */
[----:B---3--:R-:W-:-:S04]  /*6ddc0*/  IADD3 R11, P1, R11, UR4, RZ ;  /* 0x000000040b0b7c10 */ /* 0x008fc8000ff3e0ff */
[----:B------:R-:W-:Y:S02]  /*6ddd0*/  IADD3.X R192, R192, UR6, RZ, P1, !PT ;  /* 0x00000006c0c07c10 */ /* 0x000fe40008ffe4ff */
[----:B-1----:R-:W-:Y:S02]  /*6dde0*/  MOV R4, R11 ;  /* 0x0000000b00047202 */ /* 0x002fe40000000f00 */
[----:B------:R-:W-:Y:S01]  /*6ddf0*/  IADD3 R2, P1, R2, UR4, RZ ;  /* 0x0000000402027c10 */ /* 0x000fe2000ff3e0ff */
[----:B------:R-:W-:Y:S01]  /*6de00*/  IMAD.MOV.U32 R5, RZ, RZ, R192 ;  /* 0x000000ffff057224 */ /* 0x000fe200078e00c0 */
[----:B------:R1:W-:Y:S02]  /*6de10*/  STL [R1+0x9dc], R11 ;  /* 0x0009dc0b01007387 */ /* 0x0003e40000100800 */
[----:B------:R-:W-:Y:S02]  /*6de20*/  IADD3.X R13, R13, UR6, RZ, P1, !PT ;  /* 0x000000060d0d7c10 */ /* 0x000fe40008ffe4ff */
[----:B------:R3:W-:Y:S01]  /*6de30*/  LDGSTS.E [R0+0xc000], desc[UR8][R4.64], P0 ;  /* 0x0c00000004007fae */ /* 0x0007e20008121848 */
[----:B------:R-:W-:-:S03]  /*6de40*/  ISETP.NE.U32.AND P0, PT, RZ, UR12, PT ;  /* 0x0000000cff007c0c */ /* 0x000fc6000bf05070 */
[----:B------:R3:W-:Y:S04]  /*6de50*/  STL [R1+0x9d8], R192 ;  /* 0x0009d8c001007387 */ /* 0x0007e80000100800 */
[----:B-1----:R-:W4:Y:S04]  /*6de60*/  LDL.LU R11, [R1+0xa0c] ;  /* 0x000a0c00010b7983 */ /* 0x002f280000300800 */
[----:B------:R-:W-:Y:S01]  /*6de70*/  STL [R1+0x9e4], R2 ;  /* 0x0009e40201007387 */ /* 0x000fe20000100800 */
[----:B---3--:R-:W-:-:S03]  /*6de80*/  MOV R5, R13 ;  /* 0x0000000d00057202 */ /* 0x008fc60000000f00 */
[----:B------:R1:W-:Y:S01]  /*6de90*/  STL [R1+0x9e0], R13 ;  /* 0x0009e00d01007387 */ /* 0x0003e20000100800 */
[----:B------:R-:W-:-:S05]  /*6dea0*/  MOV R4, R2 ;  /* 0x0000000200047202 */ /* 0x000fca0000000f00 */
[----:B------:R3:W-:Y:S01]  /*6deb0*/  LDGSTS.E [R0+0x4], desc[UR8][R4.64], P0 ;  /* 0x0000400004007fae */ /* 0x0007e20008121848 */
[----:B------:R-:W-:-:S04]  /*6dec0*/  IADD3 R194, P2, R194, UR4, RZ ;  /* 0x00000004c2c27c10 */ /* 0x000fc8000ff5e0ff */
[----:B------:R-:W-:Y:S01]  /*6ded0*/  IADD3.X R196, R196, UR6, RZ, P2, !PT ;  /* 0x00000006c4c47c10 */ /* 0x000fe200097fe4ff */
[----:B------:R2:W-:Y:S04]  /*6dee0*/  STL [R1+0x9ec], R194 ;  /* 0x0009ecc201007387 */ /* 0x0005e80000100800 */
[----:B------:R-:W4:Y:S01]  /*6def0*/  LDL.LU R192, [R1+0xa08] ;  /* 0x000a080001c07983 */ /* 0x000f220000300800 */
[----:B------:R-:W-:-:S03]  /*6df00*/  IADD3 R8, P1, R8, UR4, RZ ;  /* 0x0000000408087c10 */ /* 0x000fc6000ff3e0ff */
[----:B------:R-:W-:Y:S04]  /*6df10*/  STL [R1+0x9e8], R196 ;  /* 0x0009e8c401007387 */ /* 0x000fe80000100800 */
[----:B-1----:R-:W4:Y:S04]  /*6df20*/  LDL.LU R13, [R1+0xa10] ;  /* 0x000a1000010d7983 */ /* 0x002f280000300800 */
[----:B------:R-:W4:Y:S01]  /*6df30*/  LDL.LU R2, [R1+0xa14] ;  /* 0x000a140001027983 */ /* 0x000f220000300800 */
[----:B---3--:R-:W-:Y:S01]  /*6df40*/  IMAD.MOV.U32 R4, RZ, RZ, R194 ;  /* 0x000000ffff047224 */ /* 0x008fe200078e00c2 */
[----:B------:R-:W-:-:S02]  /*6df50*/  MOV R5, R196 ;  /* 0x000000c400057202 */ /* 0x000fc40000000f00 */
[----:B------:R-:W-:Y:S04]  /*6df60*/  STL [R1+0x9f4], R8 ;  /* 0x0009f40801007387 */ /* 0x000fe80000100800 */
[----:B------:R1:W-:Y:S01]  /*6df70*/  LDGSTS.E [R0+0x4004], desc[UR8][R4.64], P0 ;  /* 0x0400400004007fae */ /* 0x0003e20008121848 */
[----:B--2---:R-:W-:-:S05]  /*6df80*/  IADD3.X R10, R10, UR6, RZ, P1, !PT ;  /* 0x000000060a0a7c10 */ /* 0x004fca0008ffe4ff */
[----:B------:R2:W-:Y:S01]  /*6df90*/  STL [R1+0x9f0], R10 ;  /* 0x0009f00a01007387 */ /* 0x0005e20000100800 */
[----:B-1----:R-:W-:-:S03]  /*6dfa0*/  IMAD.MOV.U32 R5, RZ, RZ, R10 ;  /* 0x000000ffff057224 */ /* 0x002fc600078e000a */
[----:B------:R-:W3:Y:S01]  /*6dfb0*/  LDL.LU R194, [R1+0xa18] ;  /* 0x000a180001c27983 */ /* 0x000ee20000300800 */
[----:B------:R-:W-:-:S03]  /*6dfc0*/  MOV R4, R8 ;  /* 0x0000000800047202 */ /* 0x000fc60000000f00 */
[----:B--2---:R-:W2:Y:S04]  /*6dfd0*/  LDL.LU R10, [R1+0xa1c] ;  /* 0x000a1c00010a7983 */ /* 0x004ea80000300800 */
[----:B------:R1:W-:Y:S01]  /*6dfe0*/  LDGSTS.E [R0+0x8004], desc[UR8][R4.64], P0 ;  /* 0x0800400004007fae */ /* 0x0003e20008121848 */
[----:B----4-:R-:W-:-:S03]  /*6dff0*/  IADD3 R12, P2, R12, UR4, RZ ;  /* 0x000000040c0c7c10 */ /* 0x010fc6000ff5e0ff */
[----:B------:R-:W4:Y:S01]  /*6e000*/  LDL.LU R8, [R1+0xa24] ;  /* 0x000a240001087983 */ /* 0x000f220000300800 */
[----:B------:R-:W-:Y:S02]  /*6e010*/  IADD3.X R195, R195, UR6, RZ, P2, !PT ;  /* 0x00000006c3c37c10 */ /* 0x000fe400097fe4ff */
[----:B------:R-:W-:Y:S01]  /*6e020*/  IADD3 R9, P3, R9, UR4, RZ ;  /* 0x0000000409097c10 */ /* 0x000fe2000ff7e0ff */
[----:B------:R1:W-:Y:S02]  /*6e030*/  STL [R1+0x9fc], R12 ;  /* 0x0009fc0c01007387 */ /* 0x0003e40000100800 */
[----:B-1----:R-:W-:Y:S02]  /*6e040*/  MOV R4, R12 ;  /* 0x0000000c00047202 */ /* 0x002fe40000000f00 */
[----:B------:R-:W-:Y:S02]  /*6e050*/  IADD3.X R193, R193, UR6, RZ, P3, !PT ;  /* 0x00000006c1c17c10 */ /* 0x000fe40009ffe4ff */
[----:B------:R-:W-:Y:S01]  /*6e060*/  MOV R5, R195 ;  /* 0x000000c300057202 */ /* 0x000fe20000000f00 */
[----:B------:R-:W-:Y:S04]  /*6e070*/  STL [R1+0x9f8], R195 ;  /* 0x0009f8c301007387 */ /* 0x000fe80000100800 */
[----:B------:R-:W-:Y:S04]  /*6e080*/  STL [R1+0xa04], R9 ;  /* 0x000a040901007387 */ /* 0x000fe80000100800 */
[----:B------:R-:W4:Y:S04]  /*6e090*/  LDL.LU R12, [R1+0xa20] ;  /* 0x000a2000010c7983 */ /* 0x000f280000300800 */
[----:B------:R1:W-:Y:S04]  /*6e0a0*/  STL [R1+0xa00], R193 ;  /* 0x000a00c101007387 */ /* 0x0003e80000100800 */
[----:B------:R1:W-:Y:S04]  /*6e0b0*/  LDGSTS.E [R0+0xc004], desc[UR8][R4.64], P0 ;  /* 0x0c00400004007fae */ /* 0x0003e80008121848 */
[----:B------:R-:W4:Y:S01]  /*6e0c0*/  LDL.LU R196, [R1+0xa28] ;  /* 0x000a280001c47983 */ /* 0x000f220000300800 */
[----:B-1----:R-:W-:-:S03]  /*6e0d0*/  MOV R5, R193 ;  /* 0x000000c100057202 */ /* 0x002fc60000000f00 */
[----:B------:R-:W4:Y:S01]  /*6e0e0*/  LDL.LU R193, [R1+0xa2c] ;  /* 0x000a2c0001c17983 */ /* 0x000f220000300800 */
[----:B------:R-:W-:-:S04]  /*6e0f0*/  UISETP.GT.AND UP1, UPT, UR16, 0x6, UPT ;  /* 0x000000061000788c */ /* 0x000fc8000bf24270 */
[----:B------:R-:W-:-:S04]  /*6e100*/  USEL UR12, URZ, 0x4, !UP1 ;  /* 0x000000043f0c7887 */ /* 0x000fc8000c800000 */
[----:B------:R-:W-:-:S06]  /*6e110*/  USEL UR12, UR12, URZ, !UP0 ;  /* 0x0000003f0c0c7287 */ /* 0x000fcc000c000000 */
[----:B------:R-:W-:Y:S01]  /*6e120*/  ISETP.NE.U32.AND P1, PT, RZ, UR12, PT ;  /* 0x0000000cff007c0c */ /* 0x000fe2000bf25070 */
[----:B------:R-:W-:Y:S02]  /*6e130*/  IMAD.MOV.U32 R4, RZ, RZ, R9 ;  /* 0x000000ffff047224 */ /* 0x000fe400078e0009 */
[----:B------:R-:W4:Y:S10]  /*6e140*/  LDL.LU R9, [R1+0xa34] ;  /* 0x000a340001097983 */ /* 0x000f340000300800 */
[----:B------:R1:W-:Y:S01]  /*6e150*/  LDGSTS.E [R0+0x8], desc[UR8][R4.64], P1 ;  /* 0x0000800004007fae */ /* 0x0003e20008921848 */
[----:B------:R-:W-:-:S05]  /*6e160*/  IADD3 R11, P0, R11, UR4, RZ ;  /* 0x000000040b0b7c10 */ /* 0x000fca000ff1e0ff */
[----:B------:R1:W-:Y:S02]  /*6e170*/  STL [R1+0xa0c], R11 ;  /* 0x000a0c0b01007387 */ /* 0x0003e40000100800 */
[----:B-1----:R-:W-:Y:S02]  /*6e180*/  MOV R4, R11 ;  /* 0x0000000b00047202 */ /* 0x002fe40000000f00 */
        /* <DEDUP_REMOVED lines=8> */
[----:B------:R3:W-:Y:S04]  /*6e210*/  LDGSTS.E [R0+0x4008], desc[UR8][R4.64], P1 ;  /* 0x0400800004007fae */ /* 0x0007e80008921848 */
[----:B------:R-:W4:Y:S04]  /*6e220*/  LDL.LU R195, [R1+0xa38] ;  /* 0x000a380001c37983 */ /* 0x000f280000300800 */
[----:B-1----:R-:W4:Y:S01]  /*6e230*/  LDL.LU R192, [R1+0xa3c] ;  /* 0x000a3c0001c07983 */ /* 0x002f220000300800 */
[----:B---3--:R-:W-:-:S02]  /*6e240*/  MOV R4, R2 ;  /* 0x0000000200047202 */ /* 0x008fc40000000f00 */
[----:B------:R-:W-:Y:S02]  /*6e250*/  MOV R5, R13 ;  /* 0x0000000d00057202 */ /* 0x000fe40000000f00 */
[----:B------:R-:W3:Y:S04]  /*6e260*/  LDL.LU R13, [R1+0xdc0] ;  /* 0x000dc000010d7983 */ /* 0x000ee80000300800 */
[----:B------:R-:W3:Y:S01]  /*6e270*/  LDL.LU R2, [R1+0xdc4] ;  /* 0x000dc40001027983 */ /* 0x000ee20000300800 */
[----:B--2---:R-:W-:-:S03]  /*6e280*/  IADD3 R10, P0, R10, UR4, RZ ;  /* 0x000000040a0a7c10 */ /* 0x004fc6000ff1e0ff */
[----:B------:R1:W-:Y:S01]  /*6e290*/  LDGSTS.E [R0+0x8008], desc[UR8][R4.64], P1 ;  /* 0x0800800004007fae */ /* 0x0003e20008921848 */
[----:B------:R-:W-:Y:S01]  /*6e2a0*/  IADD3.X R194, R194, UR6, RZ, P0, !PT ;  /* 0x00000006c2c27c10 */ /* 0x000fe200087fe4ff */
[----:B-1----:R-:W-:-:S03]  /*6e2b0*/  IMAD.MOV.U32 R4, RZ, RZ, R10 ;  /* 0x000000ffff047224 */ /* 0x002fc600078e000a */
[----:B------:R-:W-:-:S05]  /*6e2c0*/  MOV R5, R194 ;  /* 0x000000c200057202 */ /* 0x000fca0000000f00 */
[----:B------:R1:W-:Y:S01]  /*6e2d0*/  LDGSTS.E [R0+0xc008], desc[UR8][R4.64], P1 ;  /* 0x0c00800004007fae */ /* 0x0003e20008921848 */
[----:B----4-:R-:W-:-:S03]  /*6e2e0*/  IADD3 R8, P1, R8, UR4, RZ ;  /* 0x0000000408087c10 */ /* 0x010fc6000ff3e0ff */
[----:B------:R2:W-:Y:S01]  /*6e2f0*/  STL [R1+0xa1c], R10 ;  /* 0x000a1c0a01007387 */ /* 0x0005e20000100800 */
[----:B------:R-:W-:-:S03]  /*6e300*/  IADD3.X R12, R12, UR6, RZ, P1, !PT ;  /* 0x000000060c0c7c10 */ /* 0x000fc60008ffe4ff */
[----:B------:R4:W-:Y:S04]  /*6e310*/  STL [R1+0xa18], R194 ;  /* 0x000a18c201007387 */ /* 0x0009e80000100800 */
[----:B--2---:R-:W2:Y:S04]  /*6e320*/  LDL.LU R10, [R1+0xdcc] ;  /* 0x000dcc00010a7983 */ /* 0x004ea80000300800 */
[----:B------:R-:W-:Y:S01]  /*6e330*/  STL [R1+0xa24], R8 ;  /* 0x000a240801007387 */ /* 0x000fe20000100800 */
[----:B-1----:R-:W-:-:S03]  /*6e340*/  IMAD.MOV.U32 R5, RZ, RZ, R12 ;  /* 0x000000ffff057224 */ /* 0x002fc600078e000c */
[----:B------:R1:W-:Y:S01]  /*6e350*/  STL [R1+0xa20], R12 ;  /* 0x000a200c01007387 */ /* 0x0003e20000100800 */
[----:B------:R-:W-:-:S04]  /*6e360*/  IADD3 R193, P2, R193, UR4, RZ ;  /* 0x00000004c1c17c10 */ /* 0x000fc8000ff5e0ff */
[----:B------:R-:W-:Y:S01]  /*6e370*/  IADD3.X R196, R196, UR6, RZ, P2, !PT ;  /* 0x00000006c4c47c10 */ /* 0x000fe200097fe4ff */
[----:B------:R1:W-:Y:S01]  /*6e380*/  STL [R1+0xa2c], R193 ;  /* 0x000a2cc101007387 */ /* 0x0003e20000100800 */
[----:B------:R-:W-:-:S03]  /*6e390*/  MOV R4, R8 ;  /* 0x0000000800047202 */ /* 0x000fc60000000f00 */
[----:B----4-:R-:W4:Y:S04]  /*6e3a0*/  LDL.LU R194, [R1+0xdc8] ;  /* 0x000dc80001c27983 */ /* 0x010f280000300800 */
        /* <DEDUP_REMOVED lines=9> */
[----:B------:R1:W-:Y:S01]  /*6e440*/  LDGSTS.E [R0+0xc], desc[UR8][R4.64], P0 ;  /* 0x0000c00004007fae */ /* 0x0003e20008121848 */
[----:B------:R-:W-:Y:S01]  /*6e450*/  UISETP.GT.AND UP1, UPT, UR16, 0x24, UPT ;  /* 0x000000241000788c */ /* 0x000fe2000bf24270 */
[----:B-1----:R-:W-:Y:S02]  /*6e460*/  MOV R4, R193 ;  /* 0x000000c100047202 */ /* 0x002fe40000000f00 */
[----:B------:R-:W-:-:S05]  /*6e470*/  MOV R5, R196 ;  /* 0x000000c400057202 */ /* 0x000fca0000000f00 */
[----:B------:R1:W-:Y:S01]  /*6e480*/  LDGSTS.E [R0+0x400c], desc[UR8][R4.64], P0 ;  /* 0x0400c00004007fae */ /* 0x0003e20008121848 */
[----:B------:R-:W-:Y:S01]  /*6e490*/  USEL UR12, URZ, 0x4, !UP1 ;  /* 0x000000043f0c7887 */ /* 0x000fe2000c800000 */
[----:B-1----:R-:W-:-:S03]  /*6e4a0*/  IMAD.MOV.U32 R4, RZ, RZ, R9 ;  /* 0x000000ffff047224 */ /* 0x002fc600078e0009 */
[----:B------:R-:W-:Y:S01]  /*6e4b0*/  USEL UR12, UR12, URZ, !UP0 ;  /* 0x0000003f0c0c7287 */ /* 0x000fe2000c000000 */
[----:B------:R-:W-:-:S04]  /*6e4c0*/  IADD3.X R11, R11, UR6, RZ, P1, !PT ;  /* 0x000000060b0b7c10 */ /* 0x000fc80008ffe4ff */
[----:B------:R-:W-:Y:S01]  /*6e4d0*/  MOV R5, R11 ;  /* 0x0000000b00057202 */ /* 0x000fe20000000f00 */
[----:B------:R1:W-:Y:S04]  /*6e4e0*/  STL [R1+0xa30], R11 ;  /* 0x000a300b01007387 */ /* 0x0003e80000100800 */
[----:B------:R-:W4:Y:S04]  /*6e4f0*/  LDL.LU R193, [R1+0xdd8] ;  /* 0x000dd80001c17983 */ /* 0x000f280000300800 */
[----:B------:R3:W-:Y:S01]  /*6e500*/  LDGSTS.E [R0+0x800c], desc[UR8][R4.64], P0 ;  /* 0x0800c00004007fae */ /* 0x0007e20008121848 */
[----:B------:R-:W-:-:S03]  /*6e510*/  IADD3 R192, P2, R192, UR4, RZ ;  /* 0x00000004c0c07c10 */ /* 0x000fc6000ff5e0ff */
[----:B-1----:R-:W4:Y:S01]  /*6e520*/  LDL.LU R11, [R1+0xddc] ;  /* 0x000ddc00010b7983 */ /* 0x002f220000300800 */
[----:B------:R-:W-:-:S03]  /*6e530*/  IADD3.X R195, R195, UR6, RZ, P2, !PT ;  /* 0x00000006c3c37c10 */ /* 0x000fc600097fe4ff */
[----:B------:R-:W4:Y:S01]  /*6e540*/  LDL.LU R9, [R1+0xde4] ;  /* 0x000de40001097983 */ /* 0x000f220000300800 */
[----:B---3--:R-:W-:Y:S01]  /*6e550*/  IADD3 R2, P3, R2, UR4, RZ ;  /* 0x0000000402027c10 */ /* 0x008fe2000ff7e0ff */
[----:B------:R-:W-:Y:S01]  /*6e560*/  IMAD.MOV.U32 R5, RZ, RZ, R195 ;  /* 0x000000ffff057224 */ /* 0x000fe200078e00c3 */
[----:B------:R-:W-:Y:S01]  /*6e570*/  MOV R4, R192 ;  /* 0x000000c000047202 */ /* 0x000fe20000000f00 */
[----:B------:R1:W-:Y:S01]  /*6e580*/  STL [R1+0xa3c], R192 ;  /* 0x000a3cc001007387 */ /* 0x0003e20000100800 */
[----:B------:R-:W-:-:S03]  /*6e590*/  IADD3.X R13, R13, UR6, RZ, P3, !PT ;  /* 0x000000060d0d7c10 */ /* 0x000fc60009ffe4ff */
[----:B------:R-:W-:Y:S04]  /*6e5a0*/  STL [R1+0xa38], R195 ;  /* 0x000a38c301007387 */ /* 0x000fe80000100800 */
[----:B------:R-:W-:Y:S04]  /*6e5b0*/  STL [R1+0xdc4], R2 ;  /* 0x000dc40201007387 */ /* 0x000fe80000100800 */
[----:B-1----:R-:W3:Y:S01]  /*6e5c0*/  LDL.LU R192, [R1+0xde0] ;  /* 0x000de00001c07983 */ /* 0x002ee20000300800 */
[----:B------:R-:W-:-:S03]  /*6e5d0*/  ISETP.NE.U32.AND P1, PT, RZ, UR12, PT ;  /* 0x0000000cff007c0c */ /* 0x000fc6000bf25070 */
[----:B------:R1:W-:Y:S04]  /*6e5e0*/  STL [R1+0xdc0], R13 ;  /* 0x000dc00d01007387 */ /* 0x0003e80000100800 */
[----:B------:R1:W-:Y:S04]  /*6e5f0*/  LDGSTS.E [R0+0xc00c], desc[UR8][R4.64], P0 ;  /* 0x0c00c00004007fae */ /* 0x0003e80008121848 */
[----:B------:R-:W3:Y:S01]  /*6e600*/  LDL.LU R196, [R1+0xde8] ;  /* 0x000de80001c47983 */ /* 0x000ee20000300800 */
[----:B-1----:R-:W-:-:S03]  /*6e610*/  MOV R5, R13 ;  /* 0x0000000d00057202 */ /* 0x002fc60000000f00 */
[----:B------:R-:W3:Y:S01]  /*6e620*/  LDL.LU R13, [R1+0xdec] ;  /* 0x000dec00010d7983 */ /* 0x000ee20000300800 */
[----:B--2---:R-:W-:Y:S02]  /*6e630*/  IADD3 R10, P0, R10, UR4, RZ ;  /* 0x000000040a0a7c10 */ /* 0x004fe4000ff1e0ff */
[----:B------:R-:W-:Y:S02]  /*6e640*/  MOV R4, R2 ;  /* 0x0000000200047202 */ /* 0x000fe40000000f00 */
[----:B------:R-:W2:Y:S04]  /*6e650*/  LDL.LU R2, [R1+0xdf4] ;  /* 0x000df40001027983 */ /* 0x000ea80000300800 */
[----:B------:R1:W-:Y:S04]  /*6e660*/  STL [R1+0xdcc], R10 ;  /* 0x000dcc0a01007387 */ /* 0x0003e80000100800 */
[----:B------:R1:W-:Y:S01]  /*6e670*/  LDGSTS.E [R0+0x10000], desc[UR8][R4.64], P1 ;  /* 0x1000000004007fae */ /* 0x0003e20008921848 */
[----:B----4-:R-:W-:Y:S01]  /*6e680*/  IADD3.X R194, R194, UR6, RZ, P0, !PT ;  /* 0x00000006c2c27c10 */ /* 0x010fe200087fe4ff */
[----:B-1----:R-:W-:-:S04]  /*6e690*/  IMAD.MOV.U32 R4, RZ, RZ, R10 ;  /* 0x000000ffff047224 */ /* 0x002fc800078e000a */
[----:B------:R-:W-:Y:S01]  /*6e6a0*/  STL [R1+0xdc8], R194 ;  /* 0x000dc8c201007387 */ /* 0x000fe20000100800 */
[----:B------:R-:W-:-:S05]  /*6e6b0*/  IADD3 R8, P2, R8, UR4, RZ ;  /* 0x0000000408087c10 */ /* 0x000fca000ff5e0ff */
[----:B------:R-:W-:Y:S01]  /*6e6c0*/  STL [R1+0xdd4], R8 ;  /* 0x000dd40801007387 */ /* 0x000fe20000100800 */
[----:B------:R-:W-:-:S03]  /*6e6d0*/  IADD3.X R12, R12, UR6, RZ, P2, !PT ;  /* 0x000000060c0c7c10 */ /* 0x000fc600097fe4ff */
[----:B------:R-:W4:Y:S01]  /*6e6e0*/  LDL.LU R10, [R1+0xdf0] ;  /* 0x000df000010a7983 */ /* 0x000f220000300800 */
[----:B------:R-:W-:-:S03]  /*6e6f0*/  MOV R5, R194 ;  /* 0x000000c200057202 */ /* 0x000fc60000000f00 */
[----:B------:R1:W-:Y:S04]  /*6e700*/  STL [R1+0xdd0], R12 ;  /* 0x000dd00c01007387 */ /* 0x0003e80000100800 */
[----:B------:R1:W-:Y:S04]  /*6e710*/  LDGSTS.E [R0+0x14000], desc[UR8][R4.64], P1 ;  /* 0x1400000004007fae */ /* 0x0003e80008921848 */
[----:B------:R-:W4:Y:S01]  /*6e720*/  LDL.LU R195, [R1+0xdf8] ;  /* 0x000df80001c37983 */ /* 0x000f220000300800 */
[----:B-1----:R-:W-:-:S03]  /*6e730*/  IMAD.MOV.U32 R5, RZ, RZ, R12 ;  /* 0x000000ffff057224 */ /* 0x002fc600078e000c */
[----:B------:R-:W4:Y:S01]  /*6e740*/  LDL.LU R12, [R1+0xdfc] ;  /* 0x000dfc00010c7983 */ /* 0x000f220000300800 */
        /* <DEDUP_REMOVED lines=16> */
[----:B---3--:R-:W-:-:S03]  /*6e850*/  IADD3.X R192, R192, UR6, RZ, P1, !PT ;  /* 0x00000006c0c07c10 */ /* 0x008fc60008ffe4ff */
[----:B-1----:R-:W3:Y:S04]  /*6e860*/  LDL.LU R11, [R1+0xe0c] ;  /* 0x000e0c00010b7983 */ /* 0x002ee80000300800 */
        /* <DEDUP_REMOVED lines=8> */
[----:B--2---:R-:W2:Y:S01]  /*6e8f0*/  LDL.LU R193, [R1+0xe08] ;  /* 0x000e080001c17983 */ /* 0x004ea20000300800 */
[----:B------:R-:W-:-:S03]  /*6e900*/  IADD3 R2, P1, R2, UR4, RZ ;  /* 0x0000000402027c10 */ /* 0x000fc6000ff3e0ff */
[----:B------:R-:W-:Y:S04]  /*6e910*/  STL [R1+0xde8], R196 ;  /* 0x000de8c401007387 */ /* 0x000fe80000100800 */
[----:B-1----:R-:W2:Y:S04]  /*6e920*/  LDL.LU R192, [R1+0xe10] ;  /* 0x000e100001c07983 */ /* 0x002ea80000300800 */
[----:B------:R-:W2:Y:S01]  /*6e930*/  LDL.LU R9, [R1+0xe14] ;  /* 0x000e140001097983 */ /* 0x000ea20000300800 */
[----:B------:R-:W-:Y:S01]  /*6e940*/  MOV R4, R13 ;  /* 0x0000000d00047202 */ /* 0x000fe20000000f00 */
[----:B------:R-:W-:-:S02]  /*6e950*/  IMAD.MOV.U32 R5, RZ, RZ, R196 ;  /* 0x000000ffff057224 */ /* 0x000fc400078e00c4 */
[----:B------:R-:W-:Y:S04]  /*6e960*/  STL [R1+0xdf4], R2 ;  /* 0x000df40201007387 */ /* 0x000fe80000100800 */
[----:B------:R1:W-:Y:S01]  /*6e970*/  LDGSTS.E [R0+0x14004], desc[UR8][R4.64], P0 ;  /* 0x1400400004007fae */ /* 0x0003e20008121848 */
[----:B----4-:R-:W-:-:S04]  /*6e980*/  IADD3.X R10, R10, UR6, RZ, P1, !PT ;  /* 0x000000060a0a7c10 */ /* 0x010fc80008ffe4ff */
[----:B-1----:R-:W-:Y:S01]  /*6e990*/  MOV R5, R10 ;  /* 0x0000000a00057202 */ /* 0x002fe20000000f00 */
[----:B------:R1:W-:Y:S04]  /*6e9a0*/  STL [R1+0xdf0], R10 ;  /* 0x000df00a01007387 */ /* 0x0003e80000100800 */
[----:B------:R-:W4:Y:S01]  /*6e9b0*/  LDL.LU R13, [R1+0xe18] ;  /* 0x000e1800010d7983 */ /* 0x000f220000300800 */
[----:B------:R-:W-:-:S03]  /*6e9c0*/  MOV R4, R2 ;  /* 0x0000000200047202 */ /* 0x000fc60000000f00 */
[----:B-1----:R-:W4:Y:S04]  /*6e9d0*/  LDL.LU R10, [R1+0xe1c] ;  /* 0x000e1c00010a7983 */ /* 0x002f280000300800 */
[----:B------:R1:W-:Y:S01]  /*6e9e0*/  LDGSTS.E [R0+0x18004], desc[UR8][R4.64], P0 ;  /* 0x1800400004007fae */ /* 0x0003e20008121848 */
[----:B------:R-:W-:-:S03]  /*6e9f0*/  IADD3 R12, P2, R12, UR4, RZ ;  /* 0x000000040c0c7c10 */ /* 0x000fc6000ff5e0ff */
[----:B------:R-:W4:Y:S01]  /*6ea00*/  LDL.LU R2, [R1+0xe24] ;  /* 0x000e240001027983 */ /* 0x000f220000300800 */
[----:B------:R-:W-:Y:S02]  /*6ea10*/  IADD3.X R195, R195, UR6, RZ, P2, !PT ;  /* 0x00000006c3c37c10 */ /* 0x000fe400097fe4ff */
[----:B------:R-:W-:Y:S01]  /*6ea20*/  IADD3 R8, P3, R8, UR4, RZ ;  /* 0x0000000408087c10 */ /* 0x000fe2000ff7e0ff */
[----:B-1----:R-:W-:Y:S01]  /*6ea30*/  IMAD.MOV.U32 R4, RZ, RZ, R12 ;  /* 0x000000ffff047224 */ /* 0x002fe200078e000c */
[----:B------:R-:W-:Y:S01]  /*6ea40*/  MOV R5, R195 ;  /* 0x000000c300057202 */ /* 0x000fe20000000f00 */
[----:B------:R1:W-:Y:S01]  /*6ea50*/  STL [R1+0xdfc], R12 ;  /* 0x000dfc0c01007387 */ /* 0x0003e20000100800 */
[----:B------:R-:W-:-:S03]  /*6ea60*/  IADD3.X R194, R194, UR6, RZ, P3, !PT ;  /* 0x00000006c2c27c10 */ /* 0x000fc60009ffe4ff */
[----:B------:R-:W-:Y:S04]  /*6ea70*/  STL [R1+0xdf8], R195 ;  /* 0x000df8c301007387 */ /* 0x000fe80000100800 */
[----:B------:R-:W-:Y:S04]  /*6ea80*/  STL [R1+0xe04], R8 ;  /* 0x000e040801007387 */ /* 0x000fe80000100800 */
[----:B-1----:R-:W4:Y:S04]  /*6ea90*/  LDL.LU R12, [R1+0xe20] ;  /* 0x000e2000010c7983 */ /* 0x002f280000300800 */
[----:B------:R1:W-:Y:S04]  /*6eaa0*/  STL [R1+0xe00], R194 ;  /* 0x000e00c201007387 */ /* 0x0003e80000100800 */
[----:B------:R1:W-:Y:S04]  /*6eab0*/  LDGSTS.E [R0+0x1c004], desc[UR8][R4.64], P0 ;  /* 0x1c00400004007fae */ /* 0x0003e80008121848 */
[----:B------:R-:W4:Y:S01]  /*6eac0*/  LDL.LU R196, [R1+0xe28] ;  /* 0x000e280001c47983 */ /* 0x000f220000300800 */
[----:B-1----:R-:W-:-:S03]  /*6ead0*/  IMAD.MOV.U32 R5, RZ, RZ, R194 ;  /* 0x000000ffff057224 */ /* 0x002fc600078e00c2 */
[----:B------:R-:W4:Y:S01]  /*6eae0*/  LDL.LU R194, [R1+0xe2c] ;  /* 0x000e2c0001c27983 */ /* 0x000f220000300800 */
[----:B------:R-:W-:-:S04]  /*6eaf0*/  UISETP.GT.AND UP1, UPT, UR16, 0x26, UPT ;  /* 0x000000261000788c */ /* 0x000fc8000bf24270 */
[----:B------:R-:W-:-:S04]  /*6eb00*/  USEL UR12, URZ, 0x4, !UP1 ;  /* 0x000000043f0c7887 */ /* 0x000fc8000c800000 */
[----:B------:R-:W-:-:S06]  /*6eb10*/  USEL UR12, UR12, URZ, !UP0 ;  /* 0x0000003f0c0c7287 */ /* 0x000fcc000c000000 */
[----:B------:R-:W-:Y:S02]  /*6eb20*/  ISETP.NE.U32.AND P1, PT, RZ, UR12, PT ;  /* 0x0000000cff007c0c */ /* 0x000fe4000bf25070 */
[----:B------:R-:W-:Y:S02]  /*6eb30*/  MOV R4, R8 ;  /* 0x0000000800047202 */ /* 0x000fe40000000f00 */
[----:B------:R-:W4:Y:S09]  /*6eb40*/  LDL.LU R8, [R1+0xe34] ;  /* 0x000e340001087983 */ /* 0x000f320000300800 */
[----:B------:R1:W-:Y:S01]  /*6eb50*/  LDGSTS.E [R0+0x10008], desc[UR8][R4.64], P1 ;  /* 0x1000800004007fae */ /* 0x0003e20008921848 */
[----:B---3--:R-:W-:-:S05]  /*6eb60*/  IADD3 R11, P0, R11, UR4, RZ ;  /* 0x000000040b0b7c10 */ /* 0x008fca000ff1e0ff */
[----:B------:R3:W-:Y:S01]  /*6eb70*/  STL [R1+0xe0c], R11 ;  /* 0x000e0c0b01007387 */ /* 0x0007e20000100800 */
[----:B-1----:R-:W-:Y:S02]  /*6eb80*/  MOV R4, R11 ;  /* 0x0000000b00047202 */ /* 0x002fe40000000f00 */
[----:B--2---:R-:W-:-:S05]  /*6eb90*/  IADD3.X R193, R193, UR6, RZ, P0, !PT ;  /* 0x00000006c1c17c10 */ /* 0x004fca00087fe4ff */
[----:B------:R1:W-:Y:S01]  /*6eba0*/  STL [R1+0xe08], R193 ;  /* 0x000e08c101007387 */ /* 0x0003e20000100800 */
[----:B------:R-:W-:Y:S02]  /*6ebb0*/  IADD3 R9, P2, R9, UR4, RZ ;  /* 0x0000000409097c10 */ /* 0x000fe4000ff5e0ff */
[----:B------:R-:W-:-:S03]  /*6ebc0*/  MOV R5, R193 ;  /* 0x000000c100057202 */ /* 0x000fc60000000f00 */
[----:B------:R-:W-:Y:S01]  /*6ebd0*/  STL [R1+0xe14], R9 ;  /* 0x000e140901007387 */ /* 0x000fe20000100800 */
[----:B------:R-:W-:-:S03]  /*6ebe0*/  IADD3.X R192, R192, UR6, RZ, P2, !PT ;  /* 0x00000006c0c07c10 */ /* 0x000fc600097fe4ff */
[----:B---3--:R-:W2:Y:S04]  /*6ebf0*/  LDL.LU R11, [R1+0xe30] ;  /* 0x000e3000010b7983 */ /* 0x008ea80000300800 */
[----:B------:R3:W-:Y:S04]  /*6ec00*/  STL [R1+0xe10], R192 ;  /* 0x000e10c001007387 */ /* 0x0007e80000100800 */
[----:B------:R3:W-:Y:S04]  /*6ec10*/  LDGSTS.E [R0+0x14008], desc[UR8][R4.64], P1 ;  /* 0x1400800004007fae */ /* 0x0007e80008921848 */
[----:B-1----:R-:W2:Y:S01]  /*6ec20*/  LDL.LU R193, [R1+0xe38] ;  /* 0x000e380001c17983 */ /* 0x002ea20000300800 */
[----:B---3--:R-:W-:Y:S01]  /*6ec30*/  MOV R5, R192 ;  /* 0x000000c000057202 */ /* 0x008fe20000000f00 */
[----:B------:R-:W-:-:S02]  /*6ec40*/  IMAD.MOV.U32 R4, RZ, RZ, R9 ;  /* 0x000000ffff047224 */ /* 0x000fc400078e0009 */
[----:B------:R-:W3:Y:S04]  /*6ec50*/  LDL.LU R192, [R1+0xe3c] ;  /* 0x000e3c0001c07983 */ /* 0x000ee80000300800 */
[----:B------:R-:W3:Y:S04]  /*6ec60*/  LDL.LU R195, [R1+0x11c0] ;  /* 0x0011c00001c37983 */ /* 0x000ee80000300800 */
[----:B------:R-:W3:Y:S01]  /*6ec70*/  LDL.LU R9, [R1+0x11c4] ;  /* 0x0011c40001097983 */ /* 0x000ee20000300800 */
[----:B----4-:R-:W-:-:S03]  /*6ec80*/  IADD3 R10, P0, R10, UR4, RZ ;  /* 0x000000040a0a7c10 */ /* 0x010fc6000ff1e0ff */
[----:B------:R1:W-:Y:S01]  /*6ec90*/  LDGSTS.E [R0+0x18008], desc[UR8][R4.64], P1 ;  /* 0x1800800004007fae */ /* 0x0003e20008921848 */
[----:B------:R-:W-:Y:S02]  /*6eca0*/  IADD3.X R13, R13, UR6, RZ, P0, !PT ;  /* 0x000000060d0d7c10 */ /* 0x000fe400087fe4ff */
[----:B-1----:R-:W-:-:S03]  /*6ecb0*/  MOV R4, R10 ;  /* 0x0000000a00047202 */ /* 0x002fc60000000f00 */
[----:B------:R-:W-:-:S05]  /*6ecc0*/  IMAD.MOV.U32 R5, RZ, RZ, R13 ;  /* 0x000000ffff057224 */ /* 0x000fca00078e000d */
[----:B------:R1:W-:Y:S01]  /*6ecd0*/  LDGSTS.E [R0+0x1c008], desc[UR8][R4.64], P1 ;  /* 0x1c00800004007fae */ /* 0x0003e20008921848 */
[----:B------:R-:W-:-:S03]  /*6ece0*/  IADD3 R2, P1, R2, UR4, RZ ;  /* 0x0000000402027c10 */ /* 0x000fc6000ff3e0ff */
[----:B------:R4:W-:Y:S01]  /*6ecf0*/  STL [R1+0xe1c], R10 ;  /* 0x000e1c0a01007387 */ /* 0x0009e20000100800 */
[----:B------:R-:W-:-:S03]  /*6ed00*/  IADD3.X R12, R12, UR6, RZ, P1, !PT ;  /* 0x000000060c0c7c10 */ /* 0x000fc60008ffe4ff */
[----:B------:R1:W-:Y:S04]  /*6ed10*/  STL [R1+0xe18], R13 ;  /* 0x000e180d01007387 */ /* 0x0003e80000100800 */
[----:B----4-:R-:W4:Y:S04]  /*6ed20*/  LDL.LU R10, [R1+0x11cc] ;  /* 0x0011cc00010a7983 */ /* 0x010f280000300800 */
[----:B------:R-:W-:Y:S01]  /*6ed30*/  STL [R1+0xe24], R2 ;  /* 0x000e240201007387 */ /* 0x000fe20000100800 */
[----:B-1----:R-:W-:-:S03]  /*6ed40*/  MOV R5, R12 ;  /* 0x0000000c00057202 */ /* 0x002fc60000000f00 */
[----:B------:R1:W-:Y:S01]  /*6ed50*/  STL [R1+0xe20], R12 ;  /* 0x000e200c01007387 */ /* 0x0003e20000100800 */
[----:B------:R-:W-:-:S04]  /*6ed60*/  IADD3 R194, P2, R194, UR4, RZ ;  /* 0x00000004c2c27c10 */ /* 0x000fc8000ff5e0ff */
[----:B------:R-:W-:Y:S01]  /*6ed70*/  IADD3.X R196, R196, UR6, RZ, P2, !PT ;  /* 0x00000006c4c47c10 */ /* 0x000fe200097fe4ff */
[----:B------:R2:W-:Y:S01]  /*6ed80*/  STL [R1+0xe2c], R194 ;  /* 0x000e2cc201007387 */ /* 0x0005e20000100800 */
[----:B------:R-:W-:-:S03]  /*6ed90*/  MOV R4, R2 ;  /* 0x0000000200047202 */ /* 0x000fc60000000f00 */
        /* <DEDUP_REMOVED lines=16> */
[----:B-1----:R-:W-:-:S03]  /*6eea0*/  MOV R4, R8 ;  /* 0x0000000800047202 */ /* 0x002fc60000000f00 */
[----:B------:R-:W-:Y:S01]  /*6eeb0*/  USEL UR12, UR12, URZ, !UP0 ;  /* 0x0000003f0c0c7287 */ /* 0x000fe2000c000000 */
[----:B--2---:R-:W-:-:S05]  /*6eec0*/  IADD3.X R11, R11, UR6, RZ, P1, !PT ;  /* 0x000000060b0b7c10 */ /* 0x004fca0008ffe4ff */
[----:B------:R1:W-:Y:S01]  /*6eed0*/  STL [R1+0xe30], R11 ;  /* 0x000e300b01007387 */ /* 0x0003e20000100800 */
[----:B------:R-:W-:-:S03]  /*6eee0*/  IMAD.MOV.U32 R5, RZ, RZ, R11 ;  /* 0x000000ffff057224 */ /* 0x000fc600078e000b */
[----:B------:R-:W2:Y:S04]  /*6eef0*/  LDL.LU R194, [R1+0x11d8] ;  /* 0x0011d80001c27983 */ /* 0x000ea80000300800 */
[----:B------:R3:W-:Y:S04]  /*6ef00*/  LDGSTS.E [R0+0x1800c], desc[UR8][R4.64], P0 ;  /* 0x1800c00004007fae */ /* 0x0007e80008121848 */
[----:B-1----:R-:W2:Y:S04]  /*6ef10*/  LDL.LU R11, [R1+0x11dc] ;  /* 0x0011dc00010b7983 */ /* 0x002ea80000300800 */
[----:B------:R-:W2:Y:S01]  /*6ef20*/  LDL.LU R8, [R1+0x11e4] ;  /* 0x0011e40001087983 */ /* 0x000ea20000300800 */
[----:B---3--:R-:W-:-:S04]  /*6ef30*/  IADD3 R192, P2, R192, UR4, RZ ;  /* 0x00000004c0c07c10 */ /* 0x008fc8000ff5e0ff */
[----:B------:R-:W-:Y:S02]  /*6ef40*/  IADD3.X R193, R193, UR6, RZ, P2, !PT ;  /* 0x00000006c1c17c10 */ /* 0x000fe400097fe4ff */
[----:B------:R-:W-:Y:S01]  /*6ef50*/  IADD3 R9, P3, R9, UR4, RZ ;  /* 0x0000000409097c10 */ /* 0x000fe2000ff7e0ff */
[----:B------:R-:W-:Y:S01]  /*6ef60*/  STL [R1+0xe3c], R192 ;  /* 0x000e3cc001007387 */ /* 0x000fe20000100800 */
[----:B------:R-:W-:Y:S02]  /*6ef70*/  MOV R4, R192 ;  /* 0x000000c000047202 */ /* 0x000fe40000000f00 */
[----:B------:R-:W-:Y:S02]  /*6ef80*/  IADD3.X R195, R195, UR6, RZ, P3, !PT ;  /* 0x00000006c3c37c10 */ /* 0x000fe40009ffe4ff */
[----:B------:R-:W-:Y:S01]  /*6ef90*/  MOV R5, R193 ;  /* 0x000000c100057202 */ /* 0x000fe20000000f00 */
[----:B------:R1:W-:Y:S04]  /*6efa0*/  STL [R1+0xe38], R193 ;  /* 0x000e38c101007387 */ /* 0x0003e80000100800 */
[----:B------:R3:W-:Y:S04]  /*6efb0*/  STL [R1+0x11c4], R9 ;  /* 0x0011c40901007387 */ /* 0x0007e80000100800 */
[----:B------:R3:W-:Y:S04]  /*6efc0*/  LDGSTS.E [R0+0x1c00c], desc[UR8][R4.64], P0 ;  /* 0x1c00c00004007fae */ /* 0x0007e80008121848 */
[----:B-1----:R-:W2:Y:S04]  /*6efd0*/  LDL.LU R193, [R1+0x11e0] ;  /* 0x0011e00001c17983 */ /* 0x002ea80000300800 */
[----:B------:R-:W-:Y:S01]  /*6efe0*/  STL [R1+0x11c0], R195 ;  /* 0x0011c0c301007387 */ /* 0x000fe20000100800 */
[----:B------:R-:W-:-:S03]  /*6eff0*/  ISETP.NE.U32.AND P1, PT, RZ, UR12, PT ;  /* 0x0000000cff007c0c */ /* 0x000fc6000bf25070 */
[----:B------:R-:W2:Y:S01]  /*6f000*/  LDL.LU R192, [R1+0x11e8] ;  /* 0x0011e80001c07983 */ /* 0x000ea20000300800 */
[----:B---3--:R-:W-:-:S03]  /*6f010*/  IMAD.MOV.U32 R4, RZ, RZ, R9 ;  /* 0x000000ffff047224 */ /* 0x008fc600078e0009 */
[----:B------:R-:W3:Y:S01]  /*6f020*/  LDL.LU R9, [R1+0x11ec] ;  /* 0x0011ec0001097983 */ /* 0x000ee20000300800 */
[----:B------:R-:W-:Y:S02]  /*6f030*/  MOV R5, R195 ;  /* 0x000000c300057202 */ /* 0x000fe40000000f00 */
[----:B----4-:R-:W-:-:S03]  /*6f040*/  IADD3 R10, P0, R10, UR4, RZ ;  /* 0x000000040a0a7c10 */ /* 0x010fc6000ff1e0ff */
[----:B------:R1:W-:Y:S04]  /*6f050*/  LDGSTS.E [R0+0x20000], desc[UR8][R4.64], P1 ;  /* 0x2000000004007fae */ /* 0x0003e80008921848 */
[----:B------:R4:W-:Y:S01]  /*6f060*/  STL [R1+0x11cc], R10 ;  /* 0x0011cc0a01007387 */ /* 0x0009e20000100800 */
[----:B-1----:R-:W-:Y:S02]  /*6f070*/  MOV R4, R10 ;  /* 0x0000000a00047202 */ /* 0x002fe40000000f00 */
[----:B------:R-:W-:-:S05]  /*6f080*/  IADD3.X R13, R13, UR6, RZ, P0, !PT ;  /* 0x000000060d0d7c10 */ /* 0x000fca00087fe4ff */
[----:B------:R1:W-:Y:S01]  /*6f090*/  STL [R1+0x11c8], R13 ;  /* 0x0011c80d01007387 */ /* 0x0003e20000100800 */
[----:B------:R-:W-:-:S05]  /*6f0a0*/  IMAD.MOV.U32 R5, RZ, RZ, R13 ;  /* 0x000000ffff057224 */ /* 0x000fca00078e000d */
[----:B------:R1:W-:Y:S01]  /*6f0b0*/  LDGSTS.E [R0+0x24000], desc[UR8][R4.64], P1 ;  /* 0x2400000004007fae */ /* 0x0003e20008921848 */
[----:B------:R-:W-:-:S04]  /*6f0c0*/  IADD3 R2, P2, R2, UR4, RZ ;  /* 0x0000000402027c10 */ /* 0x000fc8000ff5e0ff */
[----:B------:R-:W-:Y:S01]  /*6f0d0*/  IADD3.X R12, R12, UR6, RZ, P2, !PT ;  /* 0x000000060c0c7c10 */ /* 0x000fe200097fe4ff */
[----:B------:R-:W-:Y:S04]  /*6f0e0*/  STL [R1+0x11d4], R2 ;  /* 0x0011d40201007387 */ /* 0x000fe80000100800 */
[----:B----4-:R-:W4:Y:S01]  /*6f0f0*/  LDL.LU R10, [R1+0x11f4] ;  /* 0x0011f400010a7983 */ /* 0x010f220000300800 */
[----:B-1----:R-:W-:-:S03]  /*6f100*/  MOV R5, R12 ;  /* 0x0000000c00057202 */ /* 0x002fc60000000f00 */
[----:B------:R1:W-:Y:S04]  /*6f110*/  STL [R1+0x11d0], R12 ;  /* 0x0011d00c01007387 */ /* 0x0003e80000100800 */
[----:B------:R-:W4:Y:S04]  /*6f120*/  LDL.LU R196, [R1+0x11f0] ;  /* 0x0011f00001c47983 */ /* 0x000f280000300800 */
[----:B------:R-:W4:Y:S04]  /*6f130*/  LDL.LU R13, [R1+0x11f8] ;  /* 0x0011f800010d7983 */ /* 0x000f280000300800 */
[----:B-1----:R-:W4:Y:S01]  /*6f140*/  LDL.LU R12, [R1+0x11fc] ;  /* 0x0011fc00010c7983 */ /* 0x002f220000300800 */
[----:B------:R-:W-:-:S03]  /*6f150*/  MOV R4, R2 ;  /* 0x0000000200047202 */ /* 0x000fc60000000f00 */
[----:B------:R-:W4:Y:S04]  /*6f160*/  LDL.LU R195, [R1+0x1200] ;  /* 0x0012000001c37983 */ /* 0x000f280000300800 */
[----:B------:R-:W4:Y:S01]  /*6f170*/  LDL.LU R2, [R1+0x1204] ;  /* 0x0012040001027983 */ /* 0x000f220000300800 */
[----:B------:R-:W-:-:S03]  /*6f180*/  UISETP.GT.AND UP1, UPT, UR16, 0x45, UPT ;  /* 0x000000451000788c */ /* 0x000fc6000bf24270 */
[----:B------:R1:W-:Y:S01]  /*6f190*/  LDGSTS.E [R0+0x28000], desc[UR8][R4.64], P1 ;  /* 0x2800000004007fae */ /* 0x0003e20008921848 */
[----:B------:R-:W-:-:S04]  /*6f1a0*/  USEL UR12, URZ, 0x4, !UP1 ;  /* 0x000000043f0c7887 */ /* 0x000fc8000c800000 */
[----:B------:R-:W-:Y:S01]  /*6f1b0*/  USEL UR12, UR12, URZ, !UP0 ;  /* 0x0000003f0c0c7287 */ /* 0x000fe2000c000000 */
[----:B--2---:R-:W-:-:S04]  /*6f1c0*/  IADD3 R11, P0, R11, UR4, RZ ;  /* 0x000000040b0b7c10 */ /* 0x004fc8000ff1e0ff */
        /* <DEDUP_REMOVED lines=8> */
[----:B--2---:R-:W2:Y:S01]  /*6f250*/  LDL.LU R11, [R1+0x120c] ;  /* 0x00120c00010b7983 */ /* 0x004ea20000300800 */
[----:B------:R-:W-:-:S03]  /*6f260*/  IADD3.X R193, R193, UR6, RZ, P1, !PT ;  /* 0x00000006c1c17c10 */ /* 0x000fc60008ffe4ff */
[----:B------:R-:W-:Y:S01]  /*6f270*/  STL [R1+0x11e4], R8 ;  /* 0x0011e40801007387 */ /* 0x000fe20000100800 */
[----:B-1----:R-:W-:-:S03]  /*6f280*/  MOV R4, R8 ;  /* 0x0000000800047202 */ /* 0x002fc60000000f00 */
[----:B------:R1:W-:Y:S01]  /*6f290*/  STL [R1+0x11e0], R193 ;  /* 0x0011e0c101007387 */ /* 0x0003e20000100800 */
[----:B---3--:R-:W-:Y:S01]  /*6f2a0*/  IADD3 R9, P2, R9, UR4, RZ ;  /* 0x0000000409097c10 */ /* 0x008fe2000ff5e0ff */
        /* <DEDUP_REMOVED lines=13> */
[----:B----4-:R-:W-:-:S04]  /*6f380*/  IADD3 R10, P1, R10, UR4, RZ ;  /* 0x000000040a0a7c10 */ /* 0x010fc8000ff3e0ff */
[----:B------:R-:W-:Y:S01]  /*6f390*/  IADD3.X R196, R196, UR6, RZ, P1, !PT ;  /* 0x00000006c4c47c10 */ /* 0x000fe20008ffe4ff */
[----:B-1----:R-:W-:-:S03]  /*6f3a0*/  IMAD.MOV.U32 R4, RZ, RZ, R10 ;  /* 0x000000ffff047224 */ /* 0x002fc600078e000a */
[----:B------:R-:W-:Y:S02]  /*6f3b0*/  MOV R5, R196 ;  /* 0x000000c400057202 */ /* 0x000fe40000000f00 */
[----:B------:R-:W-:Y:S01]  /*6f3c0*/  IADD3 R12, P2, R12, UR4, RZ ;  /* 0x000000040c0c7c10 */ /* 0x000fe2000ff5e0ff */
[----:B------:R1:W-:Y:S03]  /*6f3d0*/  STL [R1+0x11f4], R10 ;  /* 0x0011f40a01007387 */ /* 0x0003e60000100800 */
[----:B------:R-:W-:Y:S01]  /*6f3e0*/  IADD3.X R13, R13, UR6, RZ, P2, !PT ;  /* 0x000000060d0d7c10 */ /* 0x000fe200097fe4ff */
[----:B------:R-:W-:Y:S01]  /*6f3f0*/  STL [R1+0x11f0], R196 ;  /* 0x0011f0c401007387 */ /* 0x000fe20000100800 */
[----:B------:R-:W-:-:S03]  /*6f400*/  IADD3 R2, P3, R2, UR4, RZ ;  /* 0x0000000402027c10 */ /* 0x000fc6000ff7e0ff */
[----:B------:R4:W-:Y:S01]  /*6f410*/  LDGSTS.E [R0+0x28004], desc[UR8][R4.64], P0 ;  /* 0x2800400004007fae */ /* 0x0009e20008121848 */
[----:B------:R-:W-:-:S03]  /*6f420*/  IADD3.X R195, R195, UR6, RZ, P3, !PT ;  /* 0x00000006c3c37c10 */ /* 0x000fc60009ffe4ff */
[----:B-1----:R-:W3:Y:S04]  /*6f430*/  LDL.LU R10, [R1+0x1224] ;  /* 0x00122400010a7983 */ /* 0x002ee80000300800 */
[----:B------:R-:W-:Y:S01]  /*6f440*/  STL [R1+0x11fc], R12 ;  /* 0x0011fc0c01007387 */ /* 0x000fe20000100800 */
[----:B----4-:R-:W-:Y:S01]  /*6f450*/  MOV R4, R12 ;  /* 0x0000000c00047202 */ /* 0x010fe20000000f00 */
[----:B------:R-:W-:Y:S02]  /*6f460*/  IMAD.MOV.U32 R5, RZ, RZ, R13 ;  /* 0x000000ffff057224 */ /* 0x000fe400078e000d */
[----:B------:R1:W-:Y:S04]  /*6f470*/  STL [R1+0x11f8], R13 ;  /* 0x0011f80d01007387 */ /* 0x0003e80000100800 */
[----:B------:R4:W-:Y:S04]  /*6f480*/  STL [R1+0x1204], R2 ;  /* 0x0012040201007387 */ /* 0x0009e80000100800 */
[----:B------:R4:W-:Y:S04]  /*6f490*/  LDGSTS.E [R0+0x2c004], desc[UR8][R4.64], P0 ;  /* 0x2c00400004007fae */ /* 0x0009e80008121848 */
[----:B-1----:R-:W3:Y:S04]  /*6f4a0*/  LDL.LU R13, [R1+0x1220] ;  /* 0x00122000010d7983 */ /* 0x002ee80000300800 */
[----:B------:R-:W-:Y:S04]  /*6f4b0*/  STL [R1+0x1200], R195 ;  /* 0x001200c301007387 */ /* 0x000fe80000100800 */
[----:B------:R-:W3:Y:S01]  /*6f4c0*/  LDL.LU R12, [R1+0x1228] ;  /* 0x00122800010c7983 */ /* 0x000ee20000300800 */
[----:B----4-:R-:W-:-:S03]  /*6f4d0*/  MOV R4, R2 ;  /* 0x0000000200047202 */ /* 0x010fc60000000f00 */
[----:B------:R-:W4:Y:S01]  /*6f4e0*/  LDL.LU R2, [R1+0x122c] ;  /* 0x00122c0001027983 */ /* 0x000f220000300800 */
[----:B------:R-:W-:-:S04]  /*6f4f0*/  UISETP.GT.AND UP1, UPT, UR16, 0x46, UPT ;  /* 0x000000461000788c */ /* 0x000fc8000bf24270 */
[----:B------:R-:W-:-:S04]  /*6f500*/  USEL UR12, URZ, 0x4, !UP1 ;  /* 0x000000043f0c7887 */ /* 0x000fc8000c800000 */
[----:B------:R-:W-:-:S06]  /*6f510*/  USEL UR12, UR12, URZ, !UP0 ;  /* 0x0000003f0c0c7287 */ /* 0x000fcc000c000000 */
[----:B------:R-:W-:Y:S02]  /*6f520*/  ISETP.NE.U32.AND P1, PT, RZ, UR12, PT ;  /* 0x0000000cff007c0c */ /* 0x000fe4000bf25070 */
[----:B------:R-:W-:-:S11]  /*6f530*/  MOV R5, R195 ;  /* 0x000000c300057202 */ /* 0x000fd60000000f00 */
[----:B------:R1:W-:Y:S01]  /*6f540*/  LDGSTS.E [R0+0x20008], desc[UR8][R4.64], P1 ;  /* 0x2000800004007fae */ /* 0x0003e20008921848 */
[----:B------:R-:W-:-:S04]  /*6f550*/  UISETP.GT.AND UP1, UPT, UR16, 0x47, UPT ;  /* 0x000000471000788c */ /* 0x000fc8000bf24270 */
[----:B------:R-:W-:-:S04]  /*6f560*/  USEL UR12, URZ, 0x4, !UP1 ;  /* 0x000000043f0c7887 */ /* 0x000fc8000c800000 */
[----:B------:R-:W-:Y:S01]  /*6f570*/  USEL UR12, UR12, URZ, !UP0 ;  /* 0x0000003f0c0c7287 */ /* 0x000fe2000c000000 */
[----:B--2---:R-:W-:-:S05]  /*6f580*/  IADD3 R11, P0, R11, UR4, RZ ;  /* 0x000000040b0b7c10 */ /* 0x004fca000ff1e0ff */
[----:B-1----:R-:W-:Y:S01]  /*6f590*/  IMAD.MOV.U32 R4, RZ, RZ, R11 ;  /* 0x000000ffff047224 */ /* 0x002fe200078e000b */
[----:B------:R1:W-:Y:S01]  /*6f5a0*/  STL [R1+0x120c], R11 ;  /* 0x00120c0b01007387 */ /* 0x0003e20000100800 */
[----:B---3--:R-:W-:-:S04]  /*6f5b0*/  IADD3.X R194, R194, UR6, RZ, P0, !PT ;  /* 0x00000006c2c27c10 */ /* 0x008fc800087fe4ff */
[----:B------:R-:W-:Y:S01]  /*6f5c0*/  MOV R5, R194 ;  /* 0x000000c200057202 */ /* 0x000fe20000000f00 */
[----:B------:R-:W-:Y:S04]  /*6f5d0*/  STL [R1+0x1208], R194 ;  /* 0x001208c201007387 */ /* 0x000fe80000100800 */
[----:B------:R2:W-:Y:S01]  /*6f5e0*/  LDGSTS.E [R0+0x24008], desc[UR8][R4.64], P1 ;  /* 0x2400800004007fae */ /* 0x0005e20008921848 */
[----:B------:R-:W-:-:S04]  /*6f5f0*/  IADD3 R8, P2, R8, UR4, RZ ;  /* 0x0000000408087c10 */ /* 0x000fc8000ff5e0ff */
[----:B------:R-:W-:Y:S01]  /*6f600*/  IADD3.X R193, R193, UR6, RZ, P2, !PT ;  /* 0x00000006c1c17c10 */ /* 0x000fe200097fe4ff */
[----:B------:R3:W-:Y:S04]  /*6f610*/  STL [R1+0x1214], R8 ;  /* 0x0012140801007387 */ /* 0x0007e80000100800 */
[----:B-1----:R-:W4:Y:S01]  /*6f620*/  LDL.LU R11, [R1+0x1234] ;  /* 0x00123400010b7983 */ /* 0x002f220000300800 */
[----:B--2---:R-:W-:-:S03]  /*6f630*/  MOV R4, R8 ;  /* 0x0000000800047202 */ /* 0x004fc60000000f00 */
[----:B------:R1:W-:Y:S01]  /*6f640*/  STL [R1+0x1210], R193 ;  /* 0x001210c101007387 */ /* 0x0003e20000100800 */
[----:B------:R-:W-:-:S03]  /*6f650*/  IMAD.MOV.U32 R5, RZ, RZ, R193 ;  /* 0x000000ffff057224 */ /* 0x000fc600078e00c1 */
[----:B------:R-:W2:Y:S04]  /*6f660*/  LDL.LU R195, [R1+0x1230] ;  /* 0x0012300001c37983 */ /* 0x000ea80000300800 */
[----:B---3--:R-:W3:Y:S01]  /*6f670*/  LDL.LU R8, [R1+0x123c] ;  /* 0x00123c0001087983 */ /* 0x008ee20000300800 */
[----:B------:R-:W-:-:S03]  /*6f680*/  IADD3 R9, P0, R9, UR4, RZ ;  /* 0x0000000409097c10 */ /* 0x000fc6000ff1e0ff */
[----:B------:R1:W-:Y:S01]  /*6f690*/  LDGSTS.E [R0+0x28008], desc[UR8][R4.64], P1 ;  /* 0x2800800004007fae */ /* 0x0003e20008921848 */
[----:B------:R-:W-:-:S03]  /*6f6a0*/  IADD3.X R192, R192, UR6, RZ, P0, !PT ;  /* 0x00000006c0c07c10 */ /* 0x000fc600087fe4ff */
[----:B------:R1:W-:Y:S04]  /*6f6b0*/  STL [R1+0x121c], R9 ;  /* 0x00121c0901007387 */ /* 0x0003e80000100800 */
[----:B------:R4:W-:Y:S04]  /*6f6c0*/  STL [R1+0x1218], R192 ;  /* 0x001218c001007387 */ /* 0x0009e80000100800 */
[----:B------:R-:W3:Y:S04]  /*6f6d0*/  LDL.LU R194, [R1+0x1238] ;  /* 0x0012380001c27983 */ /* 0x000ee80000300800 */
[----:B------:R-:W3:Y:S01]  /*6f6e0*/  LDL.LU R196, [R1+0x15c0] ;  /* 0x0015c00001c47983 */ /* 0x000ee20000300800 */
[----:B-1----:R-:W-:-:S03]  /*6f6f0*/  MOV R4, R9 ;  /* 0x0000000900047202 */ /* 0x002fc60000000f00 */
[----:B------:R-:W3:Y:S01]  /*6f700*/  LDL.LU R193, [R1+0x15c4] ;  /* 0x0015c40001c17983 */ /* 0x000ee20000300800 */
[----:B------:R-:W-:Y:S02]  /*6f710*/  MOV R5, R192 ;  /* 0x000000c000057202 */ /* 0x000fe40000000f00 */
[----:B------:R-:W-:Y:S01]  /*6f720*/  ISETP.NE.U32.AND P0, PT, RZ, UR12, PT ;  /* 0x0000000cff007c0c */ /* 0x000fe2000bf05070 */
[----:B------:R-:W3:Y:S04]  /*6f730*/  LDL.LU R9, [R1+0x15cc] ;  /* 0x0015cc0001097983 */ /* 0x000ee80000300800 */
[----:B------:R1:W-:Y:S01]  /*6f740*/  LDGSTS.E [R0+0x2c008], desc[UR8][R4.64], P1 ;  /* 0x2c00800004007fae */ /* 0x0003e20008921848 */
[----:B------:R-:W-:-:S05]  /*6f750*/  IADD3 R10, P1, R10, UR4, RZ ;  /* 0x000000040a0a7c10 */ /* 0x000fca000ff3e0ff */
[----:B------:R-:W-:Y:S01]  /*6f760*/  STL [R1+0x1224], R10 ;  /* 0x0012240a01007387 */ /* 0x000fe20000100800 */
[----:B-1----:R-:W-:Y:S01]  /*6f770*/  IMAD.MOV.U32 R4, RZ, RZ, R10 ;  /* 0x000000ffff047224 */ /* 0x002fe200078e000a */
[----:B------:R-:W-:-:S05]  /*6f780*/  IADD3.X R13, R13, UR6, RZ, P1, !PT ;  /* 0x000000060d0d7c10 */ /* 0x000fca0008ffe4ff */
[----:B------:R1:W-:Y:S01]  /*6f790*/  STL [R1+0x1220], R13 ;  /* 0x0012200d01007387 */ /* 0x0003e20000100800 */
[----:B----4-:R-:W-:-:S04]  /*6f7a0*/  IADD3 R2, P2, R2, UR4, RZ ;  /* 0x0000000402027c10 */ /* 0x010fc8000ff5e0ff */
[----:B------:R-:W-:Y:S01]  /*6f7b0*/  IADD3.X R12, R12, UR6, RZ, P2, !PT ;  /* 0x000000060c0c7c10 */ /* 0x000fe200097fe4ff */
[----:B------:R-:W-:Y:S01]  /*6f7c0*/  STL [R1+0x122c], R2 ;  /* 0x00122c0201007387 */ /* 0x000fe20000100800 */
[----:B------:R-:W-:-:S03]  /*6f7d0*/  MOV R5, R13 ;  /* 0x0000000d00057202 */ /* 0x000fc60000000f00 */
[----:B------:R-:W4:Y:S04]  /*6f7e0*/  LDL.LU R192, [R1+0x15c8] ;  /* 0x0015c80001c07983 */ /* 0x000f280000300800 */
[----:B------:R1:W-:Y:S04]  /*6f7f0*/  STL [R1+0x1228], R12 ;  /* 0x0012280c01007387 */ /* 0x0003e80000100800 */
[----:B-1----:R-:W4:Y:S04]  /*6f800*/  LDL.LU R13, [R1+0x15d0] ;  /* 0x0015d000010d7983 */ /* 0x002f280000300800 */
[----:B------:R-:W4:Y:S04]  /*6f810*/  LDL.LU R10, [R1+0x15d4] ;  /* 0x0015d400010a7983 */ /* 0x000f280000300800 */
[----:B------:R1:W-:Y:S02]  /*6f820*/  LDGSTS.E [R0+0x2000c], desc[UR8][R4.64], P0 ;  /* 0x2000c00004007fae */ /* 0x0003e40008121848 */
[----:B-1----:R-:W-:Y:S01]  /*6f830*/  IMAD.MOV.U32 R5, RZ, RZ, R12 ;  /* 0x000000ffff057224 */ /* 0x002fe200078e000c */
[----:B------:R-:W-:Y:S01]  /*6f840*/  MOV R4, R2 ;  /* 0x0000000200047202 */ /* 0x000fe20000000f00 */
[----:B------:R-:W4:Y:S04]  /*6f850*/  LDL.LU R12, [R1+0x15d8] ;  /* 0x0015d800010c7983 */ /* 0x000f280000300800 */
[----:B------:R-:W4:Y:S01]  /*6f860*/  LDL.LU R2, [R1+0x15dc] ;  /* 0x0015dc0001027983 */ /* 0x000f220000300800 */
[----:B------:R-:W-:-:S03]  /*6f870*/  UISETP.GT.AND UP1, UPT, UR16, 0x64, UPT ;  /* 0x000000641000788c */ /* 0x000fc6000bf24270 */
[----:B------:R1:W-:Y:S01]  /*6f880*/  LDGSTS.E [R0+0x2400c], desc[UR8][R4.64], P0 ;  /* 0x2400c00004007fae */ /* 0x0003e20008121848 */
[----:B------:R-:W-:-:S04]  /*6f890*/  USEL UR12, URZ, 0x4, !UP1 ;  /* 0x000000043f0c7887 */ /* 0x000fc8000c800000 */
[----:B------:R-:W-:Y:S01]  /*6f8a0*/  USEL UR12, UR12, URZ, !UP0 ;  /* 0x0000003f0c0c7287 */ /* 0x000fe2000c000000 */
[----:B------:R-:W-:-:S04]  /*6f8b0*/  IADD3 R11, P1, R11, UR4, RZ ;  /* 0x000000040b0b7c10 */ /* 0x000fc8000ff3e0ff */
[----:B--2---:R-:W-:Y:S02]  /*6f8c0*/  IADD3.X R195, R195, UR6, RZ, P1, !PT ;  /* 0x00000006c3c37c10 */ /* 0x004fe40008ffe4ff */
[----:B---3--:R-:W-:Y:S01]  /*6f8d0*/  IADD3 R8, P2, R8, UR4, RZ ;  /* 0x0000000408087c10 */ /* 0x008fe2000ff5e0ff */
[----:B------:R2:W-:Y:S01]  /*6f8e0*/  STL [R1+0x1234], R11 ;  /* 0x0012340b01007387 */ /* 0x0005e20000100800 */
[----:B-1----:R-:W-:Y:S02]  /*6f8f0*/  MOV R4, R11 ;  /* 0x0000000b00047202 */ /* 0x002fe40000000f00 */
[----:B------:R-:W-:Y:S01]  /*6f900*/  MOV R5, R195 ;  /* 0x000000c300057202 */ /* 0x000fe20000000f00 */
[----:B------:R1:W-:Y:S04]  /*6f910*/  STL [R1+0x1230], R195 ;  /* 0x001230c301007387 */ /* 0x0003e80000100800 */
[----:B------:R3:W-:Y:S04]  /*6f920*/  LDGSTS.E [R0+0x2800c], desc[UR8][R4.64], P0 ;  /* 0x2800c00004007fae */ /* 0x0007e80008121848 */
[----:B--2---:R-:W2:Y:S01]  /*6f930*/  LDL.LU R11, [R1+0x15e4] ;  /* 0x0015e400010b7983 */ /* 0x004ea20000300800 */
[----:B------:R-:W-:-:S03]  /*6f940*/  IADD3.X R194, R194, UR6, RZ, P2, !PT ;  /* 0x00000006c2c27c10 */ /* 0x000fc600097fe4ff */
[----:B------:R-:W-:Y:S01]  /*6f950*/  STL [R1+0x123c], R8 ;  /* 0x00123c0801007387 */ /* 0x000fe20000100800 */
[----:B------:R-:W-:-:S03]  /*6f960*/  IADD3 R193, P3, R193, UR4, RZ ;  /* 0x00000004c1c17c10 */ /* 0x000fc6000ff7e0ff */
[----:B------:R1:W-:Y:S01]  /*6f970*/  STL [R1+0x1238], R194 ;  /* 0x001238c201007387 */ /* 0x0003e20000100800 */
[----:B------:R-:W-:-:S03]  /*6f980*/  IADD3.X R196, R196, UR6, RZ, P3, !PT ;  /* 0x00000006c4c47c10 */ /* 0x000fc60009ffe4ff */
[----:B------:R-:W-:Y:S01]  /*6f990*/  STL [R1+0x15c4], R193 ;  /* 0x0015c4c101007387 */ /* 0x000fe20000100800 */
[----:B---3--:R-:W-:Y:S01]  /*6f9a0*/  MOV R5, R194 ;  /* 0x000000c200057202 */ /* 0x008fe20000000f00 */
[----:B------:R-:W-:Y:S02]  /*6f9b0*/  IMAD.MOV.U32 R4, RZ, RZ, R8 ;  /* 0x000000ffff047224 */ /* 0x000fe400078e0008 */
[----:B-1----:R-:W3:Y:S04]  /*6f9c0*/  LDL.LU R195, [R1+0x15e0] ;  /* 0x0015e00001c37983 */ /* 0x002ee80000300800 */
[----:B------:R-:W-:Y:S04]  /*6f9d0*/  STL [R1+0x15c0], R196 ;  /* 0x0015c0c401007387 */ /* 0x000fe80000100800 */
[----:B------:R-:W3:Y:S01]  /*6f9e0*/  LDL.LU R194, [R1+0x15e8] ;  /* 0x0015e80001c27983 */ /* 0x000ee20000300800 */
[----:B------:R-:W-:-:S03]  /*6f9f0*/  ISETP.NE.U32.AND P1, PT, RZ, UR12, PT ;  /* 0x0000000cff007c0c */ /* 0x000fc6000bf25070 */
[----:B------:R-:W3:Y:S04]  /*6fa00*/  LDL.LU R8, [R1+0x15ec] ;  /* 0x0015ec0001087983 */ /* 0x000ee80000300800 */
[----:B------:R1:W-:Y:S01]  /*6fa10*/  LDGSTS.E [R0+0x2c00c], desc[UR8][R4.64], P0 ;  /* 0x2c00c00004007fae */ /* 0x0003e20008121848 */
[----:B------:R-:W-:-:S05]  /*6fa20*/  IADD3 R9, P0, R9, UR4, RZ ;  /* 0x0000000409097c10 */ /* 0x000fca000ff1e0ff */
[----:B------:R4:W-:Y:S01]  /*6fa30*/  STL [R1+0x15cc], R9 ;  /* 0x0015cc0901007387 */ /* 0x0009e20000100800 */
[----:B-1----:R-:W-:Y:S01]  /*6fa40*/  MOV R4, R193 ;  /* 0x000000c100047202 */ /* 0x002fe20000000f00 */
[----:B------:R-:W-:-:S05]  /*6fa50*/  IMAD.MOV.U32 R5, RZ, RZ, R196 ;  /* 0x000000ffff057224 */ /* 0x000fca00078e00c4 */
[----:B------:R1:W-:Y:S01]  /*6fa60*/  LDGSTS.E [R0+0x30000], desc[UR8][R4.64], P1 ;  /* 0x3000000004007fae */ /* 0x0003e20008921848 */
[----:B----4-:R-:W-:Y:S02]  /*6fa70*/  IADD3.X R192, R192, UR6, RZ, P0, !PT ;  /* 0x00000006c0c07c10 */ /* 0x010fe400087fe4ff */
[----:B-1----:R-:W-:-:S03]  /*6fa80*/  MOV R4, R9 ;  /* 0x0000000900047202 */ /* 0x002fc60000000f00 */
[----:B------:R-:W-:Y:S01]  /*6fa90*/  STL [R1+0x15c8], R192 ;  /* 0x0015c8c001007387 */ /* 0x000fe20000100800 */
[----:B------:R-:W-:-:S05]  /*6faa0*/  MOV R5, R192 ;  /* 0x000000c000057202 */ /* 0x000fca0000000f00 */
[----:B------:R1:W-:Y:S01]  /*6fab0*/  LDGSTS.E [R0+0x34000], desc[UR8][R4.64], P1 ;  /* 0x3400000004007fae */ /* 0x0003e20008921848 */
[----:B------:R-:W-:-:S04]  /*6fac0*/  IADD3 R10, P2, R10, UR4, RZ ;  /* 0x000000040a0a7c10 */ /* 0x000fc8000ff5e0ff */
[----:B------:R-:W-:Y:S01]  /*6fad0*/  IADD3.X R13, R13, UR6, RZ, P2, !PT ;  /* 0x000000060d0d7c10 */ /* 0x000fe200097fe4ff */
[----:B------:R4:W-:Y:S04]  /*6fae0*/  STL [R1+0x15d4], R10 ;  /* 0x0015d40a01007387 */ /* 0x0009e80000100800 */
[----:B------:R-:W3:Y:S04]  /*6faf0*/  LDL.LU R9, [R1+0x15f4] ;  /* 0x0015f40001097983 */ /* 0x000ee80000300800 */
[----:B------:R-:W-:Y:S01]  /*6fb00*/  STL [R1+0x15d0], R13 ;  /* 0x0015d00d01007387 */ /* 0x000fe20000100800 */
[----:B-1----:R-:W-:Y:S01]  /*6fb10*/  IMAD.MOV.U32 R4, RZ, RZ, R10 ;  /* 0x000000ffff047224 */ /* 0x002fe200078e000a */
[----:B------:R-:W-:-:S02]  /*6fb20*/  MOV R5, R13 ;  /* 0x0000000d00057202 */ /* 0x000fc40000000f00 */
[----:B------:R-:W3:Y:S04]  /*6fb30*/  LDL.LU R193, [R1+0x15f0] ;  /* 0x0015f00001c17983 */ /* 0x000ee80000300800 */
[----:B----4-:R-:W4:Y:S01]  /*6fb40*/  LDL.LU R10, [R1+0x15fc] ;  /* 0x0015fc00010a7983 */ /* 0x010f220000300800 */
[----:B------:R-:W-:-:S03]  /*6fb50*/  IADD3 R2, P0, R2, UR4, RZ ;  /* 0x0000000402027c10 */ /* 0x000fc6000ff1e0ff */
[----:B------:R1:W-:Y:S01]  /*6fb60*/  LDGSTS.E [R0+0x38000], desc[UR8][R4.64], P1 ;  /* 0x3800000004007fae */ /* 0x0003e20008921848 */
[----:B------:R-:W-:-:S03]  /*6fb70*/  IADD3.X R12, R12, UR6, RZ, P0, !PT ;  /* 0x000000060c0c7c10 */ /* 0x000fc600087fe4ff */
[----:B------:R-:W-:Y:S04]  /*6fb80*/  STL [R1+0x15dc], R2 ;  /* 0x0015dc0201007387 */ /* 0x000fe80000100800 */
[----:B------:R1:W-:Y:S02]  /*6fb90*/  STL [R1+0x15d8], R12 ;  /* 0x0015d80c01007387 */ /* 0x0003e40000100800 */
[----:B-1----:R-:W-:Y:S02]  /*6fba0*/  IMAD.MOV.U32 R5, RZ, RZ, R12 ;  /* 0x000000ffff057224 */ /* 0x002fe400078e000c */
[----:B------:R-:W4:Y:S04]  /*6fbb0*/  LDL.LU R12, [R1+0x15f8] ;  /* 0x0015f800010c7983 */ /* 0x000f280000300800 */
        /* <DEDUP_REMOVED lines=9> */
[----:B--2---:R-:W-:-:S05]  /*6fc50*/  IADD3 R11, P1, R11, UR4, RZ ;  /* 0x000000040b0b7c10 */ /* 0x004fca000ff3e0ff */
[----:B------:R2:W-:Y:S01]  /*6fc60*/  STL [R1+0x15e4], R11 ;  /* 0x0015e40b01007387 */ /* 0x0005e20000100800 */
[----:B-1----:R-:W-:Y:S02]  /*6fc70*/  MOV R4, R11 ;  /* 0x0000000b00047202 */ /* 0x002fe40000000f00 */
[----:B---3--:R-:W-:-:S05]  /*6fc80*/  IADD3.X R195, R195, UR6, RZ, P1, !PT ;  /* 0x00000006c3c37c10 */ /* 0x008fca0008ffe4ff */
[----:B------:R1:W-:Y:S01]  /*6fc90*/  STL [R1+0x15e0], R195 ;  /* 0x0015e0c301007387 */ /* 0x0003e20000100800 */
[----:B------:R-:W-:-:S04]  /*6fca0*/  IADD3 R8, P2, R8, UR4, RZ ;  /* 0x0000000408087c10 */ /* 0x000fc8000ff5e0ff */
[----:B------:R-:W-:Y:S01]  /*6fcb0*/  IADD3.X R194, R194, UR6, RZ, P2, !PT ;  /* 0x00000006c2c27c10 */ /* 0x000fe200097fe4ff */
[----:B------:R3:W-:Y:S01]  /*6fcc0*/  STL [R1+0x15ec], R8 ;  /* 0x0015ec0801007387 */ /* 0x0007e20000100800 */
[----:B------:R-:W-:-:S03]  /*6fcd0*/  MOV R5, R195 ;  /* 0x000000c300057202 */ /* 0x000fc60000000f00 */
[----:B--2---:R-:W2:Y:S04]  /*6fce0*/  LDL.LU R11, [R1+0x1608] ;  /* 0x00160800010b7983 */ /* 0x004ea80000300800 */
[----:B------:R4:W-:Y:S04]  /*6fcf0*/  STL [R1+0x15e8], R194 ;  /* 0x0015e8c201007387 */ /* 0x0009e80000100800 */
[----:B------:R-:W2:Y:S04]  /*6fd00*/  LDL.LU R196, [R1+0x1610] ;  /* 0x0016100001c47983 */ /* 0x000ea80000300800 */
[----:B-1----:R-:W2:Y:S04]  /*6fd10*/  LDL.LU R195, [R1+0x1614] ;  /* 0x0016140001c37983 */ /* 0x002ea80000300800 */
[----:B------:R1:W-:Y:S02]  /*6fd20*/  LDGSTS.E [R0+0x30004], desc[UR8][R4.64], P0 ;  /* 0x3000400004007fae */ /* 0x0003e40008121848 */
[----:B-1----:R-:W-:-:S02]  /*6fd30*/  IMAD.MOV.U32 R4, RZ, RZ, R8 ;  /* 0x000000ffff047224 */ /* 0x002fc400078e0008 */
[----:B---3--:R-:W3:Y:S01]  /*6fd40*/  LDL.LU R8, [R1+0x161c] ;  /* 0x00161c0001087983 */ /* 0x008ee20000300800 */
[----:B------:R-:W-:-:S05]  /*6fd50*/  MOV R5, R194 ;  /* 0x000000c200057202 */ /* 0x000fca0000000f00 */
[----:B------:R1:W-:Y:S01]  /*6fd60*/  LDGSTS.E [R0+0x34004], desc[UR8][R4.64], P0 ;  /* 0x3400400004007fae */ /* 0x0003e20008121848 */
[----:B------:R-:W-:-:S04]  /*6fd70*/  IADD3 R9, P1, R9, UR4, RZ ;  /* 0x0000000409097c10 */ /* 0x000fc8000ff3e0ff */
[----:B------:R-:W-:Y:S01]  /*6fd80*/  IADD3.X R193, R193, UR6, RZ, P1, !PT ;  /* 0x00000006c1c17c10 */ /* 0x000fe20008ffe4ff */
[----:B------:R1:W-:Y:S04]  /*6fd90*/  STL [R1+0x15f4], R9 ;  /* 0x0015f40901007387 */ /* 0x0003e80000100800 */
[----:B------:R-:W-:Y:S01]  /*6fda0*/  STL [R1+0x15f0], R193 ;  /* 0x0015f0c101007387 */ /* 0x000fe20000100800 */
[----:B----4-:R-:W-:-:S03]  /*6fdb0*/  IADD3 R10, P2, R10, UR4, RZ ;  /* 0x000000040a0a7c10 */ /* 0x010fc6000ff5e0ff */
[----:B------:R-:W4:Y:S01]  /*6fdc0*/  LDL.LU R194, [R1+0x1618] ;  /* 0x0016180001c27983 */ /* 0x000f220000300800 */
[----:B-1----:R-:W-:Y:S01]  /*6fdd0*/  MOV R4, R9 ;  /* 0x0000000900047202 */ /* 0x002fe20000000f00 */
[----:B------:R-:W-:Y:S02]  /*6fde0*/  IMAD.MOV.U32 R5, RZ, RZ, R193 ;  /* 0x000000ffff057224 */ /* 0x000fe400078e00c1 */
[----:B------:R-:W4:Y:S04]  /*6fdf0*/  LDL.LU R9, [R1+0x1624] ;  /* 0x0016240001097983 */ /* 0x000f280000300800 */
[----:B------:R1:W-:Y:S04]  /*6fe00*/  STL [R1+0x15fc], R10 ;  /* 0x0015fc0a01007387 */ /* 0x0003e80000100800 */
[----:B------:R1:W-:Y:S01]  /*6fe10*/  LDGSTS.E [R0+0x38004], desc[UR8][R4.64], P0 ;  /* 0x3800400004007fae */ /* 0x0003e20008121848 */
[----:B------:R-:W-:-:S02]  /*6fe20*/  IADD3.X R12, R12, UR6, RZ, P2, !PT ;  /* 0x000000060c0c7c10 */ /* 0x000fc400097fe4ff */
[----:B------:R-:W-:-:S03]  /*6fe30*/  IADD3 R13, P3, R13, UR4, RZ ;  /* 0x000000040d0d7c10 */ /* 0x000fc6000ff7e0ff */
[----:B------:R1:W-:Y:S01]  /*6fe40*/  STL [R1+0x15f8], R12 ;  /* 0x0015f80c01007387 */ /* 0x0003e20000100800 */
[----:B------:R-:W-:-:S03]  /*6fe50*/  IADD3.X R192, R192, UR6, RZ, P3, !PT ;  /* 0x00000006c0c07c10 */ /* 0x000fc60009ffe4ff */
[----:B------:R1:W-:Y:S02]  /*6fe60*/  STL [R1+0x1604], R13 ;  /* 0x0016040d01007387 */ /* 0x0003e40000100800 */
[----:B-1----:R-:W-:Y:S02]  /*6fe70*/  MOV R4, R10 ;  /* 0x0000000a00047202 */ /* 0x002fe40000000f00 */
[----:B------:R-:W4:Y:S01]  /*6fe80*/  LDL.LU R10, [R1+0x1620] ;  /* 0x00162000010a7983 */ /* 0x000f220000300800 */
[----:B------:R-:W-:-:S03]  /*6fe90*/  MOV R5, R12 ;  /* 0x0000000c00057202 */ /* 0x000fc60000000f00 */
[----:B------:R1:W-:Y:S04]  /*6fea0*/  STL [R1+0x1600], R192 ;  /* 0x001600c001007387 */ /* 0x0003e80000100800 */
[----:B------:R-:W4:Y:S04]  /*6feb0*/  LDL.LU R193, [R1+0x1628] ;  /* 0x0016280001c17983 */ /* 0x000f280000300800 */
[----:B------:R-:W4:Y:S01]  /*6fec0*/  LDL.LU R12, [R1+0x162c] ;  /* 0x00162c00010c7983 */ /* 0x000f220000300800 */
        /* <DEDUP_REMOVED lines=15> */
[----:B--2---:R-:W-:-:S05]  /*6ffc0*/  IADD3.X R11, R11, UR6, RZ, P0, !PT ;  /* 0x000000060b0b7c10 */ /* 0x004fca00087fe4ff */
[----:B------:R1:W-:Y:S01]  /*6ffd0*/  STL [R1+0x1608], R11 ;  /* 0x0016080b01007387 */ /* 0x0003e20000100800 */
[----:B------:R-:W-:-:S04]  /*6ffe0*/  IADD3 R195, P2, R195, UR4, RZ ;  /* 0x00000004c3c37c10 */ /* 0x000fc8000ff5e0ff */
[----:B------:R-:W-:Y:S01]  /*6fff0*/  IADD3.X R196, R196, UR6, RZ, P2, !PT ;  /* 0x00000006c4c47c10 */ /* 0x000fe200097fe4ff */
[----:B------:R-:W-:Y:S01]  /*70000*/  STL [R1+0x1614], R195 ;  /* 0x001614c301007387 */ /* 0x000fe20000100800 */
[----:B------:R-:W-:-:S03]  /*70010*/  IMAD.MOV.U32 R5, RZ, RZ, R11 ;  /* 0x000000ffff057224 */ /* 0x000fc600078e000b */
[----:B------:R-:W2:Y:S04]  /*70020*/  LDL.LU R192, [R1+0x1630] ;  /* 0x0016300001c07983 */ /* 0x000ea80000300800 */
[----:B------:R-:W-:Y:S04]  /*70030*/  STL [R1+0x1610], R196 ;  /* 0x001610c401007387 */ /* 0x000fe80000100800 */
[----:B-1----:R-:W2:Y:S01]  /*70040*/  LDL.LU R11, [R1+0x1638] ;  /* 0x00163800010b7983 */ /* 0x002ea20000300800 */
[----:B---3--:R-:W-:-:S03]  /*70050*/  IADD3 R8, P0, R8, UR4, RZ ;  /* 0x0000000408087c10 */ /* 0x008fc6000ff1e0ff */
[----:B------:R-:W3:Y:S04]  /*70060*/  LDL.LU R2, [R1+0x163c] ;  /* 0x00163c0001027983 */ /* 0x000ee80000300800 */
[----:B------:R1:W-:Y:S04]  /*70070*/  LDGSTS.E [R0+0x34008], desc[UR8][R4.64], P1 ;  /* 0x3400800004007fae */ /* 0x0003e80008921848 */
[----:B------:R-:W-:Y:S01]  /*70080*/  STL [R1+0x161c], R8 ;  /* 0x00161c0801007387 */ /* 0x000fe20000100800 */
[----:B-1----:R-:W-:Y:S02]  /*70090*/  MOV R4, R195 ;  /* 0x000000c300047202 */ /* 0x002fe40000000f00 */
[----:B------:R-:W-:-:S05]  /*700a0*/  MOV R5, R196 ;  /* 0x000000c400057202 */ /* 0x000fca0000000f00 */
[----:B------:R1:W-:Y:S01]  /*700b0*/  LDGSTS.E [R0+0x38008], desc[UR8][R4.64], P1 ;  /* 0x3800800004007fae */ /* 0x0003e20008921848 */
[----:B----4-:R-:W-:Y:S01]  /*700c0*/  IADD3.X R194, R194, UR6, RZ, P0, !PT ;  /* 0x00000006c2c27c10 */ /* 0x010fe200087fe4ff */
[----:B-1----:R-:W-:-:S03]  /*700d0*/  IMAD.MOV.U32 R4, RZ, RZ, R8 ;  /* 0x000000ffff047224 */ /* 0x002fc600078e0008 */
[----:B------:R-:W-:Y:S01]  /*700e0*/  MOV R5, R194 ;  /* 0x000000c200057202 */ /* 0x000fe20000000f00 */
[----:B------:R1:W-:Y:S01]  /*700f0*/  STL [R1+0x1618], R194 ;  /* 0x001618c201007387 */ /* 0x0003e20000100800 */
[----:B------:R-:W-:-:S03]  /*70100*/  ISETP.NE.U32.AND P0, PT, RZ, UR12, PT ;  /* 0x0000000cff007c0c */ /* 0x000fc6000bf05070 */
[----:B------:R4:W-:Y:S01]  /*70110*/  LDGSTS.E [R0+0x3c008], desc[UR8][R4.64], P1 ;  /* 0x3c00800004007fae */ /* 0x0009e20008921848 */
[----:B------:R-:W-:-:S03]  /*70120*/  IADD3 R9, P1, R9, UR4, RZ ;  /* 0x0000000409097c10 */ /* 0x000fc6000ff3e0ff */
[----:B-1----:R-:W3:Y:S04]  /*70130*/  LDL.LU R194, [R1+0xa40] ;  /* 0x000a400001c27983 */ /* 0x002ee80000300800 */
[----:B------:R-:W3:Y:S01]  /*70140*/  LDL.LU R8, [R1+0xa44] ;  /* 0x000a440001087983 */ /* 0x000ee20000300800 */
[----:B----4-:R-:W-:-:S03]  /*70150*/  MOV R4, R9 ;  /* 0x0000000900047202 */ /* 0x010fc60000000f00 */
[----:B------:R-:W-:Y:S01]  /*70160*/  STL [R1+0x1624], R9 ;  /* 0x0016240901007387 */ /* 0x000fe20000100800 */
[----:B------:R-:W-:-:S05]  /*70170*/  IADD3.X R10, R10, UR6, RZ, P1, !PT ;  /* 0x000000060a0a7c10 */ /* 0x000fca0008ffe4ff */
[----:B------:R-:W-:Y:S01]  /*70180*/  IMAD.MOV.U32 R5, RZ, RZ, R10 ;  /* 0x000000ffff057224 */ /* 0x000fe200078e000a */
[----:B------:R1:W-:Y:S04]  /*70190*/  STL [R1+0x1620], R10 ;  /* 0x0016200a01007387 */ /* 0x0003e80000100800 */
        /* <DEDUP_REMOVED lines=8> */
[----:B-1----:R-:W4:Y:S01]  /*70220*/  LDL.LU R193, [R1+0xa48] ;  /* 0x000a480001c17983 */ /* 0x002f220000300800 */
[----:B------:R-:W-:-:S03]  /*70230*/  MOV R4, R12 ;  /* 0x0000000c00047202 */ /* 0x000fc60000000f00 */
[----:B------:R-:W4:Y:S01]  /*70240*/  LDL.LU R12, [R1+0xa50] ;  /* 0x000a5000010c7983 */ /* 0x000f220000300800 */
[----:B------:R-:W-:-:S03]  /*70250*/  IADD3 R13, P1, R13, UR4, RZ ;  /* 0x000000040d0d7c10 */ /* 0x000fc6000ff3e0ff */
[----:B------:R1:W-:Y:S04]  /*70260*/  LDGSTS.E [R0+0x3400c], desc[UR8][R4.64], P0 ;  /* 0x3400c00004007fae */ /* 0x0003e80008121848 */
[----:B------:R-:W-:Y:S01]  /*70270*/  STL [R1+0x1634], R13 ;  /* 0x0016340d01007387 */ /* 0x000fe20000100800 */
[----:B------:R-:W-:Y:S01]  /*70280*/  UISETP.GT.AND UP1, UPT, UR16, 0x8, UPT ;  /* 0x000000081000788c */ /* 0x000fe2000bf24270 */
[----:B-1----:R-:W-:-:S03]  /*70290*/  IMAD.MOV.U32 R4, RZ, RZ, R13 ;  /* 0x000000ffff047224 */ /* 0x002fc600078e000d */
[----:B------:R-:W-:-:S04]  /*702a0*/  USEL UR12, URZ, 0x4, !UP1 ;  /* 0x000000043f0c7887 */ /* 0x000fc8000c800000 */
[----:B------:R-:W-:Y:S01]  /*702b0*/  USEL UR12, UR12, URZ, !UP0 ;  /* 0x0000003f0c0c7287 */ /* 0x000fe2000c000000 */
[----:B--2---:R-:W-:-:S04]  /*702c0*/  IADD3.X R192, R192, UR6, RZ, P1, !PT ;  /* 0x00000006c0c07c10 */ /* 0x004fc80008ffe4ff */
[----:B------:R-:W-:Y:S01]  /*702d0*/  MOV R5, R192 ;  /* 0x000000c000057202 */ /* 0x000fe20000000f00 */
[----:B------:R1:W-:Y:S04]  /*702e0*/  STL [R1+0x1630], R192 ;  /* 0x001630c001007387 */ /* 0x0003e80000100800 */
[----:B------:R2:W-:Y:S01]  /*702f0*/  LDGSTS.E [R0+0x3800c], desc[UR8][R4.64], P0 ;  /* 0x3800c00004007fae */ /* 0x0005e20008121848 */
[----:B---3--:R-:W-:-:S04]  /*70300*/  IADD3 R2, P2, R2, UR4, RZ ;  /* 0x0000000402027c10 */ /* 0x008fc8000ff5e0ff */
[----:B------:R-:W-:Y:S01]  /*70310*/  IADD3.X R11, R11, UR6, RZ, P2, !PT ;  /* 0x000000060b0b7c10 */ /* 0x000fe200097fe4ff */
[----:B------:R-:W-:Y:S04]  /*70320*/  STL [R1+0x163c], R2 ;  /* 0x00163c0201007387 */ /* 0x000fe80000100800 */
[----:B------:R3:W-:Y:S01]  /*70330*/  STL [R1+0x1638], R11 ;  /* 0x0016380b01007387 */ /* 0x0007e20000100800 */
[----:B--2---:R-:W-:-:S03]  /*70340*/  IMAD.MOV.U32 R5, RZ, RZ, R11 ;  /* 0x000000ffff057224 */ /* 0x004fc600078e000b */
[----:B-1----:R-:W2:Y:S01]  /*70350*/  LDL.LU R192, [R1+0xa58] ;  /* 0x000a580001c07983 */ /* 0x002ea20000300800 */
[----:B------:R-:W-:-:S03]  /*70360*/  MOV R4, R2 ;  /* 0x0000000200047202 */ /* 0x000fc60000000f00 */
[----:B---3--:R-:W3:Y:S04]  /*70370*/  LDL.LU R11, [R1+0xa5c] ;  /* 0x000a5c00010b7983 */ /* 0x008ee80000300800 */
[----:B------:R-:W2:Y:S04]  /*70380*/  LDL.LU R13, [R1+0xa60] ;  /* 0x000a6000010d7983 */ /* 0x000ea80000300800 */
[----:B------:R-:W2:Y:S04]  /*70390*/  LDL.LU R2, [R1+0xa64] ;  /* 0x000a640001027983 */ /* 0x000ea80000300800 */
[----:B------:R-:W2:Y:S04]  /*703a0*/  LDL.LU R196, [R1+0xa68] ;  /* 0x000a680001c47983 */ /* 0x000ea80000300800 */
[----:B------:R1:W-:Y:S01]  /*703b0*/  LDGSTS.E [R0+0x3c00c], desc[UR8][R4.64], P0 ;  /* 0x3c00c00004007fae */ /* 0x0003e20008121848 */
[----:B------:R-:W-:-:S02]  /*703c0*/  ISETP.NE.U32.AND P0, PT, RZ, UR12, PT ;  /* 0x0000000cff007c0c */ /* 0x000fc4000bf05070 */
[----:B------:R-:W-:-:S04]  /*703d0*/  IADD3 R8, P1, R8, UR4, RZ ;  /* 0x0000000408087c10 */ /* 0x000fc8000ff3e0ff */
[----:B------:R-:W-:Y:S01]  /*703e0*/  IADD3.X R194, R194, UR6, RZ, P1, !PT ;  /* 0x00000006c2c27c10 */ /* 0x000fe20008ffe4ff */
[----:B------:R-:W-:Y:S04]  /*703f0*/  STL [R1+0xa44], R8 ;  /* 0x000a440801007387 */ /* 0x000fe80000100800 */
[----:B------:R1:W-:Y:S02]  /*70400*/  STL [R1+0xa40], R194 ;  /* 0x000a40c201007387 */ /* 0x0003e40000100800 */
[----:B-1----:R-:W-:Y:S01]  /*70410*/  IMAD.MOV.U32 R5, RZ, RZ, R194 ;  /* 0x000000ffff057224 */ /* 0x002fe200078e00c2 */
[----:B------:R-:W-:Y:S01]  /*70420*/  LOP3.LUT R0, R6, 0x20, RZ, 0x3c, !PT ;  /* 0x0000002006007812 */ /* 0x000fe200078e3cff */
[----:B------:R-:W2:Y:S03]  /*70430*/  LDL.LU R194, [R1+0xa6c] ;  /* 0x000a6c0001c27983 */ /* 0x000ea60000300800 */
[----:B------:R-:W-:-:S02]  /*70440*/  IADD3 R0, R0, UR17, RZ ;  /* 0x0000001100007c10 */ /* 0x000fc4000fffe0ff */
[----:B------:R-:W-:Y:S02]  /*70450*/  MOV R4, R8 ;  /* 0x0000000800047202 */ /* 0x000fe40000000f00 */
[----:B------:R-:W2:Y:S04]  /*70460*/  LDL.LU R8, [R1+0xa74] ;  /* 0x000a740001087983 */ /* 0x000ea80000300800 */
[----:B------:R1:W-:Y:S01]  /*70470*/  LDGSTS.E [R0], desc[UR8][R4.64], P0 ;  /* 0x0000000004007fae */ /* 0x0003e20008121848 */
[----:B------:R-:W-:-:S05]  /*70480*/  IADD3 R10, P1, R10, UR4, RZ ;  /* 0x000000040a0a7c10 */ /* 0x000fca000ff3e0ff */
[----:B------:R1:W-:Y:S01]  /*70490*/  STL [R1+0xa4c], R10 ;  /* 0x000a4c0a01007387 */ /* 0x0003e20000100800 */
[----:B----4-:R-:W-:Y:S02]  /*704a0*/  IADD3 R9, P2, R9, UR4, RZ ;  /* 0x0000000409097c10 */ /* 0x010fe4000ff5e0ff */
[----:B------:R-:W-:Y:S02]  /*704b0*/  IADD3.X R193, R193, UR6, RZ, P1, !PT ;  /* 0x00000006c1c17c10 */ /* 0x000fe40008ffe4ff */
[----:B-1----:R-:W-:-:S03]  /*704c0*/  MOV R4, R10 ;  /* 0x0000000a00047202 */ /* 0x002fc60000000f00 */
[----:B------:R-:W-:Y:S01]  /*704d0*/  STL [R1+0xa48], R193 ;  /* 0x000a48c101007387 */ /* 0x000fe20000100800 */
[----:B------:R-:W-:-:S03]  /*704e0*/  IADD3.X R12, R12, UR6, RZ, P2, !PT ;  /* 0x000000060c0c7c10 */ /* 0x000fc600097fe4ff */
[----:B------:R-:W-:Y:S01]  /*704f0*/  STL [R1+0xa54], R9 ;  /* 0x000a540901007387 */ /* 0x000fe20000100800 */
[----:B------:R-:W-:-:S03]  /*70500*/  MOV R5, R193 ;  /* 0x000000c100057202 */ /* 0x000fc60000000f00 */
[----:B------:R-:W4:Y:S04]  /*70510*/  LDL.LU R10, [R1+0xa70] ;  /* 0x000a7000010a7983 */ /* 0x000f280000300800 */
[----:B------:R1:W-:Y:S04]  /*70520*/  STL [R1+0xa50], R12 ;  /* 0x000a500c01007387 */ /* 0x0003e80000100800 */
[----:B------:R1:W-:Y:S04]  /*70530*/  LDGSTS.E [R0+0x4000], desc[UR8][R4.64], P0 ;  /* 0x0400000004007fae */ /* 0x0003e80008121848 */
[----:B------:R-:W4:Y:S01]  /*70540*/  LDL.LU R195, [R1+0xa78] ;  /* 0x000a780001c37983 */ /* 0x000f220000300800 */
[----:B-1----:R-:W-:-:S03]  /*70550*/  MOV R5, R12 ;  /* 0x0000000c00057202 */ /* 0x002fc60000000f00 */
[----:B------:R-:W4:Y:S01]  /*70560*/  LDL.LU R12, [R1+0xa7c] ;  /* 0x000a7c00010c7983 */ /* 0x000f220000300800 */
        /* <DEDUP_REMOVED lines=8> */
[----:B--2---:R-:W-:Y:S02]  /*705f0*/  IADD3.X R192, R192, UR6, RZ, P1, !PT ;  /* 0x00000006c0c07c10 */ /* 0x004fe40008ffe4ff */
        /* <DEDUP_REMOVED lines=10> */
[----:B--2---:R-:W-:-:S03]  /*706a0*/  MOV R5, R13 ;  /* 0x0000000d00057202 */ /* 0x004fc60000000f00 */
[----:B------:R1:W-:Y:S01]  /*706b0*/  STL [R1+0xa60], R13 ;  /* 0x000a600d01007387 */ /* 0x0003e20000100800 */
[----:B------:R-:W-:-:S05]  /*706c0*/  MOV R4, R2 ;  /* 0x0000000200047202 */ /* 0x000fca0000000f00 */
[----:B------:R2:W-:Y:S01]  /*706d0*/  LDGSTS.E [R0+0x4], desc[UR8][R4.64], P0 ;  /* 0x0000400004007fae */ /* 0x0005e20008121848 */
[----:B------:R-:W-:-:S04]  /*706e0*/  IADD3 R194, P2, R194, UR4, RZ ;  /* 0x00000004c2c27c10 */ /* 0x000fc8000ff5e0ff */
[----:B------:R-:W-:Y:S01]  /*706f0*/  IADD3.X R196, R196, UR6, RZ, P2, !PT ;  /* 0x00000006c4c47c10 */ /* 0x000fe200097fe4ff */
[----:B------:R4:W-:Y:S04]  /*70700*/  STL [R1+0xa6c], R194 ;  /* 0x000a6cc201007387 */ /* 0x0009e80000100800 */
[----:B---3--:R-:W3:Y:S04]  /*70710*/  LDL.LU R192, [R1+0xa88] ;  /* 0x000a880001c07983 */ /* 0x008ee80000300800 */
[----:B------:R-:W-:Y:S01]  /*70720*/  STL [R1+0xa68], R196 ;  /* 0x000a68c401007387 */ /* 0x000fe20000100800 */
[----:B------:R-:W-:-:S03]  /*70730*/  IADD3 R8, P1, R8, UR4, RZ ;  /* 0x0000000408087c10 */ /* 0x000fc6000ff3e0ff */
[----:B-1----:R-:W3:Y:S04]  /*70740*/  LDL.LU R13, [R1+0xa90] ;  /* 0x000a9000010d7983 */ /* 0x002ee80000300800 */
[----:B------:R-:W3:Y:S01]  /*70750*/  LDL.LU R2, [R1+0xa94] ;  /* 0x000a940001027983 */ /* 0x000ee20000300800 */
[----:B--2---:R-:W-:Y:S01]  /*70760*/  IMAD.MOV.U32 R4, RZ, RZ, R194 ;  /* 0x000000ffff047224 */ /* 0x004fe200078e00c2 */
[----:B------:R-:W-:Y:S02]  /*70770*/  MOV R5, R196 ;  /* 0x000000c400057202 */ /* 0x000fe40000000f00 */
[----:B------:R-:W-:Y:S04]  /*70780*/  STL [R1+0xa74], R8 ;  /* 0x000a740801007387 */ /* 0x000fe80000100800 */
[----:B------:R1:W-:Y:S01]  /*70790*/  LDGSTS.E [R0+0x4004], desc[UR8][R4.64], P0 ;  /* 0x0400400004007fae */ /* 0x0003e20008121848 */
[----:B----4-:R-:W-:-:S05]  /*707a0*/  IADD3.X R10, R10, UR6, RZ, P1, !PT ;  /* 0x000000060a0a7c10 */ /* 0x010fca0008ffe4ff */
[----:B------:R2:W-:Y:S01]  /*707b0*/  STL [R1+0xa70], R10 ;  /* 0x000a700a01007387 */ /* 0x0005e20000100800 */
[----:B-1----:R-:W-:-:S03]  /*707c0*/  IMAD.MOV.U32 R5, RZ, RZ, R10 ;  /* 0x000000ffff057224 */ /* 0x002fc600078e000a */
[----:B------:R-:W4:Y:S01]  /*707d0*/  LDL.LU R194, [R1+0xa98] ;  /* 0x000a980001c27983 */ /* 0x000f220000300800 */
[----:B------:R-:W-:-:S03]  /*707e0*/  MOV R4, R8 ;  /* 0x0000000800047202 */ /* 0x000fc60000000f00 */
[----:B--2---:R-:W2:Y:S04]  /*707f0*/  LDL.LU R10, [R1+0xa9c] ;  /* 0x000a9c00010a7983 */ /* 0x004ea80000300800 */
[----:B------:R1:W-:Y:S01]  /*70800*/  LDGSTS.E [R0+0x8004], desc[UR8][R4.64], P0 ;  /* 0x0800400004007fae */ /* 0x0003e20008121848 */
[----:B------:R-:W-:-:S03]  /*70810*/  IADD3 R12, P2, R12, UR4, RZ ;  /* 0x000000040c0c7c10 */ /* 0x000fc6000ff5e0ff */
        /* <DEDUP_REMOVED lines=23> */
[----:B------:R3:W-:Y:S01]  /*70990*/  STL [R1+0xa8c], R11 ;  /* 0x000a8c0b01007387 */ /* 0x0007e20000100800 */
[----:B-1----:R-:W-:Y:S02]  /*709a0*/  MOV R4, R11 ;  /* 0x0000000b00047202 */ /* 0x002fe40000000f00 */
[----:B---3--:R-:W-:-:S05]  /*709b0*/  IADD3.X R192, R192, UR6, RZ, P0, !PT ;  /* 0x00000006c0c07c10 */ /* 0x008fca00087fe4ff */
[----:B------:R1:W-:Y:S01]  /*709c0*/  STL [R1+0xa88], R192 ;  /* 0x000a88c001007387 */ /* 0x0003e20000100800 */
[----:B------:R-:W-:Y:S01]  /*709d0*/  IADD3 R2, P2, R2, UR4, RZ ;  /* 0x0000000402027c10 */ /* 0x000fe2000ff5e0ff */
[----:B------:R-:W-:-:S04]  /*709e0*/  IMAD.MOV.U32 R5, RZ, RZ, R192 ;  /* 0x000000ffff057224 */ /* 0x000fc800078e00c0 */
[----:B------:R-:W-:Y:S01]  /*709f0*/  STL [R1+0xa94], R2 ;  /* 0x000a940201007387 */ /* 0x000fe20000100800 */
[----:B------:R-:W-:-:S03]  /*70a00*/  IADD3.X R13, R13, UR6, RZ, P2, !PT ;  /* 0x000000060d0d7c10 */ /* 0x000fc600097fe4ff */
[----:B------:R-:W3:Y:S04]  /*70a10*/  LDL.LU R11, [R1+0xab0] ;  /* 0x000ab000010b7983 */ /* 0x000ee80000300800 */
[----:B------:R1:W-:Y:S04]  /*70a20*/  STL [R1+0xa90], R13 ;  /* 0x000a900d01007387 */ /* 0x0003e80000100800 */
[----:B------:R-:W3:Y:S04]  /*70a30*/  LDL.LU R195, [R1+0xab8] ;  /* 0x000ab80001c37983 */ /* 0x000ee80000300800 */
[----:B------:R1:W-:Y:S04]  /*70a40*/  LDGSTS.E [R0+0x4008], desc[UR8][R4.64], P1 ;  /* 0x0400800004007fae */ /* 0x0003e80008921848 */
[----:B-1----:R-:W3:Y:S01]  /*70a50*/  LDL.LU R192, [R1+0xabc] ;  /* 0x000abc0001c07983 */ /* 0x002ee20000300800 */
[----:B------:R-:W-:-:S02]  /*70a60*/  MOV R4, R2 ;  /* 0x0000000200047202 */ /* 0x000fc40000000f00 */
[----:B------:R-:W-:Y:S02]  /*70a70*/  MOV R5, R13 ;  /* 0x0000000d00057202 */ /* 0x000fe40000000f00 */
[----:B------:R-:W3:Y:S01]  /*70a80*/  LDL.LU R13, [R1+0xe40] ;  /* 0x000e4000010d7983 */ /* 0x000ee20000300800 */
[----:B--2---:R-:W-:-:S03]  /*70a90*/  IADD3 R10, P0, R10, UR4, RZ ;  /* 0x000000040a0a7c10 */ /* 0x004fc6000ff1e0ff */
[----:B------:R-:W2:Y:S01]  /*70aa0*/  LDL.LU R2, [R1+0xe44] ;  /* 0x000e440001027983 */ /* 0x000ea20000300800 */
[----:B----4-:R-:W-:-:S03]  /*70ab0*/  IADD3.X R194, R194, UR6, RZ, P0, !PT ;  /* 0x00000006c2c27c10 */ /* 0x010fc600087fe4ff */
[----:B------:R1:W-:Y:S02]  /*70ac0*/  LDGSTS.E [R0+0x8008], desc[UR8][R4.64], P1 ;  /* 0x0800800004007fae */ /* 0x0003e40008921848 */
[----:B-1----:R-:W-:Y:S01]  /*70ad0*/  IMAD.MOV.U32 R4, RZ, RZ, R10 ;  /* 0x000000ffff047224 */ /* 0x002fe200078e000a */
[----:B------:R-:W-:-:S05]  /*70ae0*/  MOV R5, R194 ;  /* 0x000000c200057202 */ /* 0x000fca0000000f00 */
[----:B------:R1:W-:Y:S01]  /*70af0*/  LDGSTS.E [R0+0xc008], desc[UR8][R4.64], P1 ;  /* 0x0c00800004007fae */ /* 0x0003e20008921848 */
[----:B------:R-:W-:-:S03]  /*70b00*/  IADD3 R8, P1, R8, UR4, RZ ;  /* 0x0000000408087c10 */ /* 0x000fc6000ff3e0ff */
[----:B------:R4:W-:Y:S01]  /*70b10*/  STL [R1+0xa9c], R10 ;  /* 0x000a9c0a01007387 */ /* 0x0009e20000100800 */
[----:B------:R-:W-:-:S03]  /*70b20*/  IADD3.X R12, R12, UR6, RZ, P1, !PT ;  /* 0x000000060c0c7c10 */ /* 0x000fc60008ffe4ff */
[----:B------:R1:W-:Y:S04]  /*70b30*/  STL [R1+0xa98], R194 ;  /* 0x000a98c201007387 */ /* 0x0003e80000100800 */
[----:B----4-:R-:W4:Y:S04]  /*70b40*/  LDL.LU R10, [R1+0xe4c] ;  /* 0x000e4c00010a7983 */ /* 0x010f280000300800 */
[----:B------:R-:W-:Y:S01]  /*70b50*/  STL [R1+0xaa4], R8 ;  /* 0x000aa40801007387 */ /* 0x000fe20000100800 */
[----:B------:R-:W-:-:S03]  /*70b60*/  IADD3 R193, P2, R193, UR4, RZ ;  /* 0x00000004c1c17c10 */ /* 0x000fc6000ff5e0ff */
[----:B------:R1:W-:Y:S01]  /*70b70*/  STL [R1+0xaa0], R12 ;  /* 0x000aa00c01007387 */ /* 0x0003e20000100800 */
[----:B------:R-:W-:-:S03]  /*70b80*/  IADD3.X R196, R196, UR6, RZ, P2, !PT ;  /* 0x00000006c4c47c10 */ /* 0x000fc600097fe4ff */
[----:B------:R3:W-:Y:S01]  /*70b90*/  STL [R1+0xaac], R193 ;  /* 0x000aacc101007387 */ /* 0x0007e20000100800 */
[----:B-1----:R-:W-:Y:S01]  /*70ba0*/  IMAD.MOV.U32 R5, RZ, RZ, R12 ;  /* 0x000000ffff057224 */ /* 0x002fe200078e000c */
[----:B------:R-:W-:Y:S02]  /*70bb0*/  MOV R4, R8 ;  /* 0x0000000800047202 */ /* 0x000fe40000000f00 */
[----:B------:R-:W4:Y:S04]  /*70bc0*/  LDL.LU R194, [R1+0xe48] ;  /* 0x000e480001c27983 */ /* 0x000f280000300800 */
[----:B------:R-:W-:Y:S04]  /*70bd0*/  STL [R1+0xaa8], R196 ;  /* 0x000aa8c401007387 */ /* 0x000fe80000100800 */
[----:B------:R-:W4:Y:S04]  /*70be0*/  LDL.LU R12, [R1+0xe50] ;  /* 0x000e5000010c7983 */ /* 0x000f280000300800 */
        /* <DEDUP_REMOVED lines=15> */
[----:B---3--:R-:W-:-:S04]  /*70ce0*/  IADD3.X R11, R11, UR6, RZ, P1, !PT ;  /* 0x000000060b0b7c10 */ /* 0x008fc80008ffe4ff */
        /* <DEDUP_REMOVED lines=11> */
[----:B--2---:R-:W-:-:S03]  /*70da0*/  IADD3 R2, P3, R2, UR4, RZ ;  /* 0x0000000402027c10 */ /* 0x004fc6000ff7e0ff */
[----:B------:R-:W-:Y:S01]  /*70db0*/  STL [R1+0xab8], R195 ;  /* 0x000ab8c301007387 */ /* 0x000fe20000100800 */
[----:B------:R-:W-:-:S03]  /*70dc0*/  IADD3.X R13, R13, UR6, RZ, P3, !PT ;  /* 0x000000060d0d7c10 */ /* 0x000fc60009ffe4ff */
[----:B------:R-:W-:Y:S04]  /*70dd0*/  STL [R1+0xe44], R2 ;  /* 0x000e440201007387 */ /* 0x000fe80000100800 */
[----:B-1----:R-:W2:Y:S04]  /*70de0*/  LDL.LU R192, [R1+0xe60] ;  /* 0x000e600001c07983 */ /* 0x002ea80000300800 */
[----:B------:R1:W-:Y:S04]  /*70df0*/  STL [R1+0xe40], R13 ;  /* 0x000e400d01007387 */ /* 0x0003e80000100800 */
[----:B------:R1:W-:Y:S01]  /*70e00*/  LDGSTS.E [R0+0xc00c], desc[UR8][R4.64], P0 ;  /* 0x0c00c00004007fae */ /* 0x0003e20008121848 */
[----:B------:R-:W-:-:S03]  /*70e10*/  ISETP.NE.U32.AND P1, PT, RZ, UR12, PT ;  /* 0x0000000cff007c0c */ /* 0x000fc6000bf25070 */
[----:B------:R-:W2:Y:S01]  /*70e20*/  LDL.LU R196, [R1+0xe68] ;  /* 0x000e680001c47983 */ /* 0x000ea20000300800 */
[----:B-1----:R-:W-:-:S03]  /*70e30*/  MOV R5, R13 ;  /* 0x0000000d00057202 */ /* 0x002fc60000000f00 */
[----:B------:R-:W2:Y:S01]  /*70e40*/  LDL.LU R13, [R1+0xe6c] ;  /* 0x000e6c00010d7983 */ /* 0x000ea20000300800 */
[----:B------:R-:W-:-:S03]  /*70e50*/  MOV R4, R2 ;  /* 0x0000000200047202 */ /* 0x000fc60000000f00 */
[----:B------:R-:W2:Y:S01]  /*70e60*/  LDL.LU R2, [R1+0xe74] ;  /* 0x000e740001027983 */ /* 0x000ea20000300800 */
[----:B----4-:R-:W-:-:S03]  /*70e70*/  IADD3 R10, P0, R10, UR4, RZ ;  /* 0x000000040a0a7c10 */ /* 0x010fc6000ff1e0ff */
[----:B------:R1:W-:Y:S04]  /*70e80*/  LDGSTS.E [R0+0x10000], desc[UR8][R4.64], P1 ;  /* 0x1000000004007fae */ /* 0x0003e80008921848 */
[----:B------:R4:W-:Y:S01]  /*70e90*/  STL [R1+0xe4c], R10 ;  /* 0x000e4c0a01007387 */ /* 0x0009e20000100800 */
[----:B-1----:R-:W-:Y:S01]  /*70ea0*/  IMAD.MOV.U32 R4, RZ, RZ, R10 ;  /* 0x000000ffff047224 */ /* 0x002fe200078e000a */
[----:B------:R-:W-:-:S05]  /*70eb0*/  IADD3.X R194, R194, UR6, RZ, P0, !PT ;  /* 0x00000006c2c27c10 */ /* 0x000fca00087fe4ff */
[----:B------:R-:W-:Y:S01]  /*70ec0*/  STL [R1+0xe48], R194 ;  /* 0x000e48c201007387 */ /* 0x000fe20000100800 */
[----:B------:R-:W-:-:S05]  /*70ed0*/  IADD3 R8, P2, R8, UR4, RZ ;  /* 0x0000000408087c10 */ /* 0x000fca000ff5e0ff */
[----:B------:R-:W-:Y:S01]  /*70ee0*/  STL [R1+0xe54], R8 ;  /* 0x000e540801007387 */ /* 0x000fe20000100800 */
[----:B------:R-:W-:-:S03]  /*70ef0*/  IADD3.X R12, R12, UR6, RZ, P2, !PT ;  /* 0x000000060c0c7c10 */ /* 0x000fc600097fe4ff */
[----:B----4-:R-:W4:Y:S01]  /*70f00*/  LDL.LU R10, [R1+0xe70] ;  /* 0x000e7000010a7983 */ /* 0x010f220000300800 */
        /* <DEDUP_REMOVED lines=22> */
[----:B--2---:R-:W-:-:S03]  /*71070*/  IADD3.X R192, R192, UR6, RZ, P1, !PT ;  /* 0x00000006c0c07c10 */ /* 0x004fc60008ffe4ff */
[----:B---3--:R-:W2:Y:S04]  /*71080*/  LDL.LU R11, [R1+0xe8c] ;  /* 0x000e8c00010b7983 */ /* 0x008ea80000300800 */
[----:B------:R-:W-:Y:S01]  /*71090*/  STL [R1+0xe64], R9 ;  /* 0x000e640901007387 */ /* 0x000fe20000100800 */
[----:B-1----:R-:W-:-:S03]  /*710a0*/  MOV R5, R192 ;  /* 0x000000c000057202 */ /* 0x002fc60000000f00 */
[----:B------:R1:W-:Y:S01]  /*710b0*/  STL [R1+0xe60], R192 ;  /* 0x000e60c001007387 */ /* 0x0003e20000100800 */
[----:B------:R-:W-:-:S05]  /*710c0*/  IMAD.MOV.U32 R4, RZ, RZ, R9 ;  /* 0x000000ffff047224 */ /* 0x000fca00078e0009 */
[----:B------:R3:W-:Y:S01]  /*710d0*/  LDGSTS.E [R0+0x10004], desc[UR8][R4.64], P0 ;  /* 0x1000400004007fae */ /* 0x0007e20008121848 */
[----:B------:R-:W-:-:S04]  /*710e0*/  IADD3 R13, P2, R13, UR4, RZ ;  /* 0x000000040d0d7c10 */ /* 0x000fc8000ff5e0ff */
[----:B------:R-:W-:Y:S01]  /*710f0*/  IADD3.X R196, R196, UR6, RZ, P2, !PT ;  /* 0x00000006c4c47c10 */ /* 0x000fe200097fe4ff */
[----:B------:R4:W-:Y:S04]  /*71100*/  STL [R1+0xe6c], R13 ;  /* 0x000e6c0d01007387 */ /* 0x0009e80000100800 */
[----:B------:R-:W2:Y:S04]  /*71110*/  LDL.LU R193, [R1+0xe88] ;  /* 0x000e880001c17983 */ /* 0x000ea80000300800 */
[----:B------:R-:W-:Y:S01]  /*71120*/  STL [R1+0xe68], R196 ;  /* 0x000e68c401007387 */ /* 0x000fe20000100800 */
[----:B------:R-:W-:-:S03]  /*71130*/  IADD3 R2, P1, R2, UR4, RZ ;  /* 0x0000000402027c10 */ /* 0x000fc6000ff3e0ff */
[----:B-1----:R-:W2:Y:S04]  /*71140*/  LDL.LU R192, [R1+0xe90] ;  /* 0x000e900001c07983 */ /* 0x002ea80000300800 */
[----:B------:R-:W2:Y:S01]  /*71150*/  LDL.LU R9, [R1+0xe94] ;  /* 0x000e940001097983 */ /* 0x000ea20000300800 */
[----:B---3--:R-:W-:Y:S01]  /*71160*/  MOV R4, R13 ;  /* 0x0000000d00047202 */ /* 0x008fe20000000f00 */
[----:B------:R-:W-:Y:S02]  /*71170*/  IMAD.MOV.U32 R5, RZ, RZ, R196 ;  /* 0x000000ffff057224 */ /* 0x000fe400078e00c4 */
[----:B------:R-:W-:Y:S04]  /*71180*/  STL [R1+0xe74], R2 ;  /* 0x000e740201007387 */ /* 0x000fe80000100800 */
[----:B------:R1:W-:Y:S01]  /*71190*/  LDGSTS.E [R0+0x14004], desc[UR8][R4.64], P0 ;  /* 0x1400400004007fae */ /* 0x0003e20008121848 */
[----:B----4-:R-:W-:-:S04]  /*711a0*/  IADD3.X R10, R10, UR6, RZ, P1, !PT ;  /* 0x000000060a0a7c10 */ /* 0x010fc80008ffe4ff */
[----:B-1----:R-:W-:Y:S01]  /*711b0*/  MOV R5, R10 ;  /* 0x0000000a00057202 */ /* 0x002fe20000000f00 */
[----:B------:R1:W-:Y:S04]  /*711c0*/  STL [R1+0xe70], R10 ;  /* 0x000e700a01007387 */ /* 0x0003e80000100800 */
[----:B------:R-:W3:Y:S01]  /*711d0*/  LDL.LU R13, [R1+0xe98] ;  /* 0x000e9800010d7983 */ /* 0x000ee20000300800 */
[----:B------:R-:W-:-:S03]  /*711e0*/  MOV R4, R2 ;  /* 0x0000000200047202 */ /* 0x000fc60000000f00 */
[----:B-1----:R-:W4:Y:S04]  /*711f0*/  LDL.LU R10, [R1+0xe9c] ;  /* 0x000e9c00010a7983 */ /* 0x002f280000300800 */
[----:B------:R1:W-:Y:S01]  /*71200*/  LDGSTS.E [R0+0x18004], desc[UR8][R4.64], P0 ;  /* 0x1800400004007fae */ /* 0x0003e20008121848 */
[----:B------:R-:W-:-:S03]  /*71210*/  IADD3 R12, P2, R12, UR4, RZ ;  /* 0x000000040c0c7c10 */ /* 0x000fc6000ff5e0ff */
[----:B------:R-:W3:Y:S01]  /*71220*/  LDL.LU R2, [R1+0xea4] ;  /* 0x000ea40001027983 */ /* 0x000ee20000300800 */
        /* <DEDUP_REMOVED lines=12> */
[----:B-1----:R-:W-:-:S03]  /*712f0*/  IMAD.MOV.U32 R5, RZ, RZ, R194 ;  /* 0x000000ffff057224 */ /* 0x002fc600078e00c2 */
[----:B------:R-:W3:Y:S01]  /*71300*/  LDL.LU R194, [R1+0xeac] ;  /* 0x000eac0001c27983 */ /* 0x000ee20000300800 */
[----:B------:R-:W-:-:S04]  /*71310*/  UISETP.GT.AND UP1, UPT, UR16, 0x2a, UPT ;  /* 0x0000002a1000788c */ /* 0x000fc8000bf24270 */
[----:B------:R-:W-:-:S04]  /*71320*/  USEL UR12, URZ, 0x4, !UP1 ;  /* 0x000000043f0c7887 */ /* 0x000fc8000c800000 */
[----:B------:R-:W-:-:S06]  /*71330*/  USEL UR12, UR12, URZ, !UP0 ;  /* 0x0000003f0c0c7287 */ /* 0x000fcc000c000000 */
[----:B------:R-:W-:Y:S02]  /*71340*/  ISETP.NE.U32.AND P1, PT, RZ, UR12, PT ;  /* 0x0000000cff007c0c */ /* 0x000fe4000bf25070 */
[----:B------:R-:W-:Y:S02]  /*71350*/  MOV R4, R8 ;  /* 0x0000000800047202 */ /* 0x000fe40000000f00 */
[----:B------:R-:W3:Y:S09]  /*71360*/  LDL.LU R8, [R1+0xeb4] ;  /* 0x000eb40001087983 */ /* 0x000ef20000300800 */
[----:B------:R1:W-:Y:S01]  /*71370*/  LDGSTS.E [R0+0x10008], desc[UR8][R4.64], P1 ;  /* 0x1000800004007fae */ /* 0x0003e20008921848 */
[----:B--2---:R-:W-:-:S05]  /*71380*/  IADD3 R11, P0, R11, UR4, RZ ;  /* 0x000000040b0b7c10 */ /* 0x004fca000ff1e0ff */
[----:B------:R2:W-:Y:S01]  /*71390*/  STL [R1+0xe8c], R11 ;  /* 0x000e8c0b01007387 */ /* 0x0005e20000100800 */
[----:B-1----:R-:W-:Y:S02]  /*713a0*/  MOV R4, R11 ;  /* 0x0000000b00047202 */ /* 0x002fe40000000f00 */
[----:B------:R-:W-:-:S05]  /*713b0*/  IADD3.X R193, R193, UR6, RZ, P0, !PT ;  /* 0x00000006c1c17c10 */ /* 0x000fca00087fe4ff */
[----:B------:R1:W-:Y:S01]  /*713c0*/  STL [R1+0xe88], R193 ;  /* 0x000e88c101007387 */ /* 0x0003e20000100800 */
[----:B------:R-:W-:Y:S02]  /*713d0*/  IADD3 R9, P2, R9, UR4, RZ ;  /* 0x0000000409097c10 */ /* 0x000fe4000ff5e0ff */
[----:B------:R-:W-:-:S03]  /*713e0*/  MOV R5, R193 ;  /* 0x000000c100057202 */ /* 0x000fc60000000f00 */
[----:B------:R-:W-:Y:S01]  /*713f0*/  STL [R1+0xe94], R9 ;  /* 0x000e940901007387 */ /* 0x000fe20000100800 */
[----:B------:R-:W-:-:S03]  /*71400*/  IADD3.X R192, R192, UR6, RZ, P2, !PT ;  /* 0x00000006c0c07c10 */ /* 0x000fc600097fe4ff */
[----:B--2---:R-:W2:Y:S04]  /*71410*/  LDL.LU R11, [R1+0xeb0] ;  /* 0x000eb000010b7983 */ /* 0x004ea80000300800 */
[----:B------:R1:W-:Y:S04]  /*71420*/  STL [R1+0xe90], R192 ;  /* 0x000e90c001007387 */ /* 0x0003e80000100800 */
[----:B------:R1:W-:Y:S04]  /*71430*/  LDGSTS.E [R0+0x14008], desc[UR8][R4.64], P1 ;  /* 0x1400800004007fae */ /* 0x0003e80008921848 */
[----:B-1----:R-:W2:Y:S01]  /*71440*/  LDL.LU R193, [R1+0xeb8] ;  /* 0x000eb80001c17983 */ /* 0x002ea20000300800 */
[----:B------:R-:W-:Y:S01]  /*71450*/  MOV R5, R192 ;  /* 0x000000c000057202 */ /* 0x000fe20000000f00 */
[----:B------:R-:W-:-:S02]  /*71460*/  IMAD.MOV.U32 R4, RZ, RZ, R9 ;  /* 0x000000ffff047224 */ /* 0x000fc400078e0009 */
[----:B------:R-:W2:Y:S04]  /*71470*/  LDL.LU R192, [R1+0xebc] ;  /* 0x000ebc0001c07983 */ /* 0x000ea80000300800 */
[----:B------:R-:W2:Y:S04]  /*71480*/  LDL.LU R195, [R1+0x1240] ;  /* 0x0012400001c37983 */ /* 0x000ea80000300800 */
[----:B------:R-:W2:Y:S01]  /*71490*/  LDL.LU R9, [R1+0x1244] ;  /* 0x0012440001097983 */ /* 0x000ea20000300800 */
[----:B----4-:R-:W-:-:S03]  /*714a0*/  IADD3 R10, P0, R10, UR4, RZ ;  /* 0x000000040a0a7c10 */ /* 0x010fc6000ff1e0ff */
[----:B------:R1:W-:Y:S01]  /*714b0*/  LDGSTS.E [R0+0x18008], desc[UR8][R4.64], P1 ;  /* 0x1800800004007fae */ /* 0x0003e20008921848 */
[----:B---3--:R-:W-:Y:S02]  /*714c0*/  IADD3.X R13, R13, UR6, RZ, P0, !PT ;  /* 0x000000060d0d7c10 */ /* 0x008fe400087fe4ff */
[----:B-1----:R-:W-:-:S03]  /*714d0*/  MOV R4, R10 ;  /* 0x0000000a00047202 */ /* 0x002fc60000000f00 */
[----:B------:R-:W-:-:S05]  /*714e0*/  IMAD.MOV.U32 R5, RZ, RZ, R13 ;  /* 0x000000ffff057224 */ /* 0x000fca00078e000d */
[----:B------:R1:W-:Y:S01]  /*714f0*/  LDGSTS.E [R0+0x1c008], desc[UR8][R4.64], P1 ;  /* 0x1c00800004007fae */ /* 0x0003e20008921848 */
[----:B------:R-:W-:-:S03]  /*71500*/  IADD3 R2, P1, R2, UR4, RZ ;  /* 0x0000000402027c10 */ /* 0x000fc6000ff3e0ff */
[----:B------:R3:W-:Y:S04]  /*71510*/  STL [R1+0xe9c], R10 ;  /* 0x000e9c0a01007387 */ /* 0x0007e80000100800 */
[----:B------:R4:W-:Y:S01]  /*71520*/  STL [R1+0xe98], R13 ;  /* 0x000e980d01007387 */ /* 0x0009e20000100800 */
[----:B------:R-:W-:-:S03]  /*71530*/  IADD3.X R12, R12, UR6, RZ, P1, !PT ;  /* 0x000000060c0c7c10 */ /* 0x000fc60008ffe4ff */
[----:B---3--:R-:W3:Y:S04]  /*71540*/  LDL.LU R10, [R1+0x124c] ;  /* 0x00124c00010a7983 */ /* 0x008ee80000300800 */
[----:B------:R-:W-:Y:S01]  /*71550*/  STL [R1+0xea4], R2 ;  /* 0x000ea40201007387 */ /* 0x000fe20000100800 */
[----:B-1----:R-:W-:-:S03]  /*71560*/  MOV R5, R12 ;  /* 0x0000000c00057202 */ /* 0x002fc60000000f00 */
[----:B------:R1:W-:Y:S01]  /*71570*/  STL [R1+0xea0], R12 ;  /* 0x000ea00c01007387 */ /* 0x0003e20000100800 */
[----:B------:R-:W-:Y:S02]  /*71580*/  MOV R4, R2 ;  /* 0x0000000200047202 */ /* 0x000fe40000000f00 */
[----:B------:R-:W-:-:S04]  /*71590*/  IADD3 R194, P2, R194, UR4, RZ ;  /* 0x00000004c2c27c10 */ /* 0x000fc8000ff5e0ff */
[----:B------:R-:W-:Y:S01]  /*715a0*/  IADD3.X R196, R196, UR6, RZ, P2, !PT ;  /* 0x00000006c4c47c10 */ /* 0x000fe200097fe4ff */
[----:B------:R2:W-:Y:S04]  /*715b0*/  STL [R1+0xeac], R194 ;  /* 0x000eacc201007387 */ /* 0x0005e80000100800 */
        /* <DEDUP_REMOVED lines=25> */
[----:B------:R-:W-:-:S04]  /*71750*/  IADD3 R192, P2, R192, UR4, RZ ;  /* 0x00000004c0c07c10 */ /* 0x000fc8000ff5e0ff */
        /* <DEDUP_REMOVED lines=10> */
[----:B------:R-:W-:Y:S04]  /*71800*/  STL [R1+0x1240], R195 ;  /* 0x001240c301007387 */ /* 0x000fe80000100800 */
[----:B------:R-:W2:Y:S01]  /*71810*/  LDL.LU R192, [R1+0x1268] ;  /* 0x0012680001c07983 */ /* 0x000ea20000300800 */
[----:B------:R-:W-:-:S03]  /*71820*/  IMAD.MOV.U32 R4, RZ, RZ, R9 ;  /* 0x000000ffff047224 */ /* 0x000fc600078e0009 */
[----:B------:R-:W2:Y:S01]  /*71830*/  LDL.LU R9, [R1+0x126c] ;  /* 0x00126c0001097983 */ /* 0x000ea20000300800 */
[----:B------:R-:W-:Y:S02]  /*71840*/  ISETP.NE.U32.AND P1, PT, RZ, UR12, PT ;  /* 0x0000000cff007c0c */ /* 0x000fe4000bf25070 */
[----:B---3--:R-:W-:Y:S02]  /*71850*/  IADD3 R10, P0, R10, UR4, RZ ;  /* 0x000000040a0a7c10 */ /* 0x008fe4000ff1e0ff */
[----:B------:R-:W-:-:S03]  /*71860*/  MOV R5, R195 ;  /* 0x000000c300057202 */ /* 0x000fc60000000f00 */
[----:B------:R1:W-:Y:S06]  /*71870*/  STL [R1+0x124c], R10 ;  /* 0x00124c0a01007387 */ /* 0x0003ec0000100800 */
[----:B------:R3:W-:Y:S02]  /*71880*/  LDGSTS.E [R0+0x20000], desc[UR8][R4.64], P1 ;  /* 0x2000000004007fae */ /* 0x0007e40008921848 */
[----:B---3--:R-:W-:Y:S02]  /*71890*/  MOV R4, R10 ;  /* 0x0000000a00047202 */ /* 0x008fe40000000f00 */
[----:B----4-:R-:W-:-:S05]  /*718a0*/  IADD3.X R13, R13, UR6, RZ, P0, !PT ;  /* 0x000000060d0d7c10 */ /* 0x010fca00087fe4ff */
[----:B------:R3:W-:Y:S01]  /*718b0*/  STL [R1+0x1248], R13 ;  /* 0x0012480d01007387 */ /* 0x0007e20000100800 */
[----:B------:R-:W-:-:S05]  /*718c0*/  IMAD.MOV.U32 R5, RZ, RZ, R13 ;  /* 0x000000ffff057224 */ /* 0x000fca00078e000d */
[----:B------:R4:W-:Y:S01]  /*718d0*/  LDGSTS.E [R0+0x24000], desc[UR8][R4.64], P1 ;  /* 0x2400000004007fae */ /* 0x0009e20008921848 */
[----:B------:R-:W-:-:S04]  /*718e0*/  IADD3 R2, P2, R2, UR4, RZ ;  /* 0x0000000402027c10 */ /* 0x000fc8000ff5e0ff */
[----:B------:R-:W-:Y:S01]  /*718f0*/  IADD3.X R12, R12, UR6, RZ, P2, !PT ;  /* 0x000000060c0c7c10 */ /* 0x000fe200097fe4ff */
[----:B------:R-:W-:Y:S04]  /*71900*/  STL [R1+0x1254], R2 ;  /* 0x0012540201007387 */ /* 0x000fe80000100800 */
[----:B-1----:R-:W2:Y:S01]  /*71910*/  LDL.LU R10, [R1+0x1274] ;  /* 0x00127400010a7983 */ /* 0x002ea20000300800 */
[----:B----4-:R-:W-:-:S03]  /*71920*/  MOV R5, R12 ;  /* 0x0000000c00057202 */ /* 0x010fc60000000f00 */
[----:B------:R1:W-:Y:S04]  /*71930*/  STL [R1+0x1250], R12 ;  /* 0x0012500c01007387 */ /* 0x0003e80000100800 */
[----:B------:R-:W4:Y:S04]  /*71940*/  LDL.LU R196, [R1+0x1270] ;  /* 0x0012700001c47983 */ /* 0x000f280000300800 */
[----:B---3--:R-:W3:Y:S04]  /*71950*/  LDL.LU R13, [R1+0x1278] ;  /* 0x00127800010d7983 */ /* 0x008ee80000300800 */
[----:B-1----:R-:W3:Y:S01]  /*71960*/  LDL.LU R12, [R1+0x127c] ;  /* 0x00127c00010c7983 */ /* 0x002ee20000300800 */
[----:B------:R-:W-:-:S03]  /*71970*/  MOV R4, R2 ;  /* 0x0000000200047202 */ /* 0x000fc60000000f00 */
[----:B------:R-:W3:Y:S04]  /*71980*/  LDL.LU R195, [R1+0x1280] ;  /* 0x0012800001c37983 */ /* 0x000ee80000300800 */
[----:B------:R-:W3:Y:S01]  /*71990*/  LDL.LU R2, [R1+0x1284] ;  /* 0x0012840001027983 */ /* 0x000ee20000300800 */
        /* <DEDUP_REMOVED lines=22> */
[----:B------:R-:W2:Y:S04]  /*71b00*/  LDL.LU R194, [R1+0x1288] ;  /* 0x0012880001c27983 */ /* 0x000ea80000300800 */
[----:B------:R1:W-:Y:S04]  /*71b10*/  STL [R1+0x1268], R192 ;  /* 0x001268c001007387 */ /* 0x0003e80000100800 */
[----:B-1----:R-:W2:Y:S04]  /*71b20*/  LDL.LU R193, [R1+0x1290] ;  /* 0x0012900001c17983 */ /* 0x002ea80000300800 */
[----:B------:R-:W2:Y:S04]  /*71b30*/  LDL.LU R8, [R1+0x1294] ;  /* 0x0012940001087983 */ /* 0x000ea80000300800 */
[----:B------:R1:W-:Y:S02]  /*71b40*/  LDGSTS.E [R0+0x20004], desc[UR8][R4.64], P0 ;  /* 0x2000400004007fae */ /* 0x0003e40008121848 */
[----:B-1----:R-:W-:-:S02]  /*71b50*/  MOV R5, R192 ;  /* 0x000000c000057202 */ /* 0x002fc40000000f00 */
[----:B------:R-:W-:Y:S01]  /*71b60*/  MOV R4, R9 ;  /* 0x0000000900047202 */ /* 0x000fe20000000f00 */
[----:B------:R-:W2:Y:S04]  /*71b70*/  LDL.LU R192, [R1+0x1298] ;  /* 0x0012980001c07983 */ /* 0x000ea80000300800 */
[----:B------:R-:W2:Y:S04]  /*71b80*/  LDL.LU R9, [R1+0x129c] ;  /* 0x00129c0001097983 */ /* 0x000ea80000300800 */
[----:B------:R1:W-:Y:S01]  /*71b90*/  LDGSTS.E [R0+0x24004], desc[UR8][R4.64], P0 ;  /* 0x2400400004007fae */ /* 0x0003e20008121848 */
[----:B------:R-:W-:-:S04]  /*71ba0*/  IADD3 R10, P1, R10, UR4, RZ ;  /* 0x000000040a0a7c10 */ /* 0x000fc8000ff3e0ff */
[----:B----4-:R-:W-:Y:S01]  /*71bb0*/  IADD3.X R196, R196, UR6, RZ, P1, !PT ;  /* 0x00000006c4c47c10 */ /* 0x010fe20008ffe4ff */
[----:B-1----:R-:W-:-:S03]  /*71bc0*/  IMAD.MOV.U32 R4, RZ, RZ, R10 ;  /* 0x000000ffff047224 */ /* 0x002fc600078e000a */
[----:B------:R-:W-:Y:S02]  /*71bd0*/  MOV R5, R196 ;  /* 0x000000c400057202 */ /* 0x000fe40000000f00 */
[----:B---3--:R-:W-:Y:S01]  /*71be0*/  IADD3 R12, P2, R12, UR4, RZ ;  /* 0x000000040c0c7c10 */ /* 0x008fe2000ff5e0ff */
        /* <DEDUP_REMOVED lines=8> */
[----:B---3--:R-:W-:Y:S01]  /*71c70*/  MOV R4, R12 ;  /* 0x0000000c00047202 */ /* 0x008fe20000000f00 */
[----:B------:R-:W-:Y:S02]  /*71c80*/  IMAD.MOV.U32 R5, RZ, RZ, R13 ;  /* 0x000000ffff057224 */ /* 0x000fe400078e000d */
[----:B------:R1:W-:Y:S04]  /*71c90*/  STL [R1+0x1278], R13 ;  /* 0x0012780d01007387 */ /* 0x0003e80000100800 */
[----:B------:R3:W-:Y:S04]  /*71ca0*/  STL [R1+0x1284], R2 ;  /* 0x0012840201007387 */ /* 0x0007e80000100800 */
[----:B------:R3:W-:Y:S04]  /*71cb0*/  LDGSTS.E [R0+0x2c004], desc[UR8][R4.64], P0 ;  /* 0x2c00400004007fae */ /* 0x0007e80008121848 */
[----:B-1----:R-:W4:Y:S04]  /*71cc0*/  LDL.LU R13, [R1+0x12a0] ;  /* 0x0012a000010d7983 */ /* 0x002f280000300800 */
[----:B------:R-:W-:Y:S04]  /*71cd0*/  STL [R1+0x1280], R195 ;  /* 0x001280c301007387 */ /* 0x000fe80000100800 */
[----:B------:R-:W4:Y:S01]  /*71ce0*/  LDL.LU R12, [R1+0x12a8] ;  /* 0x0012a800010c7983 */ /* 0x000f220000300800 */
[----:B---3--:R-:W-:-:S03]  /*71cf0*/  MOV R4, R2 ;  /* 0x0000000200047202 */ /* 0x008fc60000000f00 */
[----:B------:R-:W3:Y:S01]  /*71d00*/  LDL.LU R2, [R1+0x12ac] ;  /* 0x0012ac0001027983 */ /* 0x000ee20000300800 */
        /* <DEDUP_REMOVED lines=12> */
[----:B------:R-:W-:-:S04]  /*71dd0*/  IADD3.X R194, R194, UR6, RZ, P0, !PT ;  /* 0x00000006c2c27c10 */ /* 0x000fc800087fe4ff */
[----:B------:R-:W-:Y:S01]  /*71de0*/  MOV R5, R194 ;  /* 0x000000c200057202 */ /* 0x000fe20000000f00 */
[----:B------:R-:W-:Y:S04]  /*71df0*/  STL [R1+0x1288], R194 ;  /* 0x001288c201007387 */ /* 0x000fe80000100800 */
[----:B------:R2:W-:Y:S01]  /*71e00*/  LDGSTS.E [R0+0x24008], desc[UR8][R4.64], P1 ;  /* 0x2400800004007fae */ /* 0x0005e20008921848 */
[----:B------:R-:W-:-:S04]  /*71e10*/  IADD3 R8, P2, R8, UR4, RZ ;  /* 0x0000000408087c10 */ /* 0x000fc8000ff5e0ff */
[----:B------:R-:W-:Y:S01]  /*71e20*/  IADD3.X R193, R193, UR6, RZ, P2, !PT ;  /* 0x00000006c1c17c10 */ /* 0x000fe200097fe4ff */
[----:B------:R2:W-:Y:S04]  /*71e30*/  STL [R1+0x1294], R8 ;  /* 0x0012940801007387 */ /* 0x0005e80000100800 */
[----:B-1----:R-:W3:Y:S01]  /*71e40*/  LDL.LU R11, [R1+0x12b4] ;  /* 0x0012b400010b7983 */ /* 0x002ee20000300800 */
[----:B--2---:R-:W-:-:S03]  /*71e50*/  MOV R4, R8 ;  /* 0x0000000800047202 */ /* 0x004fc60000000f00 */
[----:B------:R1:W-:Y:S04]  /*71e60*/  STL [R1+0x1290], R193 ;  /* 0x001290c101007387 */ /* 0x0003e80000100800 */
[----:B------:R-:W2:Y:S01]  /*71e70*/  LDL.LU R195, [R1+0x12b0] ;  /* 0x0012b00001c37983 */ /* 0x000ea20000300800 */
[----:B------:R-:W-:-:S03]  /*71e80*/  IADD3 R9, P0, R9, UR4, RZ ;  /* 0x0000000409097c10 */ /* 0x000fc6000ff1e0ff */
[----:B------:R-:W2:Y:S01]  /*71e90*/  LDL.LU R8, [R1+0x12bc] ;  /* 0x0012bc0001087983 */ /* 0x000ea20000300800 */
[----:B------:R-:W-:-:S03]  /*71ea0*/  IADD3.X R192, R192, UR6, RZ, P0, !PT ;  /* 0x00000006c0c07c10 */ /* 0x000fc600087fe4ff */
[----:B------:R1:W-:Y:S01]  /*71eb0*/  STL [R1+0x129c], R9 ;  /* 0x00129c0901007387 */ /* 0x0003e20000100800 */
[----:B------:R-:W-:-:S03]  /*71ec0*/  IMAD.MOV.U32 R5, RZ, RZ, R193 ;  /* 0x000000ffff057224 */ /* 0x000fc600078e00c1 */
[----:B------:R3:W-:Y:S04]  /*71ed0*/  STL [R1+0x1298], R192 ;  /* 0x001298c001007387 */ /* 0x0007e80000100800 */
[----:B------:R-:W2:Y:S04]  /*71ee0*/  LDL.LU R194, [R1+0x12b8] ;  /* 0x0012b80001c27983 */ /* 0x000ea80000300800 */
[----:B------:R-:W2:Y:S04]  /*71ef0*/  LDL.LU R196, [R1+0x1640] ;  /* 0x0016400001c47983 */ /* 0x000ea80000300800 */
[----:B-1----:R-:W2:Y:S04]  /*71f00*/  LDL.LU R193, [R1+0x1644] ;  /* 0x0016440001c17983 */ /* 0x002ea80000300800 */
[----:B------:R1:W-:Y:S02]  /*71f10*/  LDGSTS.E [R0+0x28008], desc[UR8][R4.64], P1 ;  /* 0x2800800004007fae */ /* 0x0003e40008921848 */
[----:B-1----:R-:W-:-:S02]  /*71f20*/  MOV R4, R9 ;  /* 0x0000000900047202 */ /* 0x002fc40000000f00 */
[----:B------:R-:W-:Y:S01]  /*71f30*/  MOV R5, R192 ;  /* 0x000000c000057202 */ /* 0x000fe20000000f00 */
[----:B------:R-:W2:Y:S04]  /*71f40*/  LDL.LU R9, [R1+0x164c] ;  /* 0x00164c0001097983 */ /* 0x000ea80000300800 */
[----:B------:R1:W-:Y:S01]  /*71f50*/  LDGSTS.E [R0+0x2c008], desc[UR8][R4.64], P1 ;  /* 0x2c00800004007fae */ /* 0x0003e20008921848 */
[----:B----4-:R-:W-:Y:S02]  /*71f60*/  IADD3 R10, P1, R10, UR4, RZ ;  /* 0x000000040a0a7c10 */ /* 0x010fe4000ff3e0ff */
[----:B------:R-:W-:-:S03]  /*71f70*/  ISETP.NE.U32.AND P0, PT, RZ, UR12, PT ;  /* 0x0000000cff007c0c */ /* 0x000fc6000bf05070 */
[----:B------:R-:W-:Y:S01]  /*71f80*/  STL [R1+0x12a4], R10 ;  /* 0x0012a40a01007387 */ /* 0x000fe20000100800 */
[----:B------:R-:W-:Y:S01]  /*71f90*/  IADD3.X R13, R13, UR6, RZ, P1, !PT ;  /* 0x000000060d0d7c10 */ /* 0x000fe20008ffe4ff */
[----:B-1----:R-:W-:-:S04]  /*71fa0*/  IMAD.MOV.U32 R4, RZ, RZ, R10 ;  /* 0x000000ffff047224 */ /* 0x002fc800078e000a */
[----:B------:R1:W-:Y:S01]  /*71fb0*/  STL [R1+0x12a0], R13 ;  /* 0x0012a00d01007387 */ /* 0x0003e20000100800 */
[----:B---3--:R-:W-:-:S04]  /*71fc0*/  IADD3 R2, P2, R2, UR4, RZ ;  /* 0x0000000402027c10 */ /* 0x008fc8000ff5e0ff */
[----:B------:R-:W-:Y:S01]  /*71fd0*/  IADD3.X R12, R12, UR6, RZ, P2, !PT ;  /* 0x000000060c0c7c10 */ /* 0x000fe200097fe4ff */
[----:B------:R-:W-:Y:S01]  /*71fe0*/  STL [R1+0x12ac], R2 ;  /* 0x0012ac0201007387 */ /* 0x000fe20000100800 */
[----:B------:R-:W-:-:S03]  /*71ff0*/  MOV R5, R13 ;  /* 0x0000000d00057202 */ /* 0x000fc60000000f00 */
[----:B------:R-:W3:Y:S04]  /*72000*/  LDL.LU R192, [R1+0x1648] ;  /* 0x0016480001c07983 */ /* 0x000ee80000300800 */
[----:B------:R4:W-:Y:S04]  /*72010*/  STL [R1+0x12a8], R12 ;  /* 0x0012a80c01007387 */ /* 0x0009e80000100800 */
[----:B-1----:R-:W3:Y:S04]  /*72020*/  LDL.LU R13, [R1+0x1650] ;  /* 0x00165000010d7983 */ /* 0x002ee80000300800 */
[----:B------:R-:W3:Y:S04]  /*72030*/  LDL.LU R10, [R1+0x1654] ;  /* 0x00165400010a7983 */ /* 0x000ee80000300800 */
        /* <DEDUP_REMOVED lines=10> */
[----:B--2---:R-:W-:Y:S01]  /*720e0*/  IADD3.X R195, R195, UR6, RZ, P1, !PT ;  /* 0x00000006c3c37c10 */ /* 0x004fe20008ffe4ff */
[----:B------:R2:W-:Y:S01]  /*720f0*/  STL [R1+0x12b4], R11 ;  /* 0x0012b40b01007387 */ /* 0x0005e20000100800 */
[----:B------:R-:W-:-:S03]  /*72100*/  IADD3 R8, P2, R8, UR4, RZ ;  /* 0x0000000408087c10 */ /* 0x000fc6000ff5e0ff */
[----:B------:R2:W-:Y:S01]  /*72110*/  STL [R1+0x12b0], R195 ;  /* 0x0012b0c301007387 */ /* 0x0005e20000100800 */
[----:B-1----:R-:W-:Y:S02]  /*72120*/  MOV R4, R11 ;  /* 0x0000000b00047202 */ /* 0x002fe40000000f00 */
[----:B------:R-:W-:Y:S01]  /*72130*/  MOV R5, R195 ;  /* 0x000000c300057202 */ /* 0x000fe20000000f00 */
[----:B--2---:R-:W2:Y:S01]  /*72140*/  LDL.LU R11, [R1+0x1664] ;  /* 0x00166400010b7983 */ /* 0x004ea20000300800 */
[----:B------:R-:W-:-:S03]  /*72150*/  IADD3.X R194, R194, UR6, RZ, P2, !PT ;  /* 0x00000006c2c27c10 */ /* 0x000fc600097fe4ff */
[----:B------:R-:W-:Y:S01]  /*72160*/  STL [R1+0x12bc], R8 ;  /* 0x0012bc0801007387 */ /* 0x000fe20000100800 */
[----:B------:R-:W-:-:S03]  /*72170*/  IADD3 R193, P3, R193, UR4, RZ ;  /* 0x00000004c1c17c10 */ /* 0x000fc6000ff7e0ff */
[----:B------:R1:W-:Y:S01]  /*72180*/  STL [R1+0x12b8], R194 ;  /* 0x0012b8c201007387 */ /* 0x0003e20000100800 */
[----:B------:R-:W-:-:S03]  /*72190*/  IADD3.X R196, R196, UR6, RZ, P3, !PT ;  /* 0x00000006c4c47c10 */ /* 0x000fc60009ffe4ff */
[----:B------:R-:W-:Y:S04]  /*721a0*/  STL [R1+0x1644], R193 ;  /* 0x001644c101007387 */ /* 0x000fe80000100800 */
[----:B------:R1:W-:Y:S04]  /*721b0*/  LDGSTS.E [R0+0x2800c], desc[UR8][R4.64], P0 ;  /* 0x2800c00004007fae */ /* 0x0003e80008121848 */
[----:B------:R-:W2:Y:S04]  /*721c0*/  LDL.LU R195, [R1+0x1660] ;  /* 0x0016600001c37983 */ /* 0x000ea80000300800 */
[----:B------:R-:W-:Y:S01]  /*721d0*/  STL [R1+0x1640], R196 ;  /* 0x001640c401007387 */ /* 0x000fe20000100800 */
[----:B-1----:R-:W-:Y:S01]  /*721e0*/  MOV R5, R194 ;  /* 0x000000c200057202 */ /* 0x002fe20000000f00 */
[----:B------:R-:W-:-:S02]  /*721f0*/  IMAD.MOV.U32 R4, RZ, RZ, R8 ;  /* 0x000000ffff047224 */ /* 0x000fc400078e0008 */
[----:B------:R-:W2:Y:S04]  /*72200*/  LDL.LU R194, [R1+0x1668] ;  /* 0x0016680001c27983 */ /* 0x000ea80000300800 */
[----:B------:R-:W2:Y:S01]  /*72210*/  LDL.LU R8, [R1+0x166c] ;  /* 0x00166c0001087983 */ /* 0x000ea20000300800 */
[----:B------:R-:W-:-:S03]  /*72220*/  ISETP.NE.U32.AND P1, PT, RZ, UR12, PT ;  /* 0x0000000cff007c0c */ /* 0x000fc6000bf25070 */
[----:B------:R1:W-:Y:S01]  /*72230*/  LDGSTS.E [R0+0x2c00c], desc[UR8][R4.64], P0 ;  /* 0x2c00c00004007fae */ /* 0x0003e20008121848 */
[----:B------:R-:W-:-:S05]  /*72240*/  IADD3 R9, P0, R9, UR4, RZ ;  /* 0x0000000409097c10 */ /* 0x000fca000ff1e0ff */
[----:B------:R3:W-:Y:S01]  /*72250*/  STL [R1+0x164c], R9 ;  /* 0x00164c0901007387 */ /* 0x0007e20000100800 */
[----:B-1----:R-:W-:Y:S01]  /*72260*/  MOV R4, R193 ;  /* 0x000000c100047202 */ /* 0x002fe20000000f00 */
[----:B------:R-:W-:-:S05]  /*72270*/  IMAD.MOV.U32 R5, RZ, RZ, R196 ;  /* 0x000000ffff057224 */ /* 0x000fca00078e00c4 */
[----:B------:R1:W-:Y:S01]  /*72280*/  LDGSTS.E [R0+0x30000], desc[UR8][R4.64], P1 ;  /* 0x3000000004007fae */ /* 0x0003e20008921848 */
[----:B---3--:R-:W-:Y:S02]  /*72290*/  IADD3.X R192, R192, UR6, RZ, P0, !PT ;  /* 0x00000006c0c07c10 */ /* 0x008fe400087fe4ff */
[----:B-1----:R-:W-:Y:S02]  /*722a0*/  MOV R4, R9 ;  /* 0x0000000900047202 */ /* 0x002fe40000000f00 */
[----:B------:R-:W-:Y:S01]  /*722b0*/  MOV R5, R192 ;  /* 0x000000c000057202 */ /* 0x000fe20000000f00 */
[----:B------:R-:W-:Y:S04]  /*722c0*/  STL [R1+0x1648], R192 ;  /* 0x001648c001007387 */ /* 0x000fe80000100800 */
[----:B------:R1:W-:Y:S01]  /*722d0*/  LDGSTS.E [R0+0x34000], desc[UR8][R4.64], P1 ;  /* 0x3400000004007fae */ /* 0x0003e20008921848 */
[----:B------:R-:W-:-:S04]  /*722e0*/  IADD3 R10, P2, R10, UR4, RZ ;  /* 0x000000040a0a7c10 */ /* 0x000fc8000ff5e0ff */
[----:B------:R-:W-:Y:S01]  /*722f0*/  IADD3.X R13, R13, UR6, RZ, P2, !PT ;  /* 0x000000060d0d7c10 */ /* 0x000fe200097fe4ff */
[----:B------:R3:W-:Y:S04]  /*72300*/  STL [R1+0x1654], R10 ;  /* 0x0016540a01007387 */ /* 0x0007e80000100800 */
[----:B------:R-:W2:Y:S01]  /*72310*/  LDL.LU R9, [R1+0x1674] ;  /* 0x0016740001097983 */ /* 0x000ea20000300800 */
[----:B-1----:R-:W-:Y:S01]  /*72320*/  IMAD.MOV.U32 R4, RZ, RZ, R10 ;  /* 0x000000ffff047224 */ /* 0x002fe200078e000a */
[----:B------:R-:W-:Y:S02]  /*72330*/  MOV R5, R13 ;  /* 0x0000000d00057202 */ /* 0x000fe40000000f00 */
[----:B------:R-:W-:Y:S04]  /*72340*/  STL [R1+0x1650], R13 ;  /* 0x0016500d01007387 */ /* 0x000fe80000100800 */
[----:B------:R-:W2:Y:S04]  /*72350*/  LDL.LU R193, [R1+0x1670] ;  /* 0x0016700001c17983 */ /* 0x000ea80000300800 */
[----:B---3--:R-:W3:Y:S01]  /*72360*/  LDL.LU R10, [R1+0x167c] ;  /* 0x00167c00010a7983 */ /* 0x008ee20000300800 */
        /* <DEDUP_REMOVED lines=31> */
[----:B------:R-:W2:Y:S01]  /*72560*/  LDL.LU R8, [R1+0x169c] ;  /* 0x00169c0001087983 */ /* 0x000ea20000300800 */
[----:B------:R-:W-:-:S05]  /*72570*/  MOV R5, R194 ;  /* 0x000000c200057202 */ /* 0x000fca0000000f00 */
[----:B------:R1:W-:Y:S01]  /*72580*/  LDGSTS.E [R0+0x34004], desc[UR8][R4.64], P0 ;  /* 0x3400400004007fae */ /* 0x0003e20008121848 */
[----:B------:R-:W-:-:S04]  /*72590*/  IADD3 R9, P1, R9, UR4, RZ ;  /* 0x0000000409097c10 */ /* 0x000fc8000ff3e0ff */
[----:B------:R-:W-:Y:S01]  /*725a0*/  IADD3.X R193, R193, UR6, RZ, P1, !PT ;  /* 0x00000006c1c17c10 */ /* 0x000fe20008ffe4ff */
[----:B------:R1:W-:Y:S04]  /*725b0*/  STL [R1+0x1674], R9 ;  /* 0x0016740901007387 */ /* 0x0003e80000100800 */
[----:B------:R-:W-:Y:S01]  /*725c0*/  STL [R1+0x1670], R193 ;  /* 0x001670c101007387 */ /* 0x000fe20000100800 */
[----:B---3--:R-:W-:-:S03]  /*725d0*/  IADD3 R10, P2, R10, UR4, RZ ;  /* 0x000000040a0a7c10 */ /* 0x008fc6000ff5e0ff */
[----:B------:R-:W3:Y:S01]  /*725e0*/  LDL.LU R194, [R1+0x1698] ;  /* 0x0016980001c27983 */ /* 0x000ee20000300800 */
[----:B-1----:R-:W-:Y:S01]  /*725f0*/  MOV R4, R9 ;  /* 0x0000000900047202 */ /* 0x002fe20000000f00 */
[----:B------:R-:W-:Y:S02]  /*72600*/  IMAD.MOV.U32 R5, RZ, RZ, R193 ;  /* 0x000000ffff057224 */ /* 0x000fe400078e00c1 */
[----:B------:R-:W3:Y:S04]  /*72610*/  LDL.LU R9, [R1+0x16a4] ;  /* 0x0016a40001097983 */ /* 0x000ee80000300800 */
        /* <DEDUP_REMOVED lines=8> */
[----:B------:R-:W3:Y:S01]  /*726a0*/  LDL.LU R10, [R1+0x16a0] ;  /* 0x0016a000010a7983 */ /* 0x000ee20000300800 */
[----:B------:R-:W-:-:S03]  /*726b0*/  MOV R5, R12 ;  /* 0x0000000c00057202 */ /* 0x000fc60000000f00 */
[----:B------:R1:W-:Y:S04]  /*726c0*/  STL [R1+0x1680], R192 ;  /* 0x001680c001007387 */ /* 0x0003e80000100800 */
[----:B------:R-:W3:Y:S04]  /*726d0*/  LDL.LU R193, [R1+0x16a8] ;  /* 0x0016a80001c17983 */ /* 0x000ee80000300800 */
        /* <DEDUP_REMOVED lines=25> */
[----:B------:R-:W-:-:S03]  /*72870*/  IADD3 R8, P0, R8, UR4, RZ ;  /* 0x0000000408087c10 */ /* 0x000fc6000ff1e0ff */
[----:B------:R-:W2:Y:S04]  /*72880*/  LDL.LU R2, [R1+0x16bc] ;  /* 0x0016bc0001027983 */ /* 0x000ea80000300800 */
[----:B------:R1:W-:Y:S04]  /*72890*/  LDGSTS.E [R0+0x34008], desc[UR8][R4.64], P1 ;  /* 0x3400800004007fae */ /* 0x0003e80008921848 */
[----:B------:R-:W-:Y:S01]  /*728a0*/  STL [R1+0x169c], R8 ;  /* 0x00169c0801007387 */ /* 0x000fe20000100800 */
[----:B-1----:R-:W-:Y:S02]  /*728b0*/  MOV R4, R195 ;  /* 0x000000c300047202 */ /* 0x002fe40000000f00 */
[----:B------:R-:W-:-:S05]  /*728c0*/  MOV R5, R196 ;  /* 0x000000c400057202 */ /* 0x000fca0000000f00 */
[----:B------:R1:W-:Y:S01]  /*728d0*/  LDGSTS.E [R0+0x38008], desc[UR8][R4.64], P1 ;  /* 0x3800800004007fae */ /* 0x0003e20008921848 */
[----:B---3--:R-:W-:Y:S01]  /*728e0*/  IADD3.X R194, R194, UR6, RZ, P0, !PT ;  /* 0x00000006c2c27c10 */ /* 0x008fe200087fe4ff */
[----:B-1----:R-:W-:-:S03]  /*728f0*/  IMAD.MOV.U32 R4, RZ, RZ, R8 ;  /* 0x000000ffff047224 */ /* 0x002fc600078e0008 */
[----:B------:R-:W-:Y:S01]  /*72900*/  MOV R5, R194 ;  /* 0x000000c200057202 */ /* 0x000fe20000000f00 */
[----:B------:R1:W-:Y:S01]  /*72910*/  STL [R1+0x1698], R194 ;  /* 0x001698c201007387 */ /* 0x0003e20000100800 */
[----:B------:R-:W-:-:S03]  /*72920*/  ISETP.NE.U32.AND P0, PT, RZ, UR12, PT ;  /* 0x0000000cff007c0c */ /* 0x000fc6000bf05070 */
[----:B------:R3:W-:Y:S01]  /*72930*/  LDGSTS.E [R0+0x3c008], desc[UR8][R4.64], P1 ;  /* 0x3c00800004007fae */ /* 0x0007e20008921848 */
[----:B------:R-:W-:-:S03]  /*72940*/  IADD3 R9, P1, R9, UR4, RZ ;  /* 0x0000000409097c10 */ /* 0x000fc6000ff3e0ff */
[----:B-1----:R-:W2:Y:S04]  /*72950*/  LDL.LU R194, [R1+0xac0] ;  /* 0x000ac00001c27983 */ /* 0x002ea80000300800 */
[----:B------:R-:W2:Y:S01]  /*72960*/  LDL.LU R8, [R1+0xac4] ;  /* 0x000ac40001087983 */ /* 0x000ea20000300800 */
[----:B---3--:R-:W-:-:S03]  /*72970*/  MOV R4, R9 ;  /* 0x0000000900047202 */ /* 0x008fc60000000f00 */
        /* <DEDUP_REMOVED lines=9> */
[----:B---3--:R-:W-:-:S03]  /*72a10*/  MOV R5, R193 ;  /* 0x000000c100057202 */ /* 0x008fc60000000f00 */
[----:B------:R1:W-:Y:S04]  /*72a20*/  STL [R1+0x16a8], R193 ;  /* 0x0016a8c101007387 */ /* 0x0003e80000100800 */
[----:B------:R-:W3:Y:S04]  /*72a30*/  LDL.LU R9, [R1+0xad4] ;  /* 0x000ad40001097983 */ /* 0x000ee80000300800 */
[----:B-1----:R-:W3:Y:S01]  /*72a40*/  LDL.LU R193, [R1+0xac8] ;  /* 0x000ac80001c17983 */ /* 0x002ee20000300800 */
[----:B------:R-:W-:-:S03]  /*72a50*/  MOV R4, R12 ;  /* 0x0000000c00047202 */ /* 0x000fc60000000f00 */
[----:B------:R-:W3:Y:S01]  /*72a60*/  LDL.LU R12, [R1+0xad0] ;  /* 0x000ad000010c7983 */ /* 0x000ee20000300800 */
        /* <DEDUP_REMOVED lines=11> */
[----:B------:R-:W-:-:S04]  /*72b20*/  IADD3 R2, P2, R2, UR4, RZ ;  /* 0x0000000402027c10 */ /* 0x000fc8000ff5e0ff */
[----:B------:R-:W-:Y:S01]  /*72b30*/  IADD3.X R11, R11, UR6, RZ, P2, !PT ;  /* 0x000000060b0b7c10 */ /* 0x000fe200097fe4ff */
[----:B------:R-:W-:Y:S04]  /*72b40*/  STL [R1+0x16bc], R2 ;  /* 0x0016bc0201007387 */ /* 0x000fe80000100800 */
[----:B------:R1:W-:Y:S01]  /*72b50*/  STL [R1+0x16b8], R11 ;  /* 0x0016b80b01007387 */ /* 0x0003e20000100800 */
[----:B--2---:R-:W-:-:S03]  /*72b60*/  IMAD.MOV.U32 R5, RZ, RZ, R11 ;  /* 0x000000ffff057224 */ /* 0x004fc600078e000b */
[----:B-1----:R-:W2:Y:S04]  /*72b70*/  LDL.LU R192, [R1+0xad8] ;  /* 0x000ad80001c07983 */ /* 0x002ea80000300800 */
[----:B------:R-:W2:Y:S01]  /*72b80*/  LDL.LU R11, [R1+0xadc] ;  /* 0x000adc00010b7983 */ /* 0x000ea20000300800 */
[----:B------:R-:W-:-:S03]  /*72b90*/  MOV R4, R2 ;  /* 0x0000000200047202 */ /* 0x000fc60000000f00 */
        /* <DEDUP_REMOVED lines=16> */
[----:B----4-:R-:W-:-:S05]  /*72ca0*/  IADD3 R10, P1, R10, UR4, RZ ;  /* 0x000000040a0a7c10 */ /* 0x010fca000ff3e0ff */
[----:B------:R4:W-:Y:S01]  /*72cb0*/  STL [R1+0xacc], R10 ;  /* 0x000acc0a01007387 */ /* 0x0009e20000100800 */
[----:B---3--:R-:W-:Y:S02]  /*72cc0*/  IADD3 R9, P2, R9, UR4, RZ ;  /* 0x0000000409097c10 */ /* 0x008fe4000ff5e0ff */
[----:B------:R-:W-:Y:S02]  /*72cd0*/  IADD3.X R193, R193, UR6, RZ, P1, !PT ;  /* 0x00000006c1c17c10 */ /* 0x000fe40008ffe4ff */
[----:B-1----:R-:W-:-:S03]  /*72ce0*/  MOV R4, R10 ;  /* 0x0000000a00047202 */ /* 0x002fc60000000f00 */
[----:B------:R-:W-:Y:S01]  /*72cf0*/  STL [R1+0xac8], R193 ;  /* 0x000ac8c101007387 */ /* 0x000fe20000100800 */
[----:B------:R-:W-:-:S03]  /*72d00*/  IADD3.X R12, R12, UR6, RZ, P2, !PT ;  /* 0x000000060c0c7c10 */ /* 0x000fc600097fe4ff */
[----:B------:R-:W-:Y:S01]  /*72d10*/  STL [R1+0xad4], R9 ;  /* 0x000ad40901007387 */ /* 0x000fe20000100800 */
[----:B------:R-:W-:-:S03]  /*72d20*/  MOV R5, R193 ;  /* 0x000000c100057202 */ /* 0x000fc60000000f00 */
[----:B----4-:R-:W3:Y:S04]  /*72d30*/  LDL.LU R10, [R1+0xaf0] ;  /* 0x000af000010a7983 */ /* 0x010ee80000300800 */
[----:B------:R1:W-:Y:S04]  /*72d40*/  STL [R1+0xad0], R12 ;  /* 0x000ad00c01007387 */ /* 0x0003e80000100800 */
[----:B------:R4:W-:Y:S04]  /*72d50*/  LDGSTS.E [R0+0x4000], desc[UR8][R4.64], P0 ;  /* 0x0400000004007fae */ /* 0x0009e80008121848 */
[----:B------:R-:W3:Y:S01]  /*72d60*/  LDL.LU R195, [R1+0xaf8] ;  /* 0x000af80001c37983 */ /* 0x000ee20000300800 */
        /* <DEDUP_REMOVED lines=9> */
[----:B--2---:R-:W-:-:S04]  /*72e00*/  IADD3 R11, P1, R11, UR4, RZ ;  /* 0x000000040b0b7c10 */ /* 0x004fc8000ff3e0ff */
        /* <DEDUP_REMOVED lines=23> */
[----:B--2---:R-:W-:Y:S01]  /*72f80*/  IMAD.MOV.U32 R4, RZ, RZ, R194 ;  /* 0x000000ffff047224 */ /* 0x004fe200078e00c2 */
[----:B------:R-:W-:-:S02]  /*72f90*/  MOV R5, R196 ;  /* 0x000000c400057202 */ /* 0x000fc40000000f00 */
[----:B------:R-:W-:Y:S04]  /*72fa0*/  STL [R1+0xaf4], R8 ;  /* 0x000af40801007387 */ /* 0x000fe80000100800 */
[----:B------:R1:W-:Y:S01]  /*72fb0*/  LDGSTS.E [R0+0x4004], desc[UR8][R4.64], P0 ;  /* 0x0400400004007fae */ /* 0x0003e20008121848 */
[----:B---3--:R-:W-:-:S05]  /*72fc0*/  IADD3.X R10, R10, UR6, RZ, P1, !PT ;  /* 0x000000060a0a7c10 */ /* 0x008fca0008ffe4ff */
        /* <DEDUP_REMOVED lines=43> */
[----:B------:R-:W-:-:S02]  /*73280*/  MOV R4, R2 ;  /* 0x0000000200047202 */ /* 0x000fc40000000f00 */
[----:B------:R-:W-:Y:S02]  /*73290*/  MOV R5, R13 ;  /* 0x0000000d00057202 */ /* 0x000fe40000000f00 */
[----:B------:R-:W4:Y:S01]  /*732a0*/  LDL.LU R13, [R1+0xec0] ;  /* 0x000ec000010d7983 */ /* 0x000f220000300800 */
[----:B--2---:R-:W-:-:S03]  /*732b0*/  IADD3 R10, P0, R10, UR4, RZ ;  /* 0x000000040a0a7c10 */ /* 0x004fc6000ff1e0ff */
[----:B------:R-:W2:Y:S01]  /*732c0*/  LDL.LU R2, [R1+0xec4] ;  /* 0x000ec40001027983 */ /* 0x000ea20000300800 */
[----:B---3--:R-:W-:-:S03]  /*732d0*/  IADD3.X R194, R194, UR6, RZ, P0, !PT ;  /* 0x00000006c2c27c10 */ /* 0x008fc600087fe4ff */
[----:B------:R1:W-:Y:S02]  /*732e0*/  LDGSTS.E [R0+0x8008], desc[UR8][R4.64], P1 ;  /* 0x0800800004007fae */ /* 0x0003e40008921848 */
[----:B-1----:R-:W-:Y:S01]  /*732f0*/  IMAD.MOV.U32 R4, RZ, RZ, R10 ;  /* 0x000000ffff047224 */ /* 0x002fe200078e000a */
[----:B------:R-:W-:-:S05]  /*73300*/  MOV R5, R194 ;  /* 0x000000c200057202 */ /* 0x000fca0000000f00 */
[----:B------:R1:W-:Y:S01]  /*73310*/  LDGSTS.E [R0+0xc008], desc[UR8][R4.64], P1 ;  /* 0x0c00800004007fae */ /* 0x0003e20008921848 */
[----:B----4-:R-:W-:-:S03]  /*73320*/  IADD3 R8, P1, R8, UR4, RZ ;  /* 0x0000000408087c10 */ /* 0x010fc6000ff3e0ff */
[----:B------:R3:W-:Y:S01]  /*73330*/  STL [R1+0xb1c], R10 ;  /* 0x000b1c0a01007387 */ /* 0x0007e20000100800 */
[----:B------:R-:W-:-:S03]  /*73340*/  IADD3.X R12, R12, UR6, RZ, P1, !PT ;  /* 0x000000060c0c7c10 */ /* 0x000fc60008ffe4ff */
[----:B------:R4:W-:Y:S04]  /*73350*/  STL [R1+0xb18], R194 ;  /* 0x000b18c201007387 */ /* 0x0009e80000100800 */
[----:B---3--:R-:W3:Y:S04]  /*73360*/  LDL.LU R10, [R1+0xecc] ;  /* 0x000ecc00010a7983 */ /* 0x008ee80000300800 */
        /* <DEDUP_REMOVED lines=34> */
[----:B--2---:R-:W-:Y:S01]  /*73590*/  IADD3 R2, P3, R2, UR4, RZ ;  /* 0x0000000402027c10 */ /* 0x004fe2000ff7e0ff */
[----:B------:R-:W-:Y:S01]  /*735a0*/  IMAD.MOV.U32 R5, RZ, RZ, R195 ;  /* 0x000000ffff057224 */ /* 0x000fe200078e00c3 */
[----:B------:R-:W-:Y:S01]  /*735b0*/  MOV R4, R192 ;  /* 0x000000c000047202 */ /* 0x000fe20000000f00 */
[----:B------:R1:W-:Y:S01]  /*735c0*/  STL [R1+0xb3c], R192 ;  /* 0x000b3cc001007387 */ /* 0x0003e20000100800 */
[----:B------:R-:W-:-:S03]  /*735d0*/  IADD3.X R13, R13, UR6, RZ, P3, !PT ;  /* 0x000000060d0d7c10 */ /* 0x000fc60009ffe4ff */
[----:B------:R-:W-:Y:S04]  /*735e0*/  STL [R1+0xb38], R195 ;  /* 0x000b38c301007387 */ /* 0x000fe80000100800 */
[----:B------:R-:W-:Y:S04]  /*735f0*/  STL [R1+0xec4], R2 ;  /* 0x000ec40201007387 */ /* 0x000fe80000100800 */
[----:B-1----:R-:W2:Y:S01]  /*73600*/  LDL.LU R192, [R1+0xee0] ;  /* 0x000ee00001c07983 */ /* 0x002ea20000300800 */
[----:B------:R-:W-:-:S03]  /*73610*/  ISETP.NE.U32.AND P1, PT, RZ, UR12, PT ;  /* 0x0000000cff007c0c */ /* 0x000fc6000bf25070 */
[----:B------:R1:W-:Y:S04]  /*73620*/  STL [R1+0xec0], R13 ;  /* 0x000ec00d01007387 */ /* 0x0003e80000100800 */
[----:B------:R1:W-:Y:S04]  /*73630*/  LDGSTS.E [R0+0xc00c], desc[UR8][R4.64], P0 ;  /* 0x0c00c00004007fae */ /* 0x0003e80008121848 */
[----:B------:R-:W2:Y:S01]  /*73640*/  LDL.LU R196, [R1+0xee8] ;  /* 0x000ee80001c47983 */ /* 0x000ea20000300800 */
[----:B-1----:R-:W-:-:S03]  /*73650*/  MOV R5, R13 ;  /* 0x0000000d00057202 */ /* 0x002fc60000000f00 */
[----:B------:R-:W2:Y:S01]  /*73660*/  LDL.LU R13, [R1+0xeec] ;  /* 0x000eec00010d7983 */ /* 0x000ea20000300800 */
[----:B---3--:R-:W-:Y:S02]  /*73670*/  IADD3 R10, P0, R10, UR4, RZ ;  /* 0x000000040a0a7c10 */ /* 0x008fe4000ff1e0ff */
[----:B------:R-:W-:Y:S02]  /*73680*/  MOV R4, R2 ;  /* 0x0000000200047202 */ /* 0x000fe40000000f00 */
[----:B------:R-:W3:Y:S04]  /*73690*/  LDL.LU R2, [R1+0xef4] ;  /* 0x000ef40001027983 */ /* 0x000ee80000300800 */
        /* <DEDUP_REMOVED lines=32> */
[----:B-1----:R-:W2:Y:S04]  /*738a0*/  LDL.LU R11, [R1+0xf0c] ;  /* 0x000f0c00010b7983 */ /* 0x002ea80000300800 */
        /* <DEDUP_REMOVED lines=8> */
[----:B---3--:R-:W3:Y:S01]  /*73930*/  LDL.LU R193, [R1+0xf08] ;  /* 0x000f080001c17983 */ /* 0x008ee20000300800 */
[----:B------:R-:W-:-:S03]  /*73940*/  IADD3 R2, P1, R2, UR4, RZ ;  /* 0x0000000402027c10 */ /* 0x000fc6000ff3e0ff */
[----:B------:R-:W-:Y:S04]  /*73950*/  STL [R1+0xee8], R196 ;  /* 0x000ee8c401007387 */ /* 0x000fe80000100800 */
[----:B-1----:R-:W3:Y:S04]  /*73960*/  LDL.LU R192, [R1+0xf10] ;  /* 0x000f100001c07983 */ /* 0x002ee80000300800 */
[----:B------:R-:W3:Y:S01]  /*73970*/  LDL.LU R9, [R1+0xf14] ;  /* 0x000f140001097983 */ /* 0x000ee20000300800 */
        /* <DEDUP_REMOVED lines=34> */
[----:B--2---:R-:W-:-:S05]  /*73ba0*/  IADD3 R11, P0, R11, UR4, RZ ;  /* 0x000000040b0b7c10 */ /* 0x004fca000ff1e0ff */
[----:B------:R2:W-:Y:S01]  /*73bb0*/  STL [R1+0xf0c], R11 ;  /* 0x000f0c0b01007387 */ /* 0x0005e20000100800 */
[----:B-1----:R-:W-:Y:S02]  /*73bc0*/  MOV R4, R11 ;  /* 0x0000000b00047202 */ /* 0x002fe40000000f00 */
[----:B---3--:R-:W-:-:S05]  /*73bd0*/  IADD3.X R193, R193, UR6, RZ, P0, !PT ;  /* 0x00000006c1c17c10 */ /* 0x008fca00087fe4ff */
        /* <DEDUP_REMOVED lines=9> */
[----:B---3--:R-:W-:Y:S01]  /*73c70*/  MOV R5, R192 ;  /* 0x000000c000057202 */ /* 0x008fe20000000f00 */
[----:B------:R-:W-:-:S02]  /*73c80*/  IMAD.MOV.U32 R4, RZ, RZ, R9 ;  /* 0x000000ffff047224 */ /* 0x000fc400078e0009 */
[----:B------:R-:W3:Y:S04]  /*73c90*/  LDL.LU R192, [R1+0xf3c] ;  /* 0x000f3c0001c07983 */ /* 0x000ee80000300800 */
[----:B------:R-:W3:Y:S01]  /*73ca0*/  LDL.LU R195, [R1+0x12c0] ;  /* 0x0012c00001c37983 */ /* 0x000ee20000300800 */
[----:B----4-:R-:W-:-:S03]  /*73cb0*/  IADD3 R10, P0, R10, UR4, RZ ;  /* 0x000000040a0a7c10 */ /* 0x010fc6000ff1e0ff */
[----:B------:R-:W4:Y:S01]  /*73cc0*/  LDL.LU R9, [R1+0x12c4] ;  /* 0x0012c40001097983 */ /* 0x000f220000300800 */
[----:B------:R-:W-:-:S03]  /*73cd0*/  IADD3.X R13, R13, UR6, RZ, P0, !PT ;  /* 0x000000060d0d7c10 */ /* 0x000fc600087fe4ff */
[----:B------:R1:W-:Y:S02]  /*73ce0*/  LDGSTS.E [R0+0x18008], desc[UR8][R4.64], P1 ;  /* 0x1800800004007fae */ /* 0x0003e40008921848 */
[----:B-1----:R-:W-:Y:S01]  /*73cf0*/  MOV R4, R10 ;  /* 0x0000000a00047202 */ /* 0x002fe20000000f00 */
[----:B------:R-:W-:-:S05]  /*73d00*/  IMAD.MOV.U32 R5, RZ, RZ, R13 ;  /* 0x000000ffff057224 */ /* 0x000fca00078e000d */
[----:B------:R1:W-:Y:S01]  /*73d10*/  LDGSTS.E [R0+0x1c008], desc[UR8][R4.64], P1 ;  /* 0x1c00800004007fae */ /* 0x0003e20008921848 */
[----:B------:R-:W-:-:S03]  /*73d20*/  IADD3 R2, P1, R2, UR4, RZ ;  /* 0x0000000402027c10 */ /* 0x000fc6000ff3e0ff */
[----:B------:R1:W-:Y:S01]  /*73d30*/  STL [R1+0xf1c], R10 ;  /* 0x000f1c0a01007387 */ /* 0x0003e20000100800 */
[----:B------:R-:W-:-:S03]  /*73d40*/  IADD3.X R12, R12, UR6, RZ, P1, !PT ;  /* 0x000000060c0c7c10 */ /* 0x000fc60008ffe4ff */
[----:B------:R1:W-:Y:S04]  /*73d50*/  STL [R1+0xf18], R13 ;  /* 0x000f180d01007387 */ /* 0x0003e80000100800 */
[----:B-1----:R-:W4:Y:S04]  /*73d60*/  LDL.LU R10, [R1+0x12cc] ;  /* 0x0012cc00010a7983 */ /* 0x002f280000300800 */
[----:B------:R-:W-:Y:S01]  /*73d70*/  STL [R1+0xf24], R2 ;  /* 0x000f240201007387 */ /* 0x000fe20000100800 */
[----:B------:R-:W-:-:S03]  /*73d80*/  MOV R5, R12 ;  /* 0x0000000c00057202 */ /* 0x000fc60000000f00 */
        /* <DEDUP_REMOVED lines=32> */
[----:B----4-:R-:W-:Y:S01]  /*73f90*/  IADD3 R9, P3, R9, UR4, RZ ;  /* 0x0000000409097c10 */ /* 0x010fe2000ff7e0ff */
        /* <DEDUP_REMOVED lines=11> */
[----:B----4-:R-:W-:-:S03]  /*74050*/  IMAD.MOV.U32 R4, RZ, RZ, R9 ;  /* 0x000000ffff047224 */ /* 0x010fc600078e0009 */
[----:B---3--:R-:W3:Y:S01]  /*74060*/  LDL.LU R9, [R1+0x12ec] ;  /* 0x0012ec0001097983 */ /* 0x008ee20000300800 */
[----:B------:R-:W-:Y:S02]  /*74070*/  MOV R5, R195 ;  /* 0x000000c300057202 */ /* 0x000fe40000000f00 */
[----:B------:R-:W-:-:S03]  /*74080*/  IADD3 R10, P0, R10, UR4, RZ ;  /* 0x000000040a0a7c10 */ /* 0x000fc6000ff1e0ff */
        /* <DEDUP_REMOVED lines=264> */
[----:B-1----:R-:W-:-:S04]  /*75110*/  IMAD.MOV.U32 R4, RZ, RZ, R8 ;  /* 0x000000ffff047224 */ /* 0x002fc800078e0008 */
[----:B------:R1:W-:Y:S01]  /*75120*/  STL [R1+0x1718], R194 ;  /* 0x001718c201007387 */ /* 0x0003e20000100800 */
[----:B------:R-:W-:Y:S02]  /*75130*/  MOV R5, R194 ;  /* 0x000000c200057202 */ /* 0x000fe40000000f00 */
[----:B------:R-:W-:-:S03]  /*75140*/  ISETP.NE.U32.AND P0, PT, RZ, UR12, PT ;  /* 0x0000000cff007c0c */ /* 0x000fc6000bf05070 */
[----:B------:R4:W-:Y:S04]  /*75150*/  LDGSTS.E [R0+0x3c008], desc[UR8][R4.64], P1 ;  /* 0x3c00800004007fae */ /* 0x0009e80008921848 */
[----:B-1----:R-:W3:Y:S04]  /*75160*/  LDL.LU R194, [R1+0xb40] ;  /* 0x000b400001c27983 */ /* 0x002ee80000300800 */
[----:B------:R-:W3:Y:S01]  /*75170*/  LDL.LU R8, [R1+0xb44] ;  /* 0x000b440001087983 */ /* 0x000ee20000300800 */
[----:B------:R-:W-:-:S04]  /*75180*/  IADD3 R9, P1, R9, UR4, RZ ;  /* 0x0000000409097c10 */ /* 0x000fc8000ff3e0ff */
[----:B----4-:R-:W-:Y:S01]  /*75190*/  MOV R4, R9 ;  /* 0x0000000900047202 */ /* 0x010fe20000000f00 */
        /* <DEDUP_REMOVED lines=588> */
[----:B------:R-:W-:Y:S04]  /*77660*/  STL [R1+0x177c], R10 ;  /* 0x00177c0a01007387 */ /* 0x000fe80000100800 */
[----:B------:R1:W-:Y:S01]  /*77670*/  LDGSTS.E [R0+0x38004], desc[UR8][R4.64], P0 ;  /* 0x3800400004007fae */ /* 0x0003e20008121848 */
[----:B----4-:R-:W-:-:S02]  /*77680*/  IADD3.X R12, R12, UR6, RZ, P2, !PT ;  /* 0x000000060c0c7c10 */ /* 0x010fc400097fe4ff */
[----:B------:R-:W-:-:S03]  /*77690*/  IADD3 R13, P3, R13, UR4, RZ ;  /* 0x000000040d0d7c10 */ /* 0x000fc6000ff7e0ff */
[----:B------:R4:W-:Y:S01]  /*776a0*/  STL [R1+0x1778], R12 ;  /* 0x0017780c01007387 */ /* 0x0009e20000100800 */
[----:B------:R-:W-:-:S03]  /*776b0*/  IADD3.X R192, R192, UR6, RZ, P3, !PT ;  /* 0x00000006c0c07c10 */ /* 0x000fc60009ffe4ff */
[----:B------:R4:W-:Y:S01]  /*776c0*/  STL [R1+0x1784], R13 ;  /* 0x0017840d01007387 */ /* 0x0009e20000100800 */
[----:B-1----:R-:W-:Y:S02]  /*776d0*/  MOV R5, R12 ;  /* 0x0000000c00057202 */ /* 0x002fe40000000f00 */
[----:B------:R-:W-:Y:S01]  /*776e0*/  MOV R4, R10 ;  /* 0x0000000a00047202 */ /* 0x000fe20000000f00 */
[----:B----4-:R-:W4:Y:S04]  /*776f0*/  LDL.LU R12, [R1+0x17a0] ;  /* 0x0017a000010c7983 */ /* 0x010f280000300800 */
        /* <DEDUP_REMOVED lines=29> */
[----:B------:R1:W-:Y:S02]  /*778d0*/  LDGSTS.E [R0+0x34008], desc[UR8][R4.64], P1 ;  /* 0x3400800004007fae */ /* 0x0003e40008921848 */
[----:B-1----:R-:W-:Y:S02]  /*778e0*/  MOV R4, R195 ;  /* 0x000000c300047202 */ /* 0x002fe40000000f00 */
[----:B------:R-:W-:-:S05]  /*778f0*/  MOV R5, R196 ;  /* 0x000000c400057202 */ /* 0x000fca0000000f00 */
[----:B------:R1:W-:Y:S01]  /*77900*/  LDGSTS.E [R0+0x38008], desc[UR8][R4.64], P1 ;  /* 0x3800800004007fae */ /* 0x0003e20008921848 */
[----:B---3--:R-:W-:-:S03]  /*77910*/  IADD3.X R194, R194, UR6, RZ, P0, !PT ;  /* 0x00000006c2c27c10 */ /* 0x008fc600087fe4ff */
[----:B------:R-:W-:Y:S01]  /*77920*/  STL [R1+0x179c], R8 ;  /* 0x00179c0801007387 */ /* 0x000fe20000100800 */
[----:B-1----:R-:W-:Y:S01]  /*77930*/  IMAD.MOV.U32 R4, RZ, RZ, R8 ;  /* 0x000000ffff047224 */ /* 0x002fe200078e0008 */
[----:B------:R-:W-:Y:S02]  /*77940*/  MOV R5, R194 ;  /* 0x000000c200057202 */ /* 0x000fe40000000f00 */
        /* <DEDUP_REMOVED lines=8> */
[----:B----4-:R-:W-:-:S05]  /*779d0*/  IADD3.X R12, R12, UR6, RZ, P1, !PT ;  /* 0x000000060c0c7c10 */ /* 0x010fca0008ffe4ff */
[----:B------:R-:W-:Y:S01]  /*779e0*/  IMAD.MOV.U32 R5, RZ, RZ, R12 ;  /* 0x000000ffff057224 */ /* 0x000fe200078e000c */
[----:B------:R1:W-:Y:S04]  /*779f0*/  STL [R1+0x17a0], R12 ;  /* 0x0017a00c01007387 */ /* 0x0003e80000100800 */
[----:B------:R3:W-:Y:S01]  /*77a00*/  LDGSTS.E [R0+0x3000c], desc[UR8][R4.64], P0 ;  /* 0x3000c00004007fae */ /* 0x0007e20008121848 */
[----:B------:R-:W-:-:S04]  /*77a10*/  IADD3 R10, P2, R10, UR4, RZ ;  /* 0x000000040a0a7c10 */ /* 0x000fc8000ff5e0ff */
        /* <DEDUP_REMOVED lines=30> */
[----:B------:R1:W-:Y:S01]  /*77c00*/  LDGSTS.E [R0+0x3c00c], desc[UR8][R4.64], P0 ;  /* 0x3c00c00004007fae */ /* 0x0003e20008121848 */
[----:B------:R-:W-:-:S03]  /*77c10*/  ISETP.NE.U32.AND P0, PT, RZ, UR12, PT ;  /* 0x0000000cff007c0c */ /* 0x000fc6000bf05070 */
[----:B------:R-:W2:Y:S01]  /*77c20*/  LDL.LU R196, [R1+0xbe8] ;  /* 0x000be80001c47983 */ /* 0x000ea20000300800 */
[----:B------:R-:W-:-:S04]  /*77c30*/  IADD3 R8, P1, R8, UR4, RZ ;  /* 0x0000000408087c10 */ /* 0x000fc8000ff3e0ff */
[----:B------:R-:W-:Y:S01]  /*77c40*/  IADD3.X R194, R194, UR6, RZ, P1, !PT ;  /* 0x00000006c2c27c10 */ /* 0x000fe20008ffe4ff */
[----:B------:R-:W-:Y:S01]  /*77c50*/  STL [R1+0xbc4], R8 ;  /* 0x000bc40801007387 */ /* 0x000fe20000100800 */
[----:B-1----:R-:W-:-:S03]  /*77c60*/  LOP3.LUT R0, R6, 0x50, RZ, 0x3c, !PT ;  /* 0x0000005006007812 */ /* 0x002fc600078e3cff */
[----:B------:R1:W-:Y:S01]  /*77c70*/  STL [R1+0xbc0], R194 ;  /* 0x000bc0c201007387 */ /* 0x0003e20000100800 */
[----:B------:R-:W-:Y:S01]  /*77c80*/  IMAD.MOV.U32 R5, RZ, RZ, R194 ;  /* 0x000000ffff057224 */ /* 0x000fe200078e00c2 */
[----:B------:R-:W-:Y:S02]  /*77c90*/  IADD3 R0, R0, UR17, RZ ;  /* 0x0000001100007c10 */ /* 0x000fe4000fffe0ff */
[----:B------:R-:W-:-:S05]  /*77ca0*/  MOV R4, R8 ;  /* 0x0000000800047202 */ /* 0x000fca0000000f00 */
[----:B------:R3:W-:Y:S04]  /*77cb0*/  LDGSTS.E [R0], desc[UR8][R4.64], P0 ;  /* 0x0000000004007fae */ /* 0x0007e80008121848 */
[----:B-1----:R-:W2:Y:S04]  /*77cc0*/  LDL.LU R194, [R1+0xbec] ;  /* 0x000bec0001c27983 */ /* 0x002ea80000300800 */
[----:B------:R-:W2:Y:S01]  /*77cd0*/  LDL.LU R8, [R1+0xbf4] ;  /* 0x000bf40001087983 */ /* 0x000ea20000300800 */
[----:B----4-:R-:W-:-:S05]  /*77ce0*/  IADD3 R12, P1, R12, UR4, RZ ;  /* 0x000000040c0c7c10 */ /* 0x010fca000ff3e0ff */
[----:B------:R1:W-:Y:S01]  /*77cf0*/  STL [R1+0xbcc], R12 ;  /* 0x000bcc0c01007387 */ /* 0x0003e20000100800 */
[----:B---3--:R-:W-:Y:S02]  /*77d00*/  IADD3 R9, P2, R9, UR4, RZ ;  /* 0x0000000409097c10 */ /* 0x008fe4000ff5e0ff */
[----:B------:R-:W-:Y:S02]  /*77d10*/  IADD3.X R193, R193, UR6, RZ, P1, !PT ;  /* 0x00000006c1c17c10 */ /* 0x000fe40008ffe4ff */
[----:B------:R-:W-:-:S03]  /*77d20*/  MOV R4, R12 ;  /* 0x0000000c00047202 */ /* 0x000fc60000000f00 */
[----:B------:R-:W-:Y:S01]  /*77d30*/  STL [R1+0xbc8], R193 ;  /* 0x000bc8c101007387 */ /* 0x000fe20000100800 */
[----:B------:R-:W-:-:S03]  /*77d40*/  IADD3.X R10, R10, UR6, RZ, P2, !PT ;  /* 0x000000060a0a7c10 */ /* 0x000fc600097fe4ff */
[----:B------:R-:W-:Y:S01]  /*77d50*/  STL [R1+0xbd4], R9 ;  /* 0x000bd40901007387 */ /* 0x000fe20000100800 */
[----:B------:R-:W-:-:S03]  /*77d60*/  MOV R5, R193 ;  /* 0x000000c100057202 */ /* 0x000fc60000000f00 */
[----:B-1----:R-:W3:Y:S04]  /*77d70*/  LDL.LU R12, [R1+0xbf0] ;  /* 0x000bf000010c7983 */ /* 0x002ee80000300800 */
        /* <DEDUP_REMOVED lines=14> */
[----:B-1----:R-:W-:-:S03]  /*77e60*/  MOV R4, R11 ;  /* 0x0000000b00047202 */ /* 0x002fc60000000f00 */
[----:B------:R-:W-:Y:S01]  /*77e70*/  IMAD.MOV.U32 R5, RZ, RZ, R192 ;  /* 0x000000ffff057224 */ /* 0x000fe200078e00c0 */
[----:B------:R-:W-:-:S04]  /*77e80*/  IADD3 R2, P1, R2, UR4, RZ ;  /* 0x0000000402027c10 */ /* 0x000fc8000ff3e0ff */
[----:B------:R1:W-:Y:S01]  /*77e90*/  LDGSTS.E [R0+0xc000], desc[UR8][R4.64], P0 ;  /* 0x0c00000004007fae */ /* 0x0003e20008121848 */
[----:B------:R-:W-:Y:S02]  /*77ea0*/  ISETP.NE.U32.AND P0, PT, RZ, UR12, PT ;  /* 0x0000000cff007c0c */ /* 0x000fe4000bf05070 */
[----:B------:R-:W-:Y:S01]  /*77eb0*/  IADD3.X R13, R13, UR6, RZ, P1, !PT ;  /* 0x000000060d0d7c10 */ /* 0x000fe20008ffe4ff */
[----:B------:R2:W-:Y:S04]  /*77ec0*/  STL [R1+0xbdc], R11 ;  /* 0x000bdc0b01007387 */ /* 0x0005e80000100800 */
[----:B------:R2:W-:Y:S01]  /*77ed0*/  STL [R1+0xbd8], R192 ;  /* 0x000bd8c001007387 */ /* 0x0005e20000100800 */
[----:B-1----:R-:W-:-:S03]  /*77ee0*/  MOV R4, R2 ;  /* 0x0000000200047202 */ /* 0x002fc60000000f00 */
[----:B--2---:R-:W2:Y:S01]  /*77ef0*/  LDL.LU R11, [R1+0xc0c] ;  /* 0x000c0c00010b7983 */ /* 0x004ea20000300800 */
[----:B------:R-:W-:-:S03]  /*77f00*/  MOV R5, R13 ;  /* 0x0000000d00057202 */ /* 0x000fc60000000f00 */
[----:B------:R-:W-:Y:S04]  /*77f10*/  STL [R1+0xbe4], R2 ;  /* 0x000be40201007387 */ /* 0x000fe80000100800 */
[----:B------:R1:W-:Y:S04]  /*77f20*/  STL [R1+0xbe0], R13 ;  /* 0x000be00d01007387 */ /* 0x0003e80000100800 */
[----:B------:R1:W-:Y:S01]  /*77f30*/  LDGSTS.E [R0+0x4], desc[UR8][R4.64], P0 ;  /* 0x0000400004007fae */ /* 0x0003e20008121848 */
[----:B------:R-:W-:-:S04]  /*77f40*/  IADD3 R194, P2, R194, UR4, RZ ;  /* 0x00000004c2c27c10 */ /* 0x000fc8000ff5e0ff */
[----:B------:R-:W-:Y:S01]  /*77f50*/  IADD3.X R196, R196, UR6, RZ, P2, !PT ;  /* 0x00000006c4c47c10 */ /* 0x000fe200097fe4ff */
[----:B------:R3:W-:Y:S01]  /*77f60*/  STL [R1+0xbec], R194 ;  /* 0x000becc201007387 */ /* 0x0007e20000100800 */
[----:B------:R-:W-:-:S03]  /*77f70*/  IADD3 R8, P1, R8, UR4, RZ ;  /* 0x0000000408087c10 */ /* 0x000fc6000ff3e0ff */
[----:B------:R-:W2:Y:S01]  /*77f80*/  LDL.LU R192, [R1+0xc08] ;  /* 0x000c080001c07983 */ /* 0x000ea20000300800 */
[----:B-1----:R-:W-:-:S03]  /*77f90*/  IMAD.MOV.U32 R4, RZ, RZ, R194 ;  /* 0x000000ffff047224 */ /* 0x002fc600078e00c2 */
[----:B------:R-:W-:Y:S01]  /*77fa0*/  STL [R1+0xbe8], R196 ;  /* 0x000be8c401007387 */ /* 0x000fe20000100800 */
[----:B------:R-:W-:-:S03]  /*77fb0*/  MOV R5, R196 ;  /* 0x000000c400057202 */ /* 0x000fc60000000f00 */
[----:B------:R-:W2:Y:S04]  /*77fc0*/  LDL.LU R13, [R1+0xc10] ;  /* 0x000c1000010d7983 */ /* 0x000ea80000300800 */
[----:B------:R-:W2:Y:S04]  /*77fd0*/  LDL.LU R2, [R1+0xc14] ;  /* 0x000c140001027983 */ /* 0x000ea80000300800 */
[----:B------:R-:W-:Y:S04]  /*77fe0*/  STL [R1+0xbf4], R8 ;  /* 0x000bf40801007387 */ /* 0x000fe80000100800 */
[----:B------:R1:W-:Y:S01]  /*77ff0*/  LDGSTS.E [R0+0x4004], desc[UR8][R4.64], P0 ;  /* 0x0400400004007fae */ /* 0x0003e20008121848 */
[----:B---3--:R-:W-:-:S05]  /*78000*/  IADD3.X R12, R12, UR6, RZ, P1, !PT ;  /* 0x000000060c0c7c10 */ /* 0x008fca0008ffe4ff */
[----:B------:R3:W-:Y:S01]  /*78010*/  STL [R1+0xbf0], R12 ;  /* 0x000bf00c01007387 */ /* 0x0007e20000100800 */
[----:B-1----:R-:W-:-:S03]  /*78020*/  IMAD.MOV.U32 R5, RZ, RZ, R12 ;  /* 0x000000ffff057224 */ /* 0x002fc600078e000c */
[----:B------:R-:W2:Y:S01]  /*78030*/  LDL.LU R194, [R1+0xc18] ;  /* 0x000c180001c27983 */ /* 0x000ea20000300800 */
[----:B------:R-:W-:-:S03]  /*78040*/  MOV R4, R8 ;  /* 0x0000000800047202 */ /* 0x000fc60000000f00 */
[----:B---3--:R-:W3:Y:S04]  /*78050*/  LDL.LU R12, [R1+0xc1c] ;  /* 0x000c1c00010c7983 */ /* 0x008ee80000300800 */
        /* <DEDUP_REMOVED lines=24> */
[----:B--2---:R-:W-:-:S04]  /*781e0*/  IADD3 R11, P0, R11, UR4, RZ ;  /* 0x000000040b0b7c10 */ /* 0x004fc8000ff1e0ff */
[----:B-1----:R-:W-:Y:S01]  /*781f0*/  MOV R4, R11 ;  /* 0x0000000b00047202 */ /* 0x002fe20000000f00 */
[----:B------:R1:W-:Y:S01]  /*78200*/  STL [R1+0xc0c], R11 ;  /* 0x000c0c0b01007387 */ /* 0x0003e20000100800 */
[----:B------:R-:W-:-:S05]  /*78210*/  IADD3.X R192, R192, UR6, RZ, P0, !PT ;  /* 0x00000006c0c07c10 */ /* 0x000fca00087fe4ff */
[----:B------:R2:W-:Y:S01]  /*78220*/  STL [R1+0xc08], R192 ;  /* 0x000c08c001007387 */ /* 0x0005e20000100800 */
[----:B------:R-:W-:-:S05]  /*78230*/  IMAD.MOV.U32 R5, RZ, RZ, R192 ;  /* 0x000000ffff057224 */ /* 0x000fca00078e00c0 */
[----:B------:R1:W-:Y:S01]  /*78240*/  LDGSTS.E [R0+0x4008], desc[UR8][R4.64], P1 ;  /* 0x0400800004007fae */ /* 0x0003e20008921848 */
[----:B------:R-:W-:-:S04]  /*78250*/  IADD3 R2, P2, R2, UR4, RZ ;  /* 0x0000000402027c10 */ /* 0x000fc8000ff5e0ff */
[----:B------:R-:W-:Y:S01]  /*78260*/  IADD3.X R13, R13, UR6, RZ, P2, !PT ;  /* 0x000000060d0d7c10 */ /* 0x000fe200097fe4ff */
[----:B------:R-:W-:Y:S04]  /*78270*/  STL [R1+0xc14], R2 ;  /* 0x000c140201007387 */ /* 0x000fe80000100800 */
[----:B-1----:R-:W4:Y:S01]  /*78280*/  LDL.LU R11, [R1+0xc30] ;  /* 0x000c3000010b7983 */ /* 0x002f220000300800 */
[----:B------:R-:W-:Y:S02]  /*78290*/  MOV R4, R2 ;  /* 0x0000000200047202 */ /* 0x000fe40000000f00 */
[----:B------:R-:W-:Y:S01]  /*782a0*/  MOV R5, R13 ;  /* 0x0000000d00057202 */ /* 0x000fe20000000f00 */
[----:B------:R1:W-:Y:S04]  /*782b0*/  STL [R1+0xc10], R13 ;  /* 0x000c100d01007387 */ /* 0x0003e80000100800 */
[----:B------:R-:W4:Y:S04]  /*782c0*/  LDL.LU R195, [R1+0xc38] ;  /* 0x000c380001c37983 */ /* 0x000f280000300800 */
[----:B--2---:R-:W2:Y:S04]  /*782d0*/  LDL.LU R192, [R1+0xc3c] ;  /* 0x000c3c0001c07983 */ /* 0x004ea80000300800 */
[----:B------:R3:W-:Y:S04]  /*782e0*/  LDGSTS.E [R0+0x8008], desc[UR8][R4.64], P1 ;  /* 0x0800800004007fae */ /* 0x0007e80008921848 */
[----:B-1----:R-:W2:Y:S04]  /*782f0*/  LDL.LU R13, [R1+0xfc0] ;  /* 0x000fc000010d7983 */ /* 0x002ea80000300800 */
[----:B------:R-:W2:Y:S01]  /*78300*/  LDL.LU R2, [R1+0xfc4] ;  /* 0x000fc40001027983 */ /* 0x000ea20000300800 */
[----:B---3--:R-:W-:-:S04]  /*78310*/  IADD3 R12, P0, R12, UR4, RZ ;  /* 0x000000040c0c7c10 */ /* 0x008fc8000ff1e0ff */
[----:B------:R-:W-:Y:S01]  /*78320*/  IADD3.X R194, R194, UR6, RZ, P0, !PT ;  /* 0x00000006c2c27c10 */ /* 0x000fe200087fe4ff */
[----:B------:R-:W-:-:S03]  /*78330*/  IMAD.MOV.U32 R4, RZ, RZ, R12 ;  /* 0x000000ffff047224 */ /* 0x000fc600078e000c */
[----:B------:R-:W-:-:S05]  /*78340*/  MOV R5, R194 ;  /* 0x000000c200057202 */ /* 0x000fca0000000f00 */
[----:B------:R1:W-:Y:S01]  /*78350*/  LDGSTS.E [R0+0xc008], desc[UR8][R4.64], P1 ;  /* 0x0c00800004007fae */ /* 0x0003e20008921848 */
[----:B----4-:R-:W-:-:S03]  /*78360*/  IADD3 R8, P1, R8, UR4, RZ ;  /* 0x0000000408087c10 */ /* 0x010fc6000ff3e0ff */
[----:B------:R3:W-:Y:S04]  /*78370*/  STL [R1+0xc1c], R12 ;  /* 0x000c1c0c01007387 */ /* 0x0007e80000100800 */
[----:B------:R4:W-:Y:S04]  /*78380*/  STL [R1+0xc18], R194 ;  /* 0x000c18c201007387 */ /* 0x0009e80000100800 */
[----:B---3--:R-:W3:Y:S01]  /*78390*/  LDL.LU R12, [R1+0xfcc] ;  /* 0x000fcc00010c7983 */ /* 0x008ee20000300800 */
[----:B------:R-:W-:-:S03]  /*783a0*/  IADD3.X R10, R10, UR6, RZ, P1, !PT ;  /* 0x000000060a0a7c10 */ /* 0x000fc60008ffe4ff */
[----:B------:R-:W-:Y:S04]  /*783b0*/  STL [R1+0xc24], R8 ;  /* 0x000c240801007387 */ /* 0x000fe80000100800 */
[----:B------:R4:W-:Y:S01]  /*783c0*/  STL [R1+0xc20], R10 ;  /* 0x000c200a01007387 */ /* 0x0009e20000100800 */
[----:B-1----:R-:W-:Y:S01]  /*783d0*/  IMAD.MOV.U32 R5, RZ, RZ, R10 ;  /* 0x000000ffff057224 */ /* 0x002fe200078e000a */
[----:B------:R-:W-:Y:S02]  /*783e0*/  MOV R4, R8 ;  /* 0x0000000800047202 */ /* 0x000fe40000000f00 */
[----:B------:R-:W-:-:S04]  /*783f0*/  IADD3 R193, P2, R193, UR4, RZ ;  /* 0x00000004c1c17c10 */ /* 0x000fc8000ff5e0ff */
[----:B------:R-:W-:Y:S01]  /*78400*/  IADD3.X R196, R196, UR6, RZ, P2, !PT ;  /* 0x00000006c4c47c10 */ /* 0x000fe200097fe4ff */
[----:B------:R1:W-:Y:S04]  /*78410*/  STL [R1+0xc2c], R193 ;  /* 0x000c2cc101007387 */ /* 0x0003e80000100800 */
[----:B----4-:R-:W4:Y:S04]  /*78420*/  LDL.LU R194, [R1+0xfc8] ;  /* 0x000fc80001c27983 */ /* 0x010f280000300800 */
[----:B------:R-:W-:Y:S04]  /*78430*/  STL [R1+0xc28], R196 ;  /* 0x000c28c401007387 */ /* 0x000fe80000100800 */
[----:B------:R-:W4:Y:S04]  /*78440*/  LDL.LU R10, [R1+0xfd0] ;  /* 0x000fd000010a7983 */ /* 0x000f280000300800 */
[----:B------:R-:W4:Y:S01]  /*78450*/  LDL.LU R8, [R1+0xfd4] ;  /* 0x000fd40001087983 */ /* 0x000f220000300800 */
[----:B------:R-:W-:-:S04]  /*78460*/  UISETP.GT.AND UP1, UPT, UR16, 0x17, UPT ;  /* 0x000000171000788c */ /* 0x000fc8000bf24270 */
[----:B------:R-:W-:-:S04]  /*78470*/  USEL UR12, URZ, 0x4, !UP1 ;  /* 0x000000043f0c7887 */ /* 0x000fc8000c800000 */
[----:B------:R-:W-:-:S06]  /*78480*/  USEL UR12, UR12, URZ, !UP0 ;  /* 0x0000003f0c0c7287 */ /* 0x000fcc000c000000 */
[----:B------:R-:W-:Y:S02]  /*78490*/  ISETP.NE.U32.AND P0, PT, RZ, UR12, PT ;  /* 0x0000000cff007c0c */ /* 0x000fe4000bf05070 */
[----:B------:R-:W-:Y:S01]  /*784a0*/  IADD3 R9, P1, R9, UR4, RZ ;  /* 0x0000000409097c10 */ /* 0x000fe2000ff3e0ff */
[----:B------:R-:W-:-:S04]  /*784b0*/  UISETP.GT.AND UP1, UPT, UR16, 0x34, UPT ;  /* 0x000000341000788c */ /* 0x000fc8000bf24270 */
[----:B------:R1:W-:Y:S06]  /*784c0*/  STL [R1+0xc34], R9 ;  /* 0x000c340901007387 */ /* 0x0003ec0000100800 */
[----:B------:R1:W-:Y:S01]  /*784d0*/  LDGSTS.E [R0+0xc], desc[UR8][R4.64], P0 ;  /* 0x0000c00004007fae */ /* 0x0003e20008121848 */
[----:B------:R-:W-:Y:S01]  /*784e0*/  USEL UR12, URZ, 0x4, !UP1 ;  /* 0x000000043f0c7887 */ /* 0x000fe2000c800000 */
[----:B-1----:R-:W-:Y:S02]  /*784f0*/  MOV R4, R193 ;  /* 0x000000c100047202 */ /* 0x002fe40000000f00 */
[----:B------:R-:W-:-:S05]  /*78500*/  MOV R5, R196 ;  /* 0x000000c400057202 */ /* 0x000fca0000000f00 */
[----:B------:R1:W-:Y:S01]  /*78510*/  LDGSTS.E [R0+0x400c], desc[UR8][R4.64], P0 ;  /* 0x0400c00004007fae */ /* 0x0003e20008121848 */
[----:B------:R-:W-:Y:S01]  /*78520*/  USEL UR12, UR12, URZ, !UP0 ;  /* 0x0000003f0c0c7287 */ /* 0x000fe2000c000000 */
[----:B-1----:R-:W-:Y:S01]  /*78530*/  IMAD.MOV.U32 R4, RZ, RZ, R9 ;  /* 0x000000ffff047224 */ /* 0x002fe200078e0009 */
[----:B------:R-:W-:-:S05]  /*78540*/  IADD3.X R11, R11, UR6, RZ, P1, !PT ;  /* 0x000000060b0b7c10 */ /* 0x000fca0008ffe4ff */
[----:B------:R1:W-:Y:S04]  /*78550*/  STL [R1+0xc30], R11 ;  /* 0x000c300b01007387 */ /* 0x0003e80000100800 */
[----:B------:R-:W4:Y:S04]  /*78560*/  LDL.LU R193, [R1+0xfd8] ;  /* 0x000fd80001c17983 */ /* 0x000f280000300800 */
[----:B------:R-:W4:Y:S01]  /*78570*/  LDL.LU R9, [R1+0xfdc] ;  /* 0x000fdc0001097983 */ /* 0x000f220000300800 */
[----:B--2---:R-:W-:Y:S02]  /*78580*/  IADD3 R192, P2, R192, UR4, RZ ;  /* 0x00000004c0c07c10 */ /* 0x004fe4000ff5e0ff */
[----:B------:R-:W-:-:S02]  /*78590*/  MOV R5, R11 ;  /* 0x0000000b00057202 */ /* 0x000fc40000000f00 */
[----:B------:R-:W-:Y:S01]  /*785a0*/  IADD3.X R195, R195, UR6, RZ, P2, !PT ;  /* 0x00000006c3c37c10 */ /* 0x000fe200097fe4ff */
[----:B-1----:R-:W2:Y:S04]  /*785b0*/  LDL.LU R11, [R1+0xfe4] ;  /* 0x000fe400010b7983 */ /* 0x002ea80000300800 */
[----:B------:R1:W-:Y:S01]  /*785c0*/  LDGSTS.E [R0+0x800c], desc[UR8][R4.64], P0 ;  /* 0x0800c00004007fae */ /* 0x0003e20008121848 */
[----:B------:R-:W-:-:S03]  /*785d0*/  IADD3 R2, P3, R2, UR4, RZ ;  /* 0x0000000402027c10 */ /* 0x000fc6000ff7e0ff */
[----:B------:R1:W-:Y:S01]  /*785e0*/  STL [R1+0xc3c], R192 ;  /* 0x000c3cc001007387 */ /* 0x0003e20000100800 */
[----:B------:R-:W-:-:S03]  /*785f0*/  IADD3.X R13, R13, UR6, RZ, P3, !PT ;  /* 0x000000060d0d7c10 */ /* 0x000fc60009ffe4ff */
[----:B------:R-:W-:Y:S01]  /*78600*/  STL [R1+0xc38], R195 ;  /* 0x000c38c301007387 */ /* 0x000fe20000100800 */
[----:B-1----:R-:W-:Y:S01]  /*78610*/  MOV R4, R192 ;  /* 0x000000c000047202 */ /* 0x002fe20000000f00 */
[----:B------:R-:W-:Y:S02]  /*78620*/  IMAD.MOV.U32 R5, RZ, RZ, R195 ;  /* 0x000000ffff057224 */ /* 0x000fe400078e00c3 */
[----:B------:R-:W-:Y:S01]  /*78630*/  STL [R1+0xfc4], R2 ;  /* 0x000fc40201007387 */ /* 0x000fe20000100800 */
[----:B------:R-:W-:-:S03]  /*78640*/  ISETP.NE.U32.AND P1, PT, RZ, UR12, PT ;  /* 0x0000000cff007c0c */ /* 0x000fc6000bf25070 */
[----:B------:R-:W2:Y:S04]  /*78650*/  LDL.LU R192, [R1+0xfe0] ;  /* 0x000fe00001c07983 */ /* 0x000ea80000300800 */
[----:B------:R1:W-:Y:S04]  /*78660*/  STL [R1+0xfc0], R13 ;  /* 0x000fc00d01007387 */ /* 0x0003e80000100800 */
[----:B------:R1:W-:Y:S04]  /*78670*/  LDGSTS.E [R0+0xc00c], desc[UR8][R4.64], P0 ;  /* 0x0c00c00004007fae */ /* 0x0003e80008121848 */
[----:B------:R-:W2:Y:S01]  /*78680*/  LDL.LU R196, [R1+0xfe8] ;  /* 0x000fe80001c47983 */ /* 0x000ea20000300800 */
[----:B---3--:R-:W-:-:S02]  /*78690*/  IADD3 R12, P0, R12, UR4, RZ ;  /* 0x000000040c0c7c10 */ /* 0x008fc4000ff1e0ff */
[----:B-1----:R-:W-:Y:S02]  /*786a0*/  MOV R5, R13 ;  /* 0x0000000d00057202 */ /* 0x002fe40000000f00 */
[----:B------:R-:W3:Y:S01]  /*786b0*/  LDL.LU R13, [R1+0xfec] ;  /* 0x000fec00010d7983 */ /* 0x000ee20000300800 */
[----:B------:R-:W-:-:S03]  /*786c0*/  MOV R4, R2 ;  /* 0x0000000200047202 */ /* 0x000fc60000000f00 */
        /* <DEDUP_REMOVED lines=26> */
[----:B------:R-:W-:Y:S02]  /*78870*/  MOV R5, R193 ;  /* 0x000000c100057202 */ /* 0x000fe40000000f00 */
[----:B------:R-:W-:-:S03]  /*78880*/  ISETP.NE.U32.AND P0, PT, RZ, UR12, PT ;  /* 0x0000000cff007c0c */ /* 0x000fc6000bf05070 */
[----:B------:R1:W-:Y:S01]  /*78890*/  LDGSTS.E [R0+0x1c000], desc[UR8][R4.64], P1 ;  /* 0x1c00000004007fae */ /* 0x0003e20008921848 */
[----:B--2---:R-:W-:-:S03]  /*788a0*/  IADD3 R11, P1, R11, UR4, RZ ;  /* 0x000000040b0b7c10 */ /* 0x004fc6000ff3e0ff */
[----:B------:R2:W-:Y:S04]  /*788b0*/  STL [R1+0xfdc], R9 ;  /* 0x000fdc0901007387 */ /* 0x0005e80000100800 */
[----:B------:R3:W-:Y:S01]  /*788c0*/  STL [R1+0xfd8], R193 ;  /* 0x000fd8c101007387 */ /* 0x0007e20000100800 */
[----:B-1----:R-:W-:-:S03]  /*788d0*/  IMAD.MOV.U32 R4, RZ, RZ, R11 ;  /* 0x000000ffff047224 */ /* 0x002fc600078e000b */
[----:B--2---:R-:W2:Y:S01]  /*788e0*/  LDL.LU R9, [R1+0x100c] ;  /* 0x00100c0001097983 */ /* 0x004ea20000300800 */
[----:B------:R-:W-:-:S03]  /*788f0*/  IADD3.X R192, R192, UR6, RZ, P1, !PT ;  /* 0x00000006c0c07c10 */ /* 0x000fc60008ffe4ff */
[----:B------:R-:W-:Y:S01]  /*78900*/  STL [R1+0xfe4], R11 ;  /* 0x000fe40b01007387 */ /* 0x000fe20000100800 */
[----:B------:R-:W-:-:S03]  /*78910*/  MOV R5, R192 ;  /* 0x000000c000057202 */ /* 0x000fc60000000f00 */
[----:B------:R1:W-:Y:S04]  /*78920*/  STL [R1+0xfe0], R192 ;  /* 0x000fe0c001007387 */ /* 0x0003e80000100800 */
[----:B------:R1:W-:Y:S01]  /*78930*/  LDGSTS.E [R0+0x10004], desc[UR8][R4.64], P0 ;  /* 0x1000400004007fae */ /* 0x0003e20008121848 */
[----:B---3--:R-:W-:-:S04]  /*78940*/  IADD3 R13, P2, R13, UR4, RZ ;  /* 0x000000040d0d7c10 */ /* 0x008fc8000ff5e0ff */
[----:B------:R-:W-:Y:S01]  /*78950*/  IADD3.X R196, R196, UR6, RZ, P2, !PT ;  /* 0x00000006c4c47c10 */ /* 0x000fe200097fe4ff */
[----:B------:R3:W-:Y:S01]  /*78960*/  STL [R1+0xfec], R13 ;  /* 0x000fec0d01007387 */ /* 0x0007e20000100800 */
[----:B------:R-:W-:-:S03]  /*78970*/  IADD3 R2, P1, R2, UR4, RZ ;  /* 0x0000000402027c10 */ /* 0x000fc6000ff3e0ff */
[----:B------:R-:W2:Y:S01]  /*78980*/  LDL.LU R193, [R1+0x1008] ;  /* 0x0010080001c17983 */ /* 0x000ea20000300800 */
[----:B-1----:R-:W-:-:S03]  /*78990*/  MOV R4, R13 ;  /* 0x0000000d00047202 */ /* 0x002fc60000000f00 */
[----:B------:R-:W-:Y:S01]  /*789a0*/  STL [R1+0xfe8], R196 ;  /* 0x000fe8c401007387 */ /* 0x000fe20000100800 */
[----:B------:R-:W-:-:S03]  /*789b0*/  IMAD.MOV.U32 R5, RZ, RZ, R196 ;  /* 0x000000ffff057224 */ /* 0x000fc600078e00c4 */
[----:B------:R-:W2:Y:S04]  /*789c0*/  LDL.LU R192, [R1+0x1010] ;  /* 0x0010100001c07983 */ /* 0x000ea80000300800 */
[----:B------:R-:W2:Y:S04]  /*789d0*/  LDL.LU R11, [R1+0x1014] ;  /* 0x00101400010b7983 */ /* 0x000ea80000300800 */
[----:B------:R-:W-:Y:S04]  /*789e0*/  STL [R1+0xff4], R2 ;  /* 0x000ff40201007387 */ /* 0x000fe80000100800 */
[----:B------:R1:W-:Y:S01]  /*789f0*/  LDGSTS.E [R0+0x14004], desc[UR8][R4.64], P0 ;  /* 0x1400400004007fae */ /* 0x0003e20008121848 */
[----:B----4-:R-:W-:-:S04]  /*78a00*/  IADD3.X R12, R12, UR6, RZ, P1, !PT ;  /* 0x000000060c0c7c10 */ /* 0x010fc80008ffe4ff */
[----:B-1----:R-:W-:Y:S01]  /*78a10*/  MOV R5, R12 ;  /* 0x0000000c00057202 */ /* 0x002fe20000000f00 */
[----:B------:R1:W-:Y:S04]  /*78a20*/  STL [R1+0xff0], R12 ;  /* 0x000ff00c01007387 */ /* 0x0003e80000100800 */
[----:B---3--:R-:W3:Y:S01]  /*78a30*/  LDL.LU R13, [R1+0x1018] ;  /* 0x00101800010d7983 */ /* 0x008ee20000300800 */
        /* <DEDUP_REMOVED lines=29> */
[----:B------:R-:W-:-:S04]  /*78c10*/  IADD3.X R193, R193, UR6, RZ, P0, !PT ;  /* 0x00000006c1c17c10 */ /* 0x000fc800087fe4ff */
[----:B------:R-:W-:Y:S01]  /*78c20*/  MOV R5, R193 ;  /* 0x000000c100057202 */ /* 0x000fe20000000f00 */
[----:B------:R1:W-:Y:S04]  /*78c30*/  STL [R1+0x1008], R193 ;  /* 0x001008c101007387 */ /* 0x0003e80000100800 */
[----:B------:R1:W-:Y:S01]  /*78c40*/  LDGSTS.E [R0+0x14008], desc[UR8][R4.64], P1 ;  /* 0x1400800004007fae */ /* 0x0003e20008921848 */
[----:B------:R-:W-:-:S05]  /*78c50*/  IADD3 R11, P2, R11, UR4, RZ ;  /* 0x000000040b0b7c10 */ /* 0x000fca000ff5e0ff */
[----:B------:R-:W-:Y:S01]  /*78c60*/  STL [R1+0x1014], R11 ;  /* 0x0010140b01007387 */ /* 0x000fe20000100800 */
[----:B------:R-:W-:-:S03]  /*78c70*/  IADD3.X R192, R192, UR6, RZ, P2, !PT ;  /* 0x00000006c0c07c10 */ /* 0x000fc600097fe4ff */
[----:B--2---:R-:W2:Y:S01]  /*78c80*/  LDL.LU R9, [R1+0x1030] ;  /* 0x0010300001097983 */ /* 0x004ea20000300800 */
[----:B-1----:R-:W-:Y:S01]  /*78c90*/  IMAD.MOV.U32 R4, RZ, RZ, R11 ;  /* 0x000000ffff047224 */ /* 0x002fe200078e000b */
[----:B------:R-:W-:Y:S02]  /*78ca0*/  MOV R5, R192 ;  /* 0x000000c000057202 */ /* 0x000fe40000000f00 */
[----:B------:R1:W-:Y:S04]  /*78cb0*/  STL [R1+0x1010], R192 ;  /* 0x001010c001007387 */ /* 0x0003e80000100800 */
[----:B------:R-:W2:Y:S04]  /*78cc0*/  LDL.LU R193, [R1+0x1038] ;  /* 0x0010380001c17983 */ /* 0x000ea80000300800 */
[----:B------:R3:W-:Y:S04]  /*78cd0*/  LDGSTS.E [R0+0x18008], desc[UR8][R4.64], P1 ;  /* 0x1800800004007fae */ /* 0x0007e80008921848 */
[----:B-1----:R-:W2:Y:S04]  /*78ce0*/  LDL.LU R192, [R1+0x103c] ;  /* 0x00103c0001c07983 */ /* 0x002ea80000300800 */
[----:B------:R-:W2:Y:S04]  /*78cf0*/  LDL.LU R195, [R1+0x13c0] ;  /* 0x0013c00001c37983 */ /* 0x000ea80000300800 */
[----:B------:R-:W2:Y:S01]  /*78d00*/  LDL.LU R11, [R1+0x13c4] ;  /* 0x0013c400010b7983 */ /* 0x000ea20000300800 */
[----:B----4-:R-:W-:-:S04]  /*78d10*/  IADD3 R12, P0, R12, UR4, RZ ;  /* 0x000000040c0c7c10 */ /* 0x010fc8000ff1e0ff */
[----:B---3--:R-:W-:Y:S02]  /*78d20*/  IADD3.X R13, R13, UR6, RZ, P0, !PT ;  /* 0x000000060d0d7c10 */ /* 0x008fe400087fe4ff */
[----:B------:R-:W-:-:S03]  /*78d30*/  MOV R4, R12 ;  /* 0x0000000c00047202 */ /* 0x000fc60000000f00 */
[----:B------:R-:W-:-:S05]  /*78d40*/  IMAD.MOV.U32 R5, RZ, RZ, R13 ;  /* 0x000000ffff057224 */ /* 0x000fca00078e000d */
[----:B------:R1:W-:Y:S01]  /*78d50*/  LDGSTS.E [R0+0x1c008], desc[UR8][R4.64], P1 ;  /* 0x1c00800004007fae */ /* 0x0003e20008921848 */
[----:B------:R-:W-:-:S03]  /*78d60*/  IADD3 R2, P1, R2, UR4, RZ ;  /* 0x0000000402027c10 */ /* 0x000fc6000ff3e0ff */
[----:B------:R3:W-:Y:S04]  /*78d70*/  STL [R1+0x101c], R12 ;  /* 0x00101c0c01007387 */ /* 0x0007e80000100800 */
[----:B------:R4:W-:Y:S04]  /*78d80*/  STL [R1+0x1018], R13 ;  /* 0x0010180d01007387 */ /* 0x0009e80000100800 */
[----:B---3--:R-:W3:Y:S01]  /*78d90*/  LDL.LU R12, [R1+0x13cc] ;  /* 0x0013cc00010c7983 */ /* 0x008ee20000300800 */
[----:B------:R-:W-:-:S03]  /*78da0*/  IADD3.X R10, R10, UR6, RZ, P1, !PT ;  /* 0x000000060a0a7c10 */ /* 0x000fc60008ffe4ff */
[----:B------:R-:W-:Y:S04]  /*78db0*/  STL [R1+0x1024], R2 ;  /* 0x0010240201007387 */ /* 0x000fe80000100800 */
[----:B------:R4:W-:Y:S01]  /*78dc0*/  STL [R1+0x1020], R10 ;  /* 0x0010200a01007387 */ /* 0x0009e20000100800 */
[----:B-1----:R-:W-:Y:S02]  /*78dd0*/  MOV R5, R10 ;  /* 0x0000000a00057202 */ /* 0x002fe40000000f00 */
        /* <DEDUP_REMOVED lines=14> */
[----:B------:R-:W-:Y:S06]  /*78ec0*/  STL [R1+0x1034], R8 ;  /* 0x0010340801007387 */ /* 0x000fec0000100800 */
[----:B------:R1:W-:Y:S02]  /*78ed0*/  LDGSTS.E [R0+0x1000c], desc[UR8][R4.64], P0 ;  /* 0x1000c00004007fae */ /* 0x0003e40008121848 */
[----:B-1----:R-:W-:Y:S01]  /*78ee0*/  IMAD.MOV.U32 R4, RZ, RZ, R194 ;  /* 0x000000ffff047224 */ /* 0x002fe200078e00c2 */
[----:B------:R-:W-:-:S05]  /*78ef0*/  MOV R5, R196 ;  /* 0x000000c400057202 */ /* 0x000fca0000000f00 */
[----:B------:R1:W-:Y:S01]  /*78f00*/  LDGSTS.E [R0+0x1400c], desc[UR8][R4.64], P0 ;  /* 0x1400c00004007fae */ /* 0x0003e20008121848 */
[----:B------:R-:W-:-:S04]  /*78f10*/  USEL UR12, URZ, 0x4, !UP1 ;  /* 0x000000043f0c7887 */ /* 0x000fc8000c800000 */
[----:B------:R-:W-:Y:S01]  /*78f20*/  USEL UR12, UR12, URZ, !UP0 ;  /* 0x0000003f0c0c7287 */ /* 0x000fe2000c000000 */
[----:B-1----:R-:W-:Y:S02]  /*78f30*/  MOV R4, R8 ;  /* 0x0000000800047202 */ /* 0x002fe40000000f00 */
[----:B--2---:R-:W-:-:S05]  /*78f40*/  IADD3.X R9, R9, UR6, RZ, P1, !PT ;  /* 0x0000000609097c10 */ /* 0x004fca0008ffe4ff */
[----:B------:R1:W-:Y:S01]  /*78f50*/  STL [R1+0x1030], R9 ;  /* 0x0010300901007387 */ /* 0x0003e20000100800 */
[----:B------:R-:W-:-:S03]  /*78f60*/  IMAD.MOV.U32 R5, RZ, RZ, R9 ;  /* 0x000000ffff057224 */ /* 0x000fc600078e0009 */
[----:B------:R-:W2:Y:S04]  /*78f70*/  LDL.LU R194, [R1+0x13d8] ;  /* 0x0013d80001c27983 */ /* 0x000ea80000300800 */
[----:B------:R1:W-:Y:S04]  /*78f80*/  LDGSTS.E [R0+0x1800c], desc[UR8][R4.64], P0 ;  /* 0x1800c00004007fae */ /* 0x0003e80008121848 */
[----:B-1----:R-:W2:Y:S01]  /*78f90*/  LDL.LU R9, [R1+0x13dc] ;  /* 0x0013dc0001097983 */ /* 0x002ea20000300800 */
[----:B------:R-:W-:-:S03]  /*78fa0*/  IADD3 R192, P2, R192, UR4, RZ ;  /* 0x00000004c0c07c10 */ /* 0x000fc6000ff5e0ff */
[----:B------:R-:W2:Y:S01]  /*78fb0*/  LDL.LU R8, [R1+0x13e4] ;  /* 0x0013e40001087983 */ /* 0x000ea20000300800 */
[----:B------:R-:W-:Y:S02]  /*78fc0*/  IADD3.X R193, R193, UR6, RZ, P2, !PT ;  /* 0x00000006c1c17c10 */ /* 0x000fe400097fe4ff */
[----:B------:R-:W-:Y:S01]  /*78fd0*/  IADD3 R11, P3, R11, UR4, RZ ;  /* 0x000000040b0b7c10 */ /* 0x000fe2000ff7e0ff */
[----:B------:R-:W-:Y:S01]  /*78fe0*/  STL [R1+0x103c], R192 ;  /* 0x00103cc001007387 */ /* 0x000fe20000100800 */
[----:B------:R-:W-:Y:S02]  /*78ff0*/  MOV R4, R192 ;  /* 0x000000c000047202 */ /* 0x000fe40000000f00 */
[----:B------:R-:W-:Y:S02]  /*79000*/  IADD3.X R195, R195, UR6, RZ, P3, !PT ;  /* 0x00000006c3c37c10 */ /* 0x000fe40009ffe4ff */
[----:B------:R-:W-:Y:S01]  /*79010*/  MOV R5, R193 ;  /* 0x000000c100057202 */ /* 0x000fe20000000f00 */
[----:B------:R1:W-:Y:S01]  /*79020*/  STL [R1+0x1038], R193 ;  /* 0x001038c101007387 */ /* 0x0003e20000100800 */
[----:B------:R-:W-:-:S03]  /*79030*/  ISETP.NE.U32.AND P1, PT, RZ, UR12, PT ;  /* 0x0000000cff007c0c */ /* 0x000fc6000bf25070 */
[----:B------:R3:W-:Y:S04]  /*79040*/  STL [R1+0x13c4], R11 ;  /* 0x0013c40b01007387 */ /* 0x0007e80000100800 */
[----:B------:R3:W-:Y:S04]  /*79050*/  LDGSTS.E [R0+0x1c00c], desc[UR8][R4.64], P0 ;  /* 0x1c00c00004007fae */ /* 0x0007e80008121848 */
[----:B-1----:R-:W2:Y:S04]  /*79060*/  LDL.LU R193, [R1+0x13e0] ;  /* 0x0013e00001c17983 */ /* 0x002ea80000300800 */
[----:B------:R-:W-:Y:S04]  /*79070*/  STL [R1+0x13c0], R195 ;  /* 0x0013c0c301007387 */ /* 0x000fe80000100800 */
[----:B------:R-:W2:Y:S01]  /*79080*/  LDL.LU R192, [R1+0x13e8] ;  /* 0x0013e80001c07983 */ /* 0x000ea20000300800 */
[----:B---3--:R-:W-:-:S03]  /*79090*/  IMAD.MOV.U32 R4, RZ, RZ, R11 ;  /* 0x000000ffff047224 */ /* 0x008fc600078e000b */
[----:B------:R-:W3:Y:S01]  /*790a0*/  LDL.LU R11, [R1+0x13ec] ;  /* 0x0013ec00010b7983 */ /* 0x000ee20000300800 */
[----:B------:R-:W-:Y:S02]  /*790b0*/  IADD3 R12, P0, R12, UR4, RZ ;  /* 0x000000040c0c7c10 */ /* 0x000fe4000ff1e0ff */
[----:B------:R-:W-:-:S03]  /*790c0*/  MOV R5, R195 ;  /* 0x000000c300057202 */ /* 0x000fc60000000f00 */
[----:B------:R1:W-:Y:S04]  /*790d0*/  STL [R1+0x13cc], R12 ;  /* 0x0013cc0c01007387 */ /* 0x0003e80000100800 */
[----:B------:R1:W-:Y:S02]  /*790e0*/  LDGSTS.E [R0+0x20000], desc[UR8][R4.64], P1 ;  /* 0x2000000004007fae */ /* 0x0003e40008921848 */
[----:B-1----:R-:W-:Y:S02]  /*790f0*/  MOV R4, R12 ;  /* 0x0000000c00047202 */ /* 0x002fe40000000f00 */
[----:B----4-:R-:W-:-:S05]  /*79100*/  IADD3.X R13, R13, UR6, RZ, P0, !PT ;  /* 0x000000060d0d7c10 */ /* 0x010fca00087fe4ff */
[----:B------:R1:W-:Y:S01]  /*79110*/  STL [R1+0x13c8], R13 ;  /* 0x0013c80d01007387 */ /* 0x0003e20000100800 */
[----:B------:R-:W-:-:S05]  /*79120*/  IMAD.MOV.U32 R5, RZ, RZ, R13 ;  /* 0x000000ffff057224 */ /* 0x000fca00078e000d */
[----:B------:R4:W-:Y:S01]  /*79130*/  LDGSTS.E [R0+0x24000], desc[UR8][R4.64], P1 ;  /* 0x2400000004007fae */ /* 0x0009e20008921848 */
[----:B------:R-:W-:-:S04]  /*79140*/  IADD3 R2, P2, R2, UR4, RZ ;  /* 0x0000000402027c10 */ /* 0x000fc8000ff5e0ff */
[----:B------:R-:W-:Y:S01]  /*79150*/  IADD3.X R10, R10, UR6, RZ, P2, !PT ;  /* 0x000000060a0a7c10 */ /* 0x000fe200097fe4ff */
[----:B------:R-:W-:Y:S04]  /*79160*/  STL [R1+0x13d4], R2 ;  /* 0x0013d40201007387 */ /* 0x000fe80000100800 */
[----:B------:R-:W3:Y:S01]  /*79170*/  LDL.LU R12, [R1+0x13f4] ;  /* 0x0013f400010c7983 */ /* 0x000ee20000300800 */
[----:B----4-:R-:W-:-:S03]  /*79180*/  MOV R5, R10 ;  /* 0x0000000a00057202 */ /* 0x010fc60000000f00 */
[----:B------:R4:W-:Y:S04]  /*79190*/  STL [R1+0x13d0], R10 ;  /* 0x0013d00a01007387 */ /* 0x0009e80000100800 */
[----:B------:R-:W3:Y:S04]  /*791a0*/  LDL.LU R196, [R1+0x13f0] ;  /* 0x0013f00001c47983 */ /* 0x000ee80000300800 */
[----:B-1----:R-:W3:Y:S04]  /*791b0*/  LDL.LU R13, [R1+0x13f8] ;  /* 0x0013f800010d7983 */ /* 0x002ee80000300800 */
[----:B----4-:R-:W4:Y:S01]  /*791c0*/  LDL.LU R10, [R1+0x13fc] ;  /* 0x0013fc00010a7983 */ /* 0x010f220000300800 */
        /* <DEDUP_REMOVED lines=15> */
[----:B------:R3:W-:Y:S01]  /*792c0*/  STL [R1+0x13d8], R194 ;  /* 0x0013d8c201007387 */ /* 0x0007e20000100800 */
[----:B------:R-:W-:-:S03]  /*792d0*/  IADD3.X R193, R193, UR6, RZ, P1, !PT ;  /* 0x00000006c1c17c10 */ /* 0x000fc60008ffe4ff */
[----:B--2---:R-:W2:Y:S01]  /*792e0*/  LDL.LU R9, [R1+0x140c] ;  /* 0x00140c0001097983 */ /* 0x004ea20000300800 */
[----:B-1----:R-:W-:-:S03]  /*792f0*/  MOV R4, R8 ;  /* 0x0000000800047202 */ /* 0x002fc60000000f00 */
[----:B------:R-:W-:Y:S01]  /*79300*/  STL [R1+0x13e4], R8 ;  /* 0x0013e40801007387 */ /* 0x000fe20000100800 */
[----:B---3--:R-:W-:-:S03]  /*79310*/  IADD3 R11, P2, R11, UR4, RZ ;  /* 0x000000040b0b7c10 */ /* 0x008fc6000ff5e0ff */
[----:B------:R1:W-:Y:S01]  /*79320*/  STL [R1+0x13e0], R193 ;  /* 0x0013e0c101007387 */ /* 0x0003e20000100800 */
[----:B------:R-:W-:Y:S01]  /*79330*/  IADD3.X R192, R192, UR6, RZ, P2, !PT ;  /* 0x00000006c0c07c10 */ /* 0x000fe200097fe4ff */
[----:B------:R-:W-:Y:S02]  /*79340*/  IMAD.MOV.U32 R5, RZ, RZ, R193 ;  /* 0x000000ffff057224 */ /* 0x000fe400078e00c1 */
        /* <DEDUP_REMOVED lines=12> */
[----:B------:R-:W-:Y:S01]  /*79410*/  IADD3.X R196, R196, UR6, RZ, P1, !PT ;  /* 0x00000006c4c47c10 */ /* 0x000fe20008ffe4ff */
[----:B-1----:R-:W-:-:S03]  /*79420*/  IMAD.MOV.U32 R4, RZ, RZ, R12 ;  /* 0x000000ffff047224 */ /* 0x002fc600078e000c */
[----:B------:R-:W-:Y:S02]  /*79430*/  MOV R5, R196 ;  /* 0x000000c400057202 */ /* 0x000fe40000000f00 */
[----:B----4-:R-:W-:Y:S01]  /*79440*/  IADD3 R10, P2, R10, UR4, RZ ;  /* 0x000000040a0a7c10 */ /* 0x010fe2000ff5e0ff */
        /* <DEDUP_REMOVED lines=38> */
[----:B--2---:R-:W-:Y:S01]  /*796b0*/  MOV R4, R8 ;  /* 0x0000000800047202 */ /* 0x004fe20000000f00 */
[----:B------:R-:W-:Y:S02]  /*796c0*/  IMAD.MOV.U32 R5, RZ, RZ, R193 ;  /* 0x000000ffff057224 */ /* 0x000fe400078e00c1 */
[----:B------:R1:W-:Y:S04]  /*796d0*/  STL [R1+0x1410], R193 ;  /* 0x001410c101007387 */ /* 0x0003e80000100800 */
[----:B------:R-:W2:Y:S04]  /*796e0*/  LDL.LU R195, [R1+0x1430] ;  /* 0x0014300001c37983 */ /* 0x000ea80000300800 */
[----:B---3--:R-:W3:Y:S01]  /*796f0*/  LDL.LU R8, [R1+0x143c] ;  /* 0x00143c0001087983 */ /* 0x008ee20000300800 */
[----:B------:R-:W-:-:S03]  /*79700*/  IADD3 R11, P0, R11, UR4, RZ ;  /* 0x000000040b0b7c10 */ /* 0x000fc6000ff1e0ff */
[----:B------:R1:W-:Y:S01]  /*79710*/  LDGSTS.E [R0+0x28008], desc[UR8][R4.64], P1 ;  /* 0x2800800004007fae */ /* 0x0003e20008921848 */
[----:B------:R-:W-:-:S03]  /*79720*/  IADD3.X R192, R192, UR6, RZ, P0, !PT ;  /* 0x00000006c0c07c10 */ /* 0x000fc600087fe4ff */
[----:B------:R1:W-:Y:S04]  /*79730*/  STL [R1+0x141c], R11 ;  /* 0x00141c0b01007387 */ /* 0x0003e80000100800 */
[----:B------:R4:W-:Y:S04]  /*79740*/  STL [R1+0x1418], R192 ;  /* 0x001418c001007387 */ /* 0x0009e80000100800 */
[----:B------:R-:W3:Y:S01]  /*79750*/  LDL.LU R194, [R1+0x1438] ;  /* 0x0014380001c27983 */ /* 0x000ee20000300800 */
[----:B-1----:R-:W-:Y:S02]  /*79760*/  MOV R4, R11 ;  /* 0x0000000b00047202 */ /* 0x002fe40000000f00 */
[----:B------:R-:W-:Y:S01]  /*79770*/  MOV R5, R192 ;  /* 0x000000c000057202 */ /* 0x000fe20000000f00 */
[----:B------:R-:W3:Y:S04]  /*79780*/  LDL.LU R196, [R1+0x17c0] ;  /* 0x0017c00001c47983 */ /* 0x000ee80000300800 */
[----:B------:R-:W3:Y:S04]  /*79790*/  LDL.LU R193, [R1+0x17c4] ;  /* 0x0017c40001c17983 */ /* 0x000ee80000300800 */
[----:B------:R1:W-:Y:S04]  /*797a0*/  LDGSTS.E [R0+0x2c008], desc[UR8][R4.64], P1 ;  /* 0x2c00800004007fae */ /* 0x0003e80008921848 */
[----:B------:R-:W3:Y:S01]  /*797b0*/  LDL.LU R11, [R1+0x17cc] ;  /* 0x0017cc00010b7983 */ /* 0x000ee20000300800 */
        /* <DEDUP_REMOVED lines=12> */
[----:B------:R-:W4:Y:S01]  /*79880*/  LDL.LU R12, [R1+0x17d4] ;  /* 0x0017d400010c7983 */ /* 0x000f220000300800 */
[----:B------:R-:W-:-:S13]  /*79890*/  ISETP.NE.U32.AND P0, PT, RZ, UR12, PT ;  /* 0x0000000cff007c0c */ /* 0x000fda000bf05070 */
        /* <DEDUP_REMOVED lines=10> */
[----:B-1----:R-:W-:Y:S02]  /*79940*/  MOV R4, R9 ;  /* 0x0000000900047202 */ /* 0x002fe40000000f00 */
[----:B--2---:R-:W-:Y:S02]  /*79950*/  IADD3.X R195, R195, UR6, RZ, P1, !PT ;  /* 0x00000006c3c37c10 */ /* 0x004fe40008ffe4ff */
[----:B---3--:R-:W-:Y:S01]  /*79960*/  IADD3 R8, P2, R8, UR4, RZ ;  /* 0x0000000408087c10 */ /* 0x008fe2000ff5e0ff */
[----:B------:R1:W-:Y:S01]  /*79970*/  STL [R1+0x1434], R9 ;  /* 0x0014340901007387 */ /* 0x0003e20000100800 */
[----:B------:R-:W-:-:S03]  /*79980*/  MOV R5, R195 ;  /* 0x000000c300057202 */ /* 0x000fc60000000f00 */
[----:B------:R2:W-:Y:S01]  /*79990*/  STL [R1+0x1430], R195 ;  /* 0x001430c301007387 */ /* 0x0005e20000100800 */
[----:B------:R-:W-:-:S03]  /*799a0*/  ISETP.NE.U32.AND P1, PT, RZ, UR12, PT ;  /* 0x0000000cff007c0c */ /* 0x000fc6000bf25070 */
[----:B------:R3:W-:Y:S04]  /*799b0*/  LDGSTS.E [R0+0x2800c], desc[UR8][R4.64], P0 ;  /* 0x2800c00004007fae */ /* 0x0007e80008121848 */
[----:B-1----:R-:W4:Y:S01]  /*799c0*/  LDL.LU R9, [R1+0x17e4] ;  /* 0x0017e40001097983 */ /* 0x002f220000300800 */
[----:B------:R-:W-:-:S03]  /*799d0*/  IADD3.X R194, R194, UR6, RZ, P2, !PT ;  /* 0x00000006c2c27c10 */ /* 0x000fc600097fe4ff */
[----:B------:R-:W-:Y:S01]  /*799e0*/  STL [R1+0x143c], R8 ;  /* 0x00143c0801007387 */ /* 0x000fe20000100800 */
[----:B------:R-:W-:-:S03]  /*799f0*/  IADD3 R193, P3, R193, UR4, RZ ;  /* 0x00000004c1c17c10 */ /* 0x000fc6000ff7e0ff */
[----:B------:R1:W-:Y:S01]  /*79a00*/  STL [R1+0x1438], R194 ;  /* 0x001438c201007387 */ /* 0x0003e20000100800 */
[----:B------:R-:W-:-:S03]  /*79a10*/  IADD3.X R196, R196, UR6, RZ, P3, !PT ;  /* 0x00000006c4c47c10 */ /* 0x000fc60009ffe4ff */
[----:B------:R-:W-:Y:S01]  /*79a20*/  STL [R1+0x17c4], R193 ;  /* 0x0017c4c101007387 */ /* 0x000fe20000100800 */
[----:B---3--:R-:W-:Y:S01]  /*79a30*/  IMAD.MOV.U32 R4, RZ, RZ, R8 ;  /* 0x000000ffff047224 */ /* 0x008fe200078e0008 */
[----:B------:R-:W-:Y:S02]  /*79a40*/  MOV R5, R194 ;  /* 0x000000c200057202 */ /* 0x000fe40000000f00 */
[----:B--2---:R-:W2:Y:S04]  /*79a50*/  LDL.LU R195, [R1+0x17e0] ;  /* 0x0017e00001c37983 */ /* 0x004ea80000300800 */
[----:B------:R-:W-:Y:S04]  /*79a60*/  STL [R1+0x17c0], R196 ;  /* 0x0017c0c401007387 */ /* 0x000fe80000100800 */
[----:B-1----:R-:W3:Y:S04]  /*79a70*/  LDL.LU R194, [R1+0x17e8] ;  /* 0x0017e80001c27983 */ /* 0x002ee80000300800 */
[----:B------:R-:W3:Y:S04]  /*79a80*/  LDL.LU R8, [R1+0x17ec] ;  /* 0x0017ec0001087983 */ /* 0x000ee80000300800 */
[----:B------:R1:W-:Y:S01]  /*79a90*/  LDGSTS.E [R0+0x2c00c], desc[UR8][R4.64], P0 ;  /* 0x2c00c00004007fae */ /* 0x0003e20008121848 */
[----:B------:R-:W-:-:S05]  /*79aa0*/  IADD3 R11, P0, R11, UR4, RZ ;  /* 0x000000040b0b7c10 */ /* 0x000fca000ff1e0ff */
[----:B------:R4:W-:Y:S01]  /*79ab0*/  STL [R1+0x17cc], R11 ;  /* 0x0017cc0b01007387 */ /* 0x0009e20000100800 */
[----:B-1----:R-:W-:Y:S01]  /*79ac0*/  MOV R4, R193 ;  /* 0x000000c100047202 */ /* 0x002fe20000000f00 */
[----:B------:R-:W-:-:S05]  /*79ad0*/  IMAD.MOV.U32 R5, RZ, RZ, R196 ;  /* 0x000000ffff057224 */ /* 0x000fca00078e00c4 */
[----:B------:R1:W-:Y:S02]  /*79ae0*/  LDGSTS.E [R0+0x30000], desc[UR8][R4.64], P1 ;  /* 0x3000000004007fae */ /* 0x0003e40008921848 */
[----:B-1----:R-:W-:Y:S02]  /*79af0*/  MOV R4, R11 ;  /* 0x0000000b00047202 */ /* 0x002fe40000000f00 */
[----:B----4-:R-:W-:-:S05]  /*79b00*/  IADD3.X R192, R192, UR6, RZ, P0, !PT ;  /* 0x00000006c0c07c10 */ /* 0x010fca00087fe4ff */
[----:B------:R-:W-:Y:S01]  /*79b10*/  STL [R1+0x17c8], R192 ;  /* 0x0017c8c001007387 */ /* 0x000fe20000100800 */
[----:B------:R-:W-:-:S04]  /*79b20*/  IADD3 R12, P2, R12, UR4, RZ ;  /* 0x000000040c0c7c10 */ /* 0x000fc8000ff5e0ff */
[----:B------:R-:W-:Y:S01]  /*79b30*/  IADD3.X R13, R13, UR6, RZ, P2, !PT ;  /* 0x000000060d0d7c10 */ /* 0x000fe200097fe4ff */
[----:B------:R1:W-:Y:S04]  /*79b40*/  STL [R1+0x17d4], R12 ;  /* 0x0017d40c01007387 */ /* 0x0003e80000100800 */
[----:B------:R-:W4:Y:S04]  /*79b50*/  LDL.LU R11, [R1+0x17f4] ;  /* 0x0017f400010b7983 */ /* 0x000f280000300800 */
[----:B------:R1:W-:Y:S04]  /*79b60*/  STL [R1+0x17d0], R13 ;  /* 0x0017d00d01007387 */ /* 0x0003e80000100800 */
[----:B------:R-:W4:Y:S01]  /*79b70*/  LDL.LU R193, [R1+0x17f0] ;  /* 0x0017f00001c17983 */ /* 0x000f220000300800 */
[----:B------:R-:W-:-:S05]  /*79b80*/  MOV R5, R192 ;  /* 0x000000c000057202 */ /* 0x000fca0000000f00 */
[----:B------:R1:W-:Y:S01]  /*79b90*/  LDGSTS.E [R0+0x34000], desc[UR8][R4.64], P1 ;  /* 0x3400000004007fae */ /* 0x0003e20008921848 */
[----:B------:R-:W-:Y:S01]  /*79ba0*/  IADD3 R2, P0, R2, UR4, RZ ;  /* 0x0000000402027c10 */ /* 0x000fe2000ff1e0ff */
[----:B-1----:R-:W-:-:S03]  /*79bb0*/  IMAD.MOV.U32 R4, RZ, RZ, R12 ;  /* 0x000000ffff047224 */ /* 0x002fc600078e000c */
[----:B------:R-:W-:Y:S01]  /*79bc0*/  IADD3.X R10, R10, UR6, RZ, P0, !PT ;  /* 0x000000060a0a7c10 */ /* 0x000fe200087fe4ff */
[----:B------:R-:W4:Y:S01]  /*79bd0*/  LDL.LU R12, [R1+0x17fc] ;  /* 0x0017fc00010c7983 */ /* 0x000f220000300800 */
[----:B------:R-:W-:-:S03]  /*79be0*/  MOV R5, R13 ;  /* 0x0000000d00057202 */ /* 0x000fc60000000f00 */
[----:B------:R-:W-:Y:S04]  /*79bf0*/  STL [R1+0x17dc], R2 ;  /* 0x0017dc0201007387 */ /* 0x000fe80000100800 */
[----:B------:R1:W-:Y:S04]  /*79c00*/  STL [R1+0x17d8], R10 ;  /* 0x0017d80a01007387 */ /* 0x0003e80000100800 */
[----:B------:R1:W-:Y:S04]  /*79c10*/  LDGSTS.E [R0+0x38000], desc[UR8][R4.64], P1 ;  /* 0x3800000004007fae */ /* 0x0003e80008921848 */
[----:B------:R-:W4:Y:S04]  /*79c20*/  LDL.LU R192, [R1+0x17f8] ;  /* 0x0017f80001c07983 */ /* 0x000f280000300800 */
[----:B------:R-:W4:Y:S01]  /*79c30*/  LDL.LU R13, [R1+0x1800] ;  /* 0x00180000010d7983 */ /* 0x000f220000300800 */
[----:B-1----:R-:W-:-:S03]  /*79c40*/  IMAD.MOV.U32 R5, RZ, RZ, R10 ;  /* 0x000000ffff057224 */ /* 0x002fc600078e000a */
[----:B------:R-:W4:Y:S01]  /*79c50*/  LDL.LU R10, [R1+0x1804] ;  /* 0x00180400010a7983 */ /* 0x000f220000300800 */
[----:B------:R-:W-:Y:S01]  /*79c60*/  UISETP.GT.AND UP1, UPT, UR16, 0x75, UPT ;  /* 0x000000751000788c */ /* 0x000fe2000bf24270 */
[----:B------:R-:W-:Y:S02]  /*79c70*/  MOV R4, R2 ;  /* 0x0000000200047202 */ /* 0x000fe40000000f00 */
[----:B------:R-:W4:Y:S01]  /*79c80*/  LDL.LU R2, [R1+0x180c] ;  /* 0x00180c0001027983 */ /* 0x000f220000300800 */
[----:B------:R-:W-:-:S03]  /*79c90*/  USEL UR12, URZ, 0x4, !UP1 ;  /* 0x000000043f0c7887 */ /* 0x000fc6000c800000 */
[----:B------:R1:W-:Y:S01]  /*79ca0*/  LDGSTS.E [R0+0x3c000], desc[UR8][R4.64], P1 ;  /* 0x3c00000004007fae */ /* 0x0003e20008921848 */
[----:B------:R-:W-:-:S06]  /*79cb0*/  USEL UR12, UR12, URZ, !UP0 ;  /* 0x0000003f0c0c7287 */ /* 0x000fcc000c000000 */
[----:B------:R-:W-:Y:S02]  /*79cc0*/  ISETP.NE.U32.AND P0, PT, RZ, UR12, PT ;  /* 0x0000000cff007c0c */ /* 0x000fe4000bf05070 */
[----:B------:R-:W-:-:S05]  /*79cd0*/  IADD3 R9, P1, R9, UR4, RZ ;  /* 0x0000000409097c10 */ /* 0x000fca000ff3e0ff */
[----:B------:R3:W-:Y:S01]  /*79ce0*/  STL [R1+0x17e4], R9 ;  /* 0x0017e40901007387 */ /* 0x0007e20000100800 */
[----:B-1----:R-:W-:Y:S02]  /*79cf0*/  MOV R4, R9 ;  /* 0x0000000900047202 */ /* 0x002fe40000000f00 */
[----:B--2---:R-:W-:-:S05]  /*79d00*/  IADD3.X R195, R195, UR6, RZ, P1, !PT ;  /* 0x00000006c3c37c10 */ /* 0x004fca0008ffe4ff */
[----:B------:R1:W-:Y:S01]  /*79d10*/  STL [R1+0x17e0], R195 ;  /* 0x0017e0c301007387 */ /* 0x0003e20000100800 */
[----:B---3--:R-:W-:-:S04]  /*79d20*/  IADD3 R8, P2, R8, UR4, RZ ;  /* 0x0000000408087c10 */ /* 0x008fc8000ff5e0ff */
[----:B------:R-:W-:Y:S01]  /*79d30*/  IADD3.X R194, R194, UR6, RZ, P2, !PT ;  /* 0x00000006c2c27c10 */ /* 0x000fe200097fe4ff */
[----:B------:R2:W-:Y:S01]  /*79d40*/  STL [R1+0x17ec], R8 ;  /* 0x0017ec0801007387 */ /* 0x0005e20000100800 */
[----:B------:R-:W-:-:S03]  /*79d50*/  MOV R5, R195 ;  /* 0x000000c300057202 */ /* 0x000fc60000000f00 */
[----:B------:R-:W3:Y:S04]  /*79d60*/  LDL.LU R9, [R1+0x1808] ;  /* 0x0018080001097983 */ /* 0x000ee80000300800 */
[----:B------:R4:W-:Y:S04]  /*79d70*/  STL [R1+0x17e8], R194 ;  /* 0x0017e8c201007387 */ /* 0x0009e80000100800 */
[----:B------:R-:W3:Y:S04]  /*79d80*/  LDL.LU R196, [R1+0x1810] ;  /* 0x0018100001c47983 */ /* 0x000ee80000300800 */
[----:B-1----:R-:W3:Y:S04]  /*79d90*/  LDL.LU R195, [R1+0x1814] ;  /* 0x0018140001c37983 */ /* 0x002ee80000300800 */
[----:B------:R1:W-:Y:S02]  /*79da0*/  LDGSTS.E [R0+0x30004], desc[UR8][R4.64], P0 ;  /* 0x3000400004007fae */ /* 0x0003e40008121848 */
[----:B-1----:R-:W-:-:S02]  /*79db0*/  IMAD.MOV.U32 R4, RZ, RZ, R8 ;  /* 0x000000ffff047224 */ /* 0x002fc400078e0008 */
[----:B--2---:R-:W2:Y:S01]  /*79dc0*/  LDL.LU R8, [R1+0x181c] ;  /* 0x00181c0001087983 */ /* 0x004ea20000300800 */
[----:B------:R-:W-:-:S05]  /*79dd0*/  MOV R5, R194 ;  /* 0x000000c200057202 */ /* 0x000fca0000000f00 */
[----:B------:R1:W-:Y:S01]  /*79de0*/  LDGSTS.E [R0+0x34004], desc[UR8][R4.64], P0 ;  /* 0x3400400004007fae */ /* 0x0003e20008121848 */
[----:B----4-:R-:W-:-:S04]  /*79df0*/  IADD3 R11, P1, R11, UR4, RZ ;  /* 0x000000040b0b7c10 */ /* 0x010fc8000ff3e0ff */
[----:B------:R-:W-:Y:S01]  /*79e00*/  IADD3.X R193, R193, UR6, RZ, P1, !PT ;  /* 0x00000006c1c17c10 */ /* 0x000fe20008ffe4ff */
[----:B------:R4:W-:Y:S04]  /*79e10*/  STL [R1+0x17f4], R11 ;  /* 0x0017f40b01007387 */ /* 0x0009e80000100800 */
[----:B------:R-:W-:Y:S04]  /*79e20*/  STL [R1+0x17f0], R193 ;  /* 0x0017f0c101007387 */ /* 0x000fe80000100800 */
[----:B------:R-:W2:Y:S01]  /*79e30*/  LDL.LU R194, [R1+0x1818] ;  /* 0x0018180001c27983 */ /* 0x000ea20000300800 */
[----:B-1----:R-:W-:Y:S01]  /*79e40*/  MOV R4, R11 ;  /* 0x0000000b00047202 */ /* 0x002fe20000000f00 */
[----:B------:R-:W-:-:S02]  /*79e50*/  IMAD.MOV.U32 R5, RZ, RZ, R193 ;  /* 0x000000ffff057224 */ /* 0x000fc400078e00c1 */
[----:B----4-:R-:W4:Y:S04]  /*79e60*/  LDL.LU R11, [R1+0x1824] ;  /* 0x00182400010b7983 */ /* 0x010f280000300800 */
[----:B------:R1:W-:Y:S01]  /*79e70*/  LDGSTS.E [R0+0x38004], desc[UR8][R4.64], P0 ;  /* 0x3800400004007fae */ /* 0x0003e20008121848 */
[----:B------:R-:W-:-:S05]  /*79e80*/  IADD3 R12, P2, R12, UR4, RZ ;  /* 0x000000040c0c7c10 */ /* 0x000fca000ff5e0ff */
[----:B------:R1:W-:Y:S02]  /*79e90*/  STL [R1+0x17fc], R12 ;  /* 0x0017fc0c01007387 */ /* 0x0003e40000100800 */
[----:B-1----:R-:W-:Y:S02]  /*79ea0*/  MOV R4, R12 ;  /* 0x0000000c00047202 */ /* 0x002fe40000000f00 */
[----:B------:R-:W-:Y:S02]  /*79eb0*/  IADD3.X R192, R192, UR6, RZ, P2, !PT ;  /* 0x00000006c0c07c10 */ /* 0x000fe400097fe4ff */
[----:B------:R-:W-:-:S03]  /*79ec0*/  IADD3 R10, P3, R10, UR4, RZ ;  /* 0x000000040a0a7c10 */ /* 0x000fc6000ff7e0ff */
[----:B------:R1:W-:Y:S01]  /*79ed0*/  STL [R1+0x17f8], R192 ;  /* 0x0017f8c001007387 */ /* 0x0003e20000100800 */
[----:B------:R-:W-:-:S03]  /*79ee0*/  IADD3.X R13, R13, UR6, RZ, P3, !PT ;  /* 0x000000060d0d7c10 */ /* 0x000fc60009ffe4ff */
[----:B------:R1:W-:Y:S01]  /*79ef0*/  STL [R1+0x1804], R10 ;  /* 0x0018040a01007387 */ /* 0x0003e20000100800 */
[----:B------:R-:W-:-:S03]  /*79f00*/  MOV R5, R192 ;  /* 0x000000c000057202 */ /* 0x000fc60000000f00 */
[----:B------:R-:W4:Y:S04]  /*79f10*/  LDL.LU R12, [R1+0x1820] ;  /* 0x00182000010c7983 */ /* 0x000f280000300800 */
[----:B------:R3:W-:Y:S04]  /*79f20*/  STL [R1+0x1800], R13 ;  /* 0x0018000d01007387 */ /* 0x0007e80000100800 */
[----:B------:R-:W4:Y:S04]  /*79f30*/  LDL.LU R193, [R1+0x1828] ;  /* 0x0018280001c17983 */ /* 0x000f280000300800 */
[----:B-1----:R-:W4:Y:S01]  /*79f40*/  LDL.LU R192, [R1+0x182c] ;  /* 0x00182c0001c07983 */ /* 0x002f220000300800 */
        /* <DEDUP_REMOVED lines=10> */
[----:B------:R1:W-:Y:S02]  /*79ff0*/  LDGSTS.E [R0+0x30008], desc[UR8][R4.64], P1 ;  /* 0x3000800004007fae */ /* 0x0003e40008921848 */
[----:B-1----:R-:W-:Y:S01]  /*7a000*/  MOV R4, R2 ;  /* 0x0000000200047202 */ /* 0x002fe20000000f00 */
[----:B------:R-:W-:-:S04]  /*7a010*/  UISETP.GT.AND UP1, UPT, UR16, 0x77, UPT ;  /* 0x000000771000788c */ /* 0x000fc8000bf24270 */
[----:B------:R-:W-:-:S04]  /*7a020*/  USEL UR12, URZ, 0x4, !UP1 ;  /* 0x000000043f0c7887 */ /* 0x000fc8000c800000 */
[----:B------:R-:W-:Y:S01]  /*7a030*/  USEL UR12, UR12, URZ, !UP0 ;  /* 0x0000003f0c0c7287 */ /* 0x000fe2000c000000 */
[----:B---3--:R-:W-:-:S05]  /*7a040*/  IADD3.X R9, R9, UR6, RZ, P0, !PT ;  /* 0x0000000609097c10 */ /* 0x008fca00087fe4ff */
[----:B------:R1:W-:Y:S01]  /*7a050*/  STL [R1+0x1808], R9 ;  /* 0x0018080901007387 */ /* 0x0003e20000100800 */
[----:B------:R-:W-:-:S05]  /*7a060*/  IMAD.MOV.U32 R5, RZ, RZ, R9 ;  /* 0x000000ffff057224 */ /* 0x000fca00078e0009 */
[----:B------:R3:W-:Y:S01]  /*7a070*/  LDGSTS.E [R0+0x34008], desc[UR8][R4.64], P1 ;  /* 0x3400800004007fae */ /* 0x0007e20008921848 */
[----:B------:R-:W-:-:S04]  /*7a080*/  IADD3 R195, P2, R195, UR4, RZ ;  /* 0x00000004c3c37c10 */ /* 0x000fc8000ff5e0ff */
[----:B------:R-:W-:Y:S01]  /*7a090*/  IADD3.X R196, R196, UR6, RZ, P2, !PT ;  /* 0x00000006c4c47c10 */ /* 0x000fe200097fe4ff */
[----:B------:R-:W-:Y:S04]  /*7a0a0*/  STL [R1+0x1814], R195 ;  /* 0x001814c301007387 */ /* 0x000fe80000100800 */
[----:B------:R-:W4:Y:S04]  /*7a0b0*/  LDL.LU R13, [R1+0x1830] ;  /* 0x00183000010d7983 */ /* 0x000f280000300800 */
[----:B------:R-:W-:Y:S01]  /*7a0c0*/  STL [R1+0x1810], R196 ;  /* 0x001810c401007387 */ /* 0x000fe20000100800 */
[----:B---3--:R-:W-:-:S03]  /*7a0d0*/  MOV R4, R195 ;  /* 0x000000c300047202 */ /* 0x008fc60000000f00 */
[----:B-1----:R-:W3:Y:S01]  /*7a0e0*/  LDL.LU R9, [R1+0x1838] ;  /* 0x0018380001097983 */ /* 0x002ee20000300800 */
[----:B--2---:R-:W-:Y:S02]  /*7a0f0*/  IADD3 R8, P0, R8, UR4, RZ ;  /* 0x0000000408087c10 */ /* 0x004fe4000ff1e0ff */
[----:B------:R-:W-:Y:S01]  /*7a100*/  MOV R5, R196 ;  /* 0x000000c400057202 */ /* 0x000fe20000000f00 */
[----:B------:R-:W2:Y:S04]  /*7a110*/  LDL.LU R2, [R1+0x183c] ;  /* 0x00183c0001027983 */ /* 0x000ea80000300800 */
[----:B------:R1:W-:Y:S04]  /*7a120*/  LDGSTS.E [R0+0x38008], desc[UR8][R4.64], P1 ;  /* 0x3800800004007fae */ /* 0x0003e80008921848 */
[----:B------:R-:W-:Y:S01]  /*7a130*/  STL [R1+0x181c], R8 ;  /* 0x00181c0801007387 */ /* 0x000fe20000100800 */
[----:B-1----:R-:W-:Y:S01]  /*7a140*/  IMAD.MOV.U32 R4, RZ, RZ, R8 ;  /* 0x000000ffff047224 */ /* 0x002fe200078e0008 */
[----:B------:R-:W-:-:S04]  /*7a150*/  IADD3.X R194, R194, UR6, RZ, P0, !PT ;  /* 0x00000006c2c27c10 */ /* 0x000fc800087fe4ff */
[----:B------:R-:W-:Y:S01]  /*7a160*/  MOV R5, R194 ;  /* 0x000000c200057202 */ /* 0x000fe20000000f00 */
[----:B------:R1:W-:Y:S04]  /*7a170*/  STL [R1+0x1818], R194 ;  /* 0x001818c201007387 */ /* 0x0003e80000100800 */
[----:B------:R4:W-:Y:S04]  /*7a180*/  LDGSTS.E [R0+0x3c008], desc[UR8][R4.64], P1 ;  /* 0x3c00800004007fae */ /* 0x0009e80008921848 */
[----:B-1----:R-:W3:Y:S04]  /*7a190*/  LDL.LU R194, [R1+0xc40] ;  /* 0x000c400001c27983 */ /* 0x002ee80000300800 */
[----:B------:R-:W3:Y:S01]  /*7a1a0*/  LDL.LU R8, [R1+0xc44] ;  /* 0x000c440001087983 */ /* 0x000ee20000300800 */
[----:B----4-:R-:W-:-:S02]  /*7a1b0*/  IADD3 R11, P1, R11, UR4, RZ ;  /* 0x000000040b0b7c10 */ /* 0x010fc4000ff3e0ff */
[----:B------:R-:W-:-:S03]  /*7a1c0*/  ISETP.NE.U32.AND P0, PT, RZ, UR12, PT ;  /* 0x0000000cff007c0c */ /* 0x000fc6000bf05070 */
[----:B------:R1:W-:Y:S01]  /*7a1d0*/  STL [R1+0x1824], R11 ;  /* 0x0018240b01007387 */ /* 0x0003e20000100800 */
[----:B------:R-:W-:Y:S02]  /*7a1e0*/  MOV R4, R11 ;  /* 0x0000000b00047202 */ /* 0x000fe40000000f00 */
[----:B------:R-:W-:-:S05]  /*7a1f0*/  IADD3.X R12, R12, UR6, RZ, P1, !PT ;  /* 0x000000060c0c7c10 */ /* 0x000fca0008ffe4ff */
[----:B------:R4:W-:Y:S01]  /*7a200*/  STL [R1+0x1820], R12 ;  /* 0x0018200c01007387 */ /* 0x0009e20000100800 */
[----:B------:R-:W-:-:S04]  /*7a210*/  IADD3 R192, P2, R192, UR4, RZ ;  /* 0x00000004c0c07c10 */ /* 0x000fc8000ff5e0ff */
[----:B------:R-:W-:Y:S01]  /*7a220*/  IADD3.X R193, R193, UR6, RZ, P2, !PT ;  /* 0x00000006c1c17c10 */ /* 0x000fe200097fe4ff */
[----:B------:R-:W-:Y:S01]  /*7a230*/  STL [R1+0x182c], R192 ;  /* 0x00182cc001007387 */ /* 0x000fe20000100800 */
[----:B------:R-:W-:-:S03]  /*7a240*/  IMAD.MOV.U32 R5, RZ, RZ, R12 ;  /* 0x000000ffff057224 */ /* 0x000fc600078e000c */
[----:B-1----:R-:W3:Y:S04]  /*7a250*/  LDL.LU R11, [R1+0xc4c] ;  /* 0x000c4c00010b7983 */ /* 0x002ee80000300800 */
[----:B------:R1:W-:Y:S04]  /*7a260*/  STL [R1+0x1828], R193 ;  /* 0x001828c101007387 */ /* 0x0003e80000100800 */
[----:B----4-:R-:W4:Y:S04]  /*7a270*/  LDL.LU R12, [R1+0xc54] ;  /* 0x000c5400010c7983 */ /* 0x010f280000300800 */
[----:B------:R-:W4:Y:S04]  /*7a280*/  LDL.LU R195, [R1+0xc48] ;  /* 0x000c480001c37983 */ /* 0x000f280000300800 */
[----:B------:R1:W-:Y:S02]  /*7a290*/  LDGSTS.E [R0+0x3000c], desc[UR8][R4.64], P0 ;  /* 0x3000c00004007fae */ /* 0x0003e40008121848 */
[----:B-1----:R-:W-:-:S02]  /*7a2a0*/  MOV R5, R193 ;  /* 0x000000c100057202 */ /* 0x002fc40000000f00 */
[----:B------:R-:W4:Y:S01]  /*7a2b0*/  LDL.LU R193, [R1+0xc50] ;  /* 0x000c500001c17983 */ /* 0x000f220000300800 */
[----:B------:R-:W-:Y:S02]  /*7a2c0*/  IADD3 R10, P1, R10, UR4, RZ ;  /* 0x000000040a0a7c10 */ /* 0x000fe4000ff3e0ff */
[----:B------:R-:W-:-:S05]  /*7a2d0*/  MOV R4, R192 ;  /* 0x000000c000047202 */ /* 0x000fca0000000f00 */
[----:B------:R1:W-:Y:S04]  /*7a2e0*/  LDGSTS.E [R0+0x3400c], desc[UR8][R4.64], P0 ;  /* 0x3400c00004007fae */ /* 0x0003e80008121848 */
[----:B------:R-:W-:Y:S01]  /*7a2f0*/  STL [R1+0x1834], R10 ;  /* 0x0018340a01007387 */ /* 0x000fe20000100800 */
[----:B-1----:R-:W-:Y:S01]  /*7a300*/  IMAD.MOV.U32 R4, RZ, RZ, R10 ;  /* 0x000000ffff047224 */ /* 0x002fe200078e000a */
[----:B------:R-:W-:-:S04]  /*7a310*/  UISETP.GT.AND UP1, UPT, UR16, 0x18, UPT ;  /* 0x000000181000788c */ /* 0x000fc8000bf24270 */
[----:B------:R-:W-:-:S04]  /*7a320*/  USEL UR12, URZ, 0x4, !UP1 ;  /* 0x000000043f0c7887 */ /* 0x000fc8000c800000 */
[----:B------:R-:W-:Y:S01]  /*7a330*/  USEL UR12, UR12, URZ, !UP0 ;  /* 0x0000003f0c0c7287 */ /* 0x000fe2000c000000 */
[----:B------:R-:W-:-:S04]  /*7a340*/  IADD3.X R13, R13, UR6, RZ, P1, !PT ;  /* 0x000000060d0d7c10 */ /* 0x000fc80008ffe4ff */
[----:B------:R-:W-:Y:S01]  /*7a350*/  MOV R5, R13 ;  /* 0x0000000d00057202 */ /* 0x000fe20000000f00 */
[----:B------:R-:W-:Y:S04]  /*7a360*/  STL [R1+0x1830], R13 ;  /* 0x0018300d01007387 */ /* 0x000fe80000100800 */
[----:B------:R1:W-:Y:S01]  /*7a370*/  LDGSTS.E [R0+0x3800c], desc[UR8][R4.64], P0 ;  /* 0x3800c00004007fae */ /* 0x0003e20008121848 */
[----:B--2---:R-:W-:-:S04]  /*7a380*/  IADD3 R2, P2, R2, UR4, RZ ;  /* 0x0000000402027c10 */ /* 0x004fc8000ff5e0ff */
[----:B---3--:R-:W-:Y:S01]  /*7a390*/  IADD3.X R9, R9, UR6, RZ, P2, !PT ;  /* 0x0000000609097c10 */ /* 0x008fe200097fe4ff */
[----:B------:R-:W-:Y:S04]  /*7a3a0*/  STL [R1+0x183c], R2 ;  /* 0x00183c0201007387 */ /* 0x000fe80000100800 */
[----:B------:R2:W-:Y:S01]  /*7a3b0*/  STL [R1+0x1838], R9 ;  /* 0x0018380901007387 */ /* 0x0005e20000100800 */
[----:B-1----:R-:W-:Y:S01]  /*7a3c0*/  IMAD.MOV.U32 R5, RZ, RZ, R9 ;  /* 0x000000ffff057224 */ /* 0x002fe200078e0009 */
[----:B------:R-:W-:Y:S02]  /*7a3d0*/  MOV R4, R2 ;  /* 0x0000000200047202 */ /* 0x000fe40000000f00 */
[----:B------:R-:W3:Y:S04]  /*7a3e0*/  LDL.LU R192, [R1+0xc58] ;  /* 0x000c580001c07983 */ /* 0x000ee80000300800 */
[----:B------:R1:W-:Y:S04]  /*7a3f0*/  LDGSTS.E [R0+0x3c00c], desc[UR8][R4.64], P0 ;  /* 0x3c00c00004007fae */ /* 0x0003e80008121848 */
[----:B--2---:R-:W2:Y:S04]  /*7a400*/  LDL.LU R9, [R1+0xc5c] ;  /* 0x000c5c0001097983 */ /* 0x004ea80000300800 */
[----:B------:R-:W3:Y:S04]  /*7a410*/  LDL.LU R13, [R1+0xc60] ;  /* 0x000c6000010d7983 */ /* 0x000ee80000300800 */
[----:B------:R-:W3:Y:S04]  /*7a420*/  LDL.LU R10, [R1+0xc64] ;  /* 0x000c6400010a7983 */ /* 0x000ee80000300800 */
[----:B------:R-:W3:Y:S01]  /*7a430*/  LDL.LU R196, [R1+0xc68] ;  /* 0x000c680001c47983 */ /* 0x000ee20000300800 */
[----:B------:R-:W-:-:S04]  /*7a440*/  IADD3 R8, P1, R8, UR4, RZ ;  /* 0x0000000408087c10 */ /* 0x000fc8000ff3e0ff */
[----:B------:R-:W-:Y:S01]  /*7a450*/  IADD3.X R194, R194, UR6, RZ, P1, !PT ;  /* 0x00000006c2c27c10 */ /* 0x000fe20008ffe4ff */
[----:B------:R-:W-:Y:S04]  /*7a460*/  STL [R1+0xc44], R8 ;  /* 0x000c440801007387 */ /* 0x000fe80000100800 */
[----:B------:R1:W-:Y:S02]  /*7a470*/  STL [R1+0xc40], R194 ;  /* 0x000c40c201007387 */ /* 0x0003e40000100800 */
[----:B-1----:R-:W-:Y:S02]  /*7a480*/  IMAD.MOV.U32 R5, RZ, RZ, R194 ;  /* 0x000000ffff057224 */ /* 0x002fe400078e00c2 */
[----:B------:R-:W3:Y:S01]  /*7a490*/  LDL.LU R194, [R1+0xc6c] ;  /* 0x000c6c0001c27983 */ /* 0x000ee20000300800 */
[----:B------:R-:W-:-:S02]  /*7a4a0*/  ISETP.NE.U32.AND P0, PT, RZ, UR12, PT ;  /* 0x0000000cff007c0c */ /* 0x000fc4000bf05070 */
[----:B------:R-:W-:Y:S02]  /*7a4b0*/  LOP3.LUT R2, R6, 0x60, RZ, 0x3c, !PT ;  /* 0x0000006006027812 */ /* 0x000fe400078e3cff */
[----:B------:R-:W-:Y:S02]  /*7a4c0*/  MOV R4, R8 ;  /* 0x0000000800047202 */ /* 0x000fe40000000f00 */
[----:B------:R-:W-:Y:S01]  /*7a4d0*/  IADD3 R2, R2, UR17, RZ ;  /* 0x0000001102027c10 */ /* 0x000fe2000fffe0ff */
[----:B------:R-:W3:Y:S06]  /*7a4e0*/  LDL.LU R8, [R1+0xc74] ;  /* 0x000c740001087983 */ /* 0x000eec0000300800 */
[----:B------:R1:W-:Y:S01]  /*7a4f0*/  LDGSTS.E [R2], desc[UR8][R4.64], P0 ;  /* 0x0000000004027fae */ /* 0x0003e20008121848 */
[----:B------:R-:W-:-:S05]  /*7a500*/  IADD3 R11, P1, R11, UR4, RZ ;  /* 0x000000040b0b7c10 */ /* 0x000fca000ff3e0ff */
[----:B------:R1:W-:Y:S01]  /*7a510*/  STL [R1+0xc4c], R11 ;  /* 0x000c4c0b01007387 */ /* 0x0003e20000100800 */
[----:B----4-:R-:W-:Y:S02]  /*7a520*/  IADD3 R12, P2, R12, UR4, RZ ;  /* 0x000000040c0c7c10 */ /* 0x010fe4000ff5e0ff */
[----:B------:R-:W-:Y:S02]  /*7a530*/  IADD3.X R195, R195, UR6, RZ, P1, !PT ;  /* 0x00000006c3c37c10 */ /* 0x000fe40008ffe4ff */
[----:B-1----:R-:W-:-:S03]  /*7a540*/  MOV R4, R11 ;  /* 0x0000000b00047202 */ /* 0x002fc60000000f00 */
[----:B------:R1:W-:Y:S01]  /*7a550*/  STL [R1+0xc48], R195 ;  /* 0x000c48c301007387 */ /* 0x0003e20000100800 */
[----:B------:R-:W-:-:S03]  /*7a560*/  MOV R5, R195 ;  /* 0x000000c300057202 */ /* 0x000fc60000000f00 */
[----:B------:R4:W-:Y:S04]  /*7a570*/  STL [R1+0xc54], R12 ;  /* 0x000c540c01007387 */ /* 0x0009e80000100800 */
[----:B------:R-:W3:Y:S04]  /*7a580*/  LDL.LU R11, [R1+0xc70] ;  /* 0x000c7000010b7983 */ /* 0x000ee80000300800 */
[----:B------:R4:W-:Y:S01]  /*7a590*/  LDGSTS.E [R2+0x4000], desc[UR8][R4.64], P0 ;  /* 0x0400000004027fae */ /* 0x0009e20008121848 */
[----:B------:R-:W-:-:S05]  /*7a5a0*/  IADD3.X R193, R193, UR6, RZ, P2, !PT ;  /* 0x00000006c1c17c10 */ /* 0x000fca00097fe4ff */
[----:B------:R4:W-:Y:S04]  /*7a5b0*/  STL [R1+0xc50], R193 ;  /* 0x000c50c101007387 */ /* 0x0009e80000100800 */
[----:B-1----:R-:W3:Y:S01]  /*7a5c0*/  LDL.LU R195, [R1+0xc78] ;  /* 0x000c780001c37983 */ /* 0x002ee20000300800 */
[----:B----4-:R-:W-:-:S03]  /*7a5d0*/  IMAD.MOV.U32 R4, RZ, RZ, R12 ;  /* 0x000000ffff047224 */ /* 0x010fc600078e000c */
        /* <DEDUP_REMOVED lines=9> */
[----:B---3--:R-:W-:Y:S02]  /*7a670*/  IADD3.X R192, R192, UR6, RZ, P1, !PT ;  /* 0x00000006c0c07c10 */ /* 0x008fe40008ffe4ff */
[----:B------:R-:W-:Y:S01]  /*7a680*/  IADD3 R10, P1, R10, UR4, RZ ;  /* 0x000000040a0a7c10 */ /* 0x000fe2000ff3e0ff */
[----:B------:R2:W-:Y:S01]  /*7a690*/  STL [R1+0xc5c], R9 ;  /* 0x000c5c0901007387 */ /* 0x0005e20000100800 */
[----:B-1----:R-:W-:Y:S02]  /*7a6a0*/  MOV R4, R9 ;  /* 0x0000000900047202 */ /* 0x002fe40000000f00 */
[----:B------:R-:W-:Y:S01]  /*7a6b0*/  IADD3.X R13, R13, UR6, RZ, P1, !PT ;  /* 0x000000060d0d7c10 */ /* 0x000fe20008ffe4ff */
[----:B------:R1:W-:Y:S01]  /*7a6c0*/  STL [R1+0xc58], R192 ;  /* 0x000c58c001007387 */ /* 0x0003e20000100800 */
[----:B------:R-:W-:-:S03]  /*7a6d0*/  IMAD.MOV.U32 R5, RZ, RZ, R192 ;  /* 0x000000ffff057224 */ /* 0x000fc600078e00c0 */
[----:B--2---:R-:W2:Y:S04]  /*7a6e0*/  LDL.LU R9, [R1+0xc8c] ;  /* 0x000c8c0001097983 */ /* 0x004ea80000300800 */
[----:B------:R-:W-:Y:S04]  /*7a6f0*/  STL [R1+0xc64], R10 ;  /* 0x000c640a01007387 */ /* 0x000fe80000100800 */
[----:B------:R3:W-:Y:S04]  /*7a700*/  STL [R1+0xc60], R13 ;  /* 0x000c600d01007387 */ /* 0x0007e80000100800 */
[----:B------:R1:W-:Y:S01]  /*7a710*/  LDGSTS.E [R2+0xc000], desc[UR8][R4.64], P0 ;  /* 0x0c00000004027fae */ /* 0x0003e20008121848 */
[----:B------:R-:W-:-:S02]  /*7a720*/  ISETP.NE.U32.AND P0, PT, RZ, UR12, PT ;  /* 0x0000000cff007c0c */ /* 0x000fc4000bf05070 */
[----:B-1----:R-:W-:Y:S02]  /*7a730*/  MOV R5, R13 ;  /* 0x0000000d00057202 */ /* 0x002fe40000000f00 */
[----:B------:R-:W-:-:S04]  /*7a740*/  IADD3 R194, P2, R194, UR4, RZ ;  /* 0x00000004c2c27c10 */ /* 0x000fc8000ff5e0ff */
[----:B------:R-:W-:Y:S01]  /*7a750*/  IADD3.X R196, R196, UR6, RZ, P2, !PT ;  /* 0x00000006c4c47c10 */ /* 0x000fe200097fe4ff */
[----:B------:R1:W-:Y:S01]  /*7a760*/  STL [R1+0xc6c], R194 ;  /* 0x000c6cc201007387 */ /* 0x0003e20000100800 */
[----:B------:R-:W-:-:S03]  /*7a770*/  MOV R4, R10 ;  /* 0x0000000a00047202 */ /* 0x000fc60000000f00 */
[----:B------:R-:W2:Y:S04]  /*7a780*/  LDL.LU R192, [R1+0xc88] ;  /* 0x000c880001c07983 */ /* 0x000ea80000300800 */
[----:B------:R-:W-:Y:S04]  /*7a790*/  STL [R1+0xc68], R196 ;  /* 0x000c68c401007387 */ /* 0x000fe80000100800 */
[----:B---3--:R-:W3:Y:S04]  /*7a7a0*/  LDL.LU R13, [R1+0xc90] ;  /* 0x000c9000010d7983 */ /* 0x008ee80000300800 */
[----:B------:R-:W3:Y:S01]  /*7a7b0*/  LDL.LU R10, [R1+0xc94] ;  /* 0x000c9400010a7983 */ /* 0x000ee20000300800 */
[----:B------:R-:W-:-:S03]  /*7a7c0*/  IADD3 R8, P1, R8, UR4, RZ ;  /* 0x0000000408087c10 */ /* 0x000fc6000ff3e0ff */
[----:B------:R1:W-:Y:S04]  /*7a7d0*/  LDGSTS.E [R2+0x4], desc[UR8][R4.64], P0 ;  /* 0x0000400004027fae */ /* 0x0003e80008121848 */
[----:B------:R-:W-:Y:S01]  /*7a7e0*/  STL [R1+0xc74], R8 ;  /* 0x000c740801007387 */ /* 0x000fe20000100800 */
[----:B-1----:R-:W-:Y:S01]  /*7a7f0*/  IMAD.MOV.U32 R4, RZ, RZ, R194 ;  /* 0x000000ffff047224 */ /* 0x002fe200078e00c2 */
[----:B------:R-:W-:-:S05]  /*7a800*/  MOV R5, R196 ;  /* 0x000000c400057202 */ /* 0x000fca0000000f00 */
[----:B------:R1:W-:Y:S01]  /*7a810*/  LDGSTS.E [R2+0x4004], desc[UR8][R4.64], P0 ;  /* 0x0400400004027fae */ /* 0x0003e20008121848 */
[----:B------:R-:W-:-:S05]  /*7a820*/  IADD3.X R11, R11, UR6, RZ, P1, !PT ;  /* 0x000000060b0b7c10 */ /* 0x000fca0008ffe4ff */
[----:B------:R4:W-:Y:S01]  /*7a830*/  STL [R1+0xc70], R11 ;  /* 0x000c700b01007387 */ /* 0x0009e20000100800 */
[----:B-1----:R-:W-:-:S03]  /*7a840*/  IMAD.MOV.U32 R5, RZ, RZ, R11 ;  /* 0x000000ffff057224 */ /* 0x002fc600078e000b */
[----:B------:R-:W3:Y:S01]  /*7a850*/  LDL.LU R194, [R1+0xc98] ;  /* 0x000c980001c27983 */ /* 0x000ee20000300800 */
[----:B------:R-:W-:-:S03]  /*7a860*/  MOV R4, R8 ;  /* 0x0000000800047202 */ /* 0x000fc60000000f00 */
[----:B----4-:R-:W4:Y:S01]  /*7a870*/  LDL.LU R11, [R1+0xc9c] ;  /* 0x000c9c00010b7983 */ /* 0x010f220000300800 */
[----:B------:R-:W-:-:S03]  /*7a880*/  IADD3 R12, P2, R12, UR4, RZ ;  /* 0x000000040c0c7c10 */ /* 0x000fc6000ff5e0ff */
[----:B------:R1:W-:Y:S01]  /*7a890*/  LDGSTS.E [R2+0x8004], desc[UR8][R4.64], P0 ;  /* 0x0800400004027fae */ /* 0x0003e20008121848 */
[----:B------:R-:W-:-:S03]  /*7a8a0*/  IADD3.X R195, R195, UR6, RZ, P2, !PT ;  /* 0x00000006c3c37c10 */ /* 0x000fc600097fe4ff */
[----:B------:R-:W4:Y:S01]  /*7a8b0*/  LDL.LU R8, [R1+0xca4] ;  /* 0x000ca40001087983 */ /* 0x000f220000300800 */
[----:B------:R-:W-:-:S03]  /*7a8c0*/  IADD3 R0, P3, R0, UR4, RZ ;  /* 0x0000000400007c10 */ /* 0x000fc6000ff7e0ff */
[----:B------:R1:W-:Y:S01]  /*7a8d0*/  STL [R1+0xc7c], R12 ;  /* 0x000c7c0c01007387 */ /* 0x0003e20000100800 */
[----:B------:R-:W-:Y:S02]  /*7a8e0*/  IADD3.X R193, R193, UR6, RZ, P3, !PT ;  /* 0x00000006c1c17c10 */ /* 0x000fe40009ffe4ff */
[----:B-1----:R-:W-:Y:S02]  /*7a8f0*/  MOV R4, R12 ;  /* 0x0000000c00047202 */ /* 0x002fe40000000f00 */
        /* <DEDUP_REMOVED lines=16> */
[----:B--2---:R-:W-:-:S05]  /*7aa00*/  IADD3 R9, P0, R9, UR4, RZ ;  /* 0x0000000409097c10 */ /* 0x004fca000ff1e0ff */
[----:B------:R2:W-:Y:S01]  /*7aa10*/  STL [R1+0xc8c], R9 ;  /* 0x000c8c0901007387 */ /* 0x0005e20000100800 */
[----:B-1----:R-:W-:Y:S02]  /*7aa20*/  MOV R4, R9 ;  /* 0x0000000900047202 */ /* 0x002fe40000000f00 */
[----:B------:R-:W-:-:S05]  /*7aa30*/  IADD3.X R192, R192, UR6, RZ, P0, !PT ;  /* 0x00000006c0c07c10 */ /* 0x000fca00087fe4ff */
[----:B------:R1:W-:Y:S01]  /*7aa40*/  STL [R1+0xc88], R192 ;  /* 0x000c88c001007387 */ /* 0x0003e20000100800 */
[----:B---3--:R-:W-:-:S05]  /*7aa50*/  IADD3 R10, P2, R10, UR4, RZ ;  /* 0x000000040a0a7c10 */ /* 0x008fca000ff5e0ff */
[----:B------:R-:W-:Y:S01]  /*7aa60*/  STL [R1+0xc94], R10 ;  /* 0x000c940a01007387 */ /* 0x000fe20000100800 */
[----:B------:R-:W-:-:S03]  /*7aa70*/  IADD3.X R13, R13, UR6, RZ, P2, !PT ;  /* 0x000000060d0d7c10 */ /* 0x000fc600097fe4ff */
[----:B--2---:R-:W2:Y:S01]  /*7aa80*/  LDL.LU R9, [R1+0xcb0] ;  /* 0x000cb00001097983 */ /* 0x004ea20000300800 */
[----:B------:R-:W-:-:S03]  /*7aa90*/  IMAD.MOV.U32 R5, RZ, RZ, R192 ;  /* 0x000000ffff057224 */ /* 0x000fc600078e00c0 */
[----:B------:R3:W-:Y:S04]  /*7aaa0*/  STL [R1+0xc90], R13 ;  /* 0x000c900d01007387 */ /* 0x0007e80000100800 */
[----:B------:R-:W2:Y:S04]  /*7aab0*/  LDL.LU R195, [R1+0xcb8] ;  /* 0x000cb80001c37983 */ /* 0x000ea80000300800 */
[----:B-1----:R-:W2:Y:S04]  /*7aac0*/  LDL.LU R192, [R1+0xcbc] ;  /* 0x000cbc0001c07983 */ /* 0x002ea80000300800 */
[----:B------:R1:W-:Y:S02]  /*7aad0*/  LDGSTS.E [R2+0x4008], desc[UR8][R4.64], P1 ;  /* 0x0400800004027fae */ /* 0x0003e40008921848 */
[----:B-1----:R-:W-:-:S02]  /*7aae0*/  MOV R5, R13 ;  /* 0x0000000d00057202 */ /* 0x002fc40000000f00 */
[----:B------:R-:W-:Y:S01]  /*7aaf0*/  MOV R4, R10 ;  /* 0x0000000a00047202 */ /* 0x000fe20000000f00 */
[----:B---3--:R-:W3:Y:S04]  /*7ab00*/  LDL.LU R13, [R1+0x1040] ;  /* 0x00104000010d7983 */ /* 0x008ee80000300800 */
[----:B------:R-:W3:Y:S01]  /*7ab10*/  LDL.LU R10, [R1+0x1044] ;  /* 0x00104400010a7983 */ /* 0x000ee20000300800 */
[----:B----4-:R-:W-:-:S03]  /*7ab20*/  IADD3 R11, P0, R11, UR4, RZ ;  /* 0x000000040b0b7c10 */ /* 0x010fc6000ff1e0ff */
[----:B------:R1:W-:Y:S01]  /*7ab30*/  LDGSTS.E [R2+0x8008], desc[UR8][R4.64], P1 ;  /* 0x0800800004027fae */ /* 0x0003e20008921848 */
[----:B------:R-:W-:Y:S01]  /*7ab40*/  IADD3.X R194, R194, UR6, RZ, P0, !PT ;  /* 0x00000006c2c27c10 */ /* 0x000fe200087fe4ff */
[----:B-1----:R-:W-:-:S03]  /*7ab50*/  IMAD.MOV.U32 R4, RZ, RZ, R11 ;  /* 0x000000ffff047224 */ /* 0x002fc600078e000b */
        /* <DEDUP_REMOVED lines=8> */
[----:B-1----:R-:W-:-:S03]  /*7abe0*/  IMAD.MOV.U32 R5, RZ, RZ, R12 ;  /* 0x000000ffff057224 */ /* 0x002fc600078e000c */
        /* <DEDUP_REMOVED lines=18> */
[----:B------:R1:W-:Y:S02]  /*7ad10*/  LDGSTS.E [R2+0x400c], desc[UR8][R4.64], P0 ;  /* 0x0400c00004027fae */ /* 0x0003e40008121848 */
[----:B-1----:R-:W-:Y:S01]  /*7ad20*/  IMAD.MOV.U32 R4, RZ, RZ, R0 ;  /* 0x000000ffff047224 */ /* 0x002fe200078e0000 */
[----:B------:R-:W-:-:S04]  /*7ad30*/  UISETP.GT.AND UP1, UPT, UR16, 0x38, UPT ;  /* 0x000000381000788c */ /* 0x000fc8000bf24270 */
[----:B------:R-:W-:-:S04]  /*7ad40*/  USEL UR12, URZ, 0x4, !UP1 ;  /* 0x000000043f0c7887 */ /* 0x000fc8000c800000 */
[----:B------:R-:W-:Y:S01]  /*7ad50*/  USEL UR12, UR12, URZ, !UP0 ;  /* 0x0000003f0c0c7287 */ /* 0x000fe2000c000000 */
[----:B--2---:R-:W-:-:S04]  /*7ad60*/  IADD3.X R9, R9, UR6, RZ, P1, !PT ;  /* 0x0000000609097c10 */ /* 0x004fc80008ffe4ff */
[----:B------:R-:W-:Y:S01]  /*7ad70*/  MOV R5, R9 ;  /* 0x0000000900057202 */ /* 0x000fe20000000f00 */
[----:B------:R1:W-:Y:S04]  /*7ad80*/  STL [R1+0xcb0], R9 ;  /* 0x000cb00901007387 */ /* 0x0003e80000100800 */
[----:B------:R-:W2:Y:S01]  /*7ad90*/  LDL.LU R193, [R1+0x1058] ;  /* 0x0010580001c17983 */ /* 0x000ea20000300800 */
[----:B------:R-:W-:-:S03]  /*7ada0*/  IADD3 R192, P2, R192, UR4, RZ ;  /* 0x00000004c0c07c10 */ /* 0x000fc6000ff5e0ff */
[----:B------:R1:W-:Y:S04]  /*7adb0*/  LDGSTS.E [R2+0x800c], desc[UR8][R4.64], P0 ;  /* 0x0800c00004027fae */ /* 0x0003e80008121848 */
[----:B-1----:R-:W2:Y:S01]  /*7adc0*/  LDL.LU R9, [R1+0x105c] ;  /* 0x00105c0001097983 */ /* 0x002ea20000300800 */
[----:B------:R-:W-:-:S03]  /*7add0*/  IADD3.X R195, R195, UR6, RZ, P2, !PT ;  /* 0x00000006c3c37c10 */ /* 0x000fc600097fe4ff */
[----:B------:R-:W2:Y:S01]  /*7ade0*/  LDL.LU R0, [R1+0x1064] ;  /* 0x0010640001007983 */ /* 0x000ea20000300800 */
[----:B------:R-:W-:Y:S01]  /*7adf0*/  MOV R4, R192 ;  /* 0x000000c000047202 */ /* 0x000fe20000000f00 */
[----:B------:R-:W-:Y:S02]  /*7ae00*/  IMAD.MOV.U32 R5, RZ, RZ, R195 ;  /* 0x000000ffff057224 */ /* 0x000fe400078e00c3 */
[----:B------:R1:W-:Y:S01]  /*7ae10*/  STL [R1+0xcbc], R192 ;  /* 0x000cbcc001007387 */ /* 0x0003e20000100800 */
[----:B---3--:R-:W-:-:S03]  /*7ae20*/  IADD3 R10, P3, R10, UR4, RZ ;  /* 0x000000040a0a7c10 */ /* 0x008fc6000ff7e0ff */
[----:B------:R-:W-:Y:S01]  /*7ae30*/  STL [R1+0xcb8], R195 ;  /* 0x000cb8c301007387 */ /* 0x000fe20000100800 */
[----:B------:R-:W-:-:S03]  /*7ae40*/  IADD3.X R13, R13, UR6, RZ, P3, !PT ;  /* 0x000000060d0d7c10 */ /* 0x000fc60009ffe4ff */
[----:B------:R-:W-:Y:S04]  /*7ae50*/  STL [R1+0x1044], R10 ;  /* 0x0010440a01007387 */ /* 0x000fe80000100800 */
[----:B-1----:R-:W3:Y:S04]  /*7ae60*/  LDL.LU R192, [R1+0x1060] ;  /* 0x0010600001c07983 */ /* 0x002ee80000300800 */
[----:B------:R1:W-:Y:S04]  /*7ae70*/  STL [R1+0x1040], R13 ;  /* 0x0010400d01007387 */ /* 0x0003e80000100800 */
[----:B------:R1:W-:Y:S04]  /*7ae80*/  LDGSTS.E [R2+0xc00c], desc[UR8][R4.64], P0 ;  /* 0x0c00c00004027fae */ /* 0x0003e80008121848 */
[----:B------:R-:W3:Y:S01]  /*7ae90*/  LDL.LU R196, [R1+0x1068] ;  /* 0x0010680001c47983 */ /* 0x000ee20000300800 */
[----:B-1----:R-:W-:-:S03]  /*7aea0*/  MOV R5, R13 ;  /* 0x0000000d00057202 */ /* 0x002fc60000000f00 */
[----:B------:R-:W3:Y:S01]  /*7aeb0*/  LDL.LU R13, [R1+0x106c] ;  /* 0x00106c00010d7983 */ /* 0x000ee20000300800 */
[----:B------:R-:W-:Y:S02]  /*7aec0*/  ISETP.NE.U32.AND P1, PT, RZ, UR12, PT ;  /* 0x0000000cff007c0c */ /* 0x000fe4000bf25070 */
[----:B----4-:R-:W-:Y:S02]  /*7aed0*/  IADD3 R11, P0, R11, UR4, RZ ;  /* 0x000000040b0b7c10 */ /* 0x010fe4000ff1e0ff */
[----:B------:R-:W-:Y:S02]  /*7aee0*/  MOV R4, R10 ;  /* 0x0000000a00047202 */ /* 0x000fe40000000f00 */
[----:B------:R-:W4:Y:S04]  /*7aef0*/  LDL.LU R10, [R1+0x1074] ;  /* 0x00107400010a7983 */ /* 0x000f280000300800 */
[----:B------:R1:W-:Y:S04]  /*7af00*/  STL [R1+0x104c], R11 ;  /* 0x00104c0b01007387 */ /* 0x0003e80000100800 */
[----:B------:R1:W-:Y:S01]  /*7af10*/  LDGSTS.E [R2+0x10000], desc[UR8][R4.64], P1 ;  /* 0x1000000004027fae */ /* 0x0003e20008921848 */
[----:B------:R-:W-:Y:S01]  /*7af20*/  IADD3.X R194, R194, UR6, RZ, P0, !PT ;  /* 0x00000006c2c27c10 */ /* 0x000fe200087fe4ff */
        /* <DEDUP_REMOVED lines=14> */
[----:B------:R-:W4:Y:S04]  /*7b010*/  LDL.LU R8, [R1+0x1084] ;  /* 0x0010840001087983 */ /* 0x000f280000300800 */
[----:B------:R1:W-:Y:S01]  /*7b020*/  LDGSTS.E [R2+0x18000], desc[UR8][R4.64], P1 ;  /* 0x1800000004027fae */ /* 0x0003e20008921848 */
[----:B------:R-:W-:-:S04]  /*7b030*/  UISETP.GT.AND UP1, UPT, UR16, 0x39, UPT ;  /* 0x000000391000788c */ /* 0x000fc8000bf24270 */
[----:B------:R-:W-:-:S04]  /*7b040*/  USEL UR12, URZ, 0x4, !UP1 ;  /* 0x000000043f0c7887 */ /* 0x000fc8000c800000 */
[----:B------:R-:W-:Y:S01]  /*7b050*/  USEL UR12, UR12, URZ, !UP0 ;  /* 0x0000003f0c0c7287 */ /* 0x000fe2000c000000 */
[----:B--2---:R-:W-:-:S04]  /*7b060*/  IADD3 R9, P0, R9, UR4, RZ ;  /* 0x0000000409097c10 */ /* 0x004fc8000ff1e0ff */
[----:B------:R-:W-:Y:S02]  /*7b070*/  IADD3.X R193, R193, UR6, RZ, P0, !PT ;  /* 0x00000006c1c17c10 */ /* 0x000fe400087fe4ff */
[----:B-1----:R-:W-:Y:S02]  /*7b080*/  MOV R4, R9 ;  /* 0x0000000900047202 */ /* 0x002fe40000000f00 */
[----:B------:R-:W-:-:S05]  /*7b090*/  MOV R5, R193 ;  /* 0x000000c100057202 */ /* 0x000fca0000000f00 */
        /* <DEDUP_REMOVED lines=9> */
[----:B------:R-:W-:Y:S01]  /*7b130*/  IMAD.MOV.U32 R4, RZ, RZ, R0 ;  /* 0x000000ffff047224 */ /* 0x000fe200078e0000 */
[----:B------:R-:W-:-:S04]  /*7b140*/  IADD3 R13, P2, R13, UR4, RZ ;  /* 0x000000040d0d7c10 */ /* 0x000fc8000ff5e0ff */
[----:B------:R-:W-:Y:S01]  /*7b150*/  IADD3.X R196, R196, UR6, RZ, P2, !PT ;  /* 0x00000006c4c47c10 */ /* 0x000fe200097fe4ff */
[----:B------:R3:W-:Y:S04]  /*7b160*/  STL [R1+0x106c], R13 ;  /* 0x00106c0d01007387 */ /* 0x0007e80000100800 */
[----:B------:R-:W2:Y:S04]  /*7b170*/  LDL.LU R193, [R1+0x1088] ;  /* 0x0010880001c17983 */ /* 0x000ea80000300800 */
[----:B------:R-:W-:Y:S04]  /*7b180*/  STL [R1+0x1068], R196 ;  /* 0x001068c401007387 */ /* 0x000fe80000100800 */
[----:B-1----:R-:W2:Y:S04]  /*7b190*/  LDL.LU R192, [R1+0x1090] ;  /* 0x0010900001c07983 */ /* 0x002ea80000300800 */
[----:B------:R-:W2:Y:S01]  /*7b1a0*/  LDL.LU R0, [R1+0x1094] ;  /* 0x0010940001007983 */ /* 0x000ea20000300800 */
[----:B------:R-:W-:-:S02]  /*7b1b0*/  ISETP.NE.U32.AND P0, PT, RZ, UR12, PT ;  /* 0x0000000cff007c0c */ /* 0x000fc4000bf05070 */
[----:B----4-:R-:W-:-:S05]  /*7b1c0*/  IADD3 R10, P1, R10, UR4, RZ ;  /* 0x000000040a0a7c10 */ /* 0x010fca000ff3e0ff */
[----:B------:R1:W-:Y:S06]  /*7b1d0*/  STL [R1+0x1074], R10 ;  /* 0x0010740a01007387 */ /* 0x0003ec0000100800 */
[----:B------:R4:W-:Y:S02]  /*7b1e0*/  LDGSTS.E [R2+0x10004], desc[UR8][R4.64], P0 ;  /* 0x1000400004027fae */ /* 0x0009e40008121848 */
[----:B----4-:R-:W-:Y:S01]  /*7b1f0*/  MOV R4, R13 ;  /* 0x0000000d00047202 */ /* 0x010fe20000000f00 */
[----:B------:R-:W-:Y:S01]  /*7b200*/  IMAD.MOV.U32 R5, RZ, RZ, R196 ;  /* 0x000000ffff057224 */ /* 0x000fe200078e00c4 */
[----:B------:R-:W-:-:S04]  /*7b210*/  IADD3.X R11, R11, UR6, RZ, P1, !PT ;  /* 0x000000060b0b7c10 */ /* 0x000fc80008ffe4ff */
[----:B------:R4:W-:Y:S04]  /*7b220*/  LDGSTS.E [R2+0x14004], desc[UR8][R4.64], P0 ;  /* 0x1400400004027fae */ /* 0x0009e80008121848 */
[----:B------:R1:W-:Y:S04]  /*7b230*/  STL [R1+0x1070], R11 ;  /* 0x0010700b01007387 */ /* 0x0003e80000100800 */
[----:B---3--:R-:W3:Y:S01]  /*7b240*/  LDL.LU R13, [R1+0x1098] ;  /* 0x00109800010d7983 */ /* 0x008ee20000300800 */
[----:B----4-:R-:W-:-:S03]  /*7b250*/  MOV R4, R10 ;  /* 0x0000000a00047202 */ /* 0x010fc60000000f00 */
[----:B-1----:R-:W4:Y:S01]  /*7b260*/  LDL.LU R10, [R1+0x109c] ;  /* 0x00109c00010a7983 */ /* 0x002f220000300800 */
[----:B------:R-:W-:-:S03]  /*7b270*/  MOV R5, R11 ;  /* 0x0000000b00057202 */ /* 0x000fc60000000f00 */
[----:B------:R-:W3:Y:S01]  /*7b280*/  LDL.LU R11, [R1+0x10a4] ;  /* 0x0010a400010b7983 */ /* 0x000ee20000300800 */
[----:B------:R-:W-:-:S03]  /*7b290*/  IADD3 R12, P2, R12, UR4, RZ ;  /* 0x000000040c0c7c10 */ /* 0x000fc6000ff5e0ff */
[----:B------:R1:W-:Y:S01]  /*7b2a0*/  LDGSTS.E [R2+0x18004], desc[UR8][R4.64], P0 ;  /* 0x1800400004027fae */ /* 0x0003e20008121848 */
[----:B------:R-:W-:Y:S02]  /*7b2b0*/  IADD3.X R195, R195, UR6, RZ, P2, !PT ;  /* 0x00000006c3c37c10 */ /* 0x000fe400097fe4ff */
[----:B------:R-:W-:Y:S01]  /*7b2c0*/  IADD3 R8, P3, R8, UR4, RZ ;  /* 0x0000000408087c10 */ /* 0x000fe2000ff7e0ff */
[----:B------:R1:W-:Y:S03]  /*7b2d0*/  STL [R1+0x107c], R12 ;  /* 0x00107c0c01007387 */ /* 0x0003e60000100800 */
[----:B------:R-:W-:Y:S01]  /*7b2e0*/  IADD3.X R194, R194, UR6, RZ, P3, !PT ;  /* 0x00000006c2c27c10 */ /* 0x000fe20009ffe4ff */
[----:B-1----:R-:W-:Y:S01]  /*7b2f0*/  IMAD.MOV.U32 R4, RZ, RZ, R12 ;  /* 0x000000ffff047224 */ /* 0x002fe200078e000c */
[----:B------:R-:W-:Y:S01]  /*7b300*/  MOV R5, R195 ;  /* 0x000000c300057202 */ /* 0x000fe20000000f00 */
[----:B------:R-:W-:Y:S04]  /*7b310*/  STL [R1+0x1078], R195 ;  /* 0x001078c301007387 */ /* 0x000fe80000100800 */
[----:B------:R-:W-:Y:S04]  /*7b320*/  STL [R1+0x1084], R8 ;  /* 0x0010840801007387 */ /* 0x000fe80000100800 */
[----:B------:R-:W3:Y:S04]  /*7b330*/  LDL.LU R12, [R1+0x10a0] ;  /* 0x0010a000010c7983 */ /* 0x000ee80000300800 */
        /* <DEDUP_REMOVED lines=25> */
[----:B------:R-:W-:-:S03]  /*7b4d0*/  MOV R5, R192 ;  /* 0x000000c000057202 */ /* 0x000fc60000000f00 */
[----:B------:R-:W2:Y:S01]  /*7b4e0*/  LDL.LU R192, [R1+0x10bc] ;  /* 0x0010bc0001c07983 */ /* 0x000ea20000300800 */
[----:B------:R-:W-:-:S03]  /*7b4f0*/  IMAD.MOV.U32 R4, RZ, RZ, R0 ;  /* 0x000000ffff047224 */ /* 0x000fc600078e0000 */
[----:B------:R-:W2:Y:S04]  /*7b500*/  LDL.LU R195, [R1+0x1440] ;  /* 0x0014400001c37983 */ /* 0x000ea80000300800 */
[----:B------:R-:W2:Y:S04]  /*7b510*/  LDL.LU R0, [R1+0x1444] ;  /* 0x0014440001007983 */ /* 0x000ea80000300800 */
[----:B------:R1:W-:Y:S01]  /*7b520*/  LDGSTS.E [R2+0x18008], desc[UR8][R4.64], P1 ;  /* 0x1800800004027fae */ /* 0x0003e20008921848 */
[----:B----4-:R-:W-:-:S04]  /*7b530*/  IADD3 R10, P0, R10, UR4, RZ ;  /* 0x000000040a0a7c10 */ /* 0x010fc8000ff1e0ff */
[----:B---3--:R-:W-:Y:S02]  /*7b540*/  IADD3.X R13, R13, UR6, RZ, P0, !PT ;  /* 0x000000060d0d7c10 */ /* 0x008fe400087fe4ff */
[----:B-1----:R-:W-:-:S03]  /*7b550*/  MOV R4, R10 ;  /* 0x0000000a00047202 */ /* 0x002fc60000000f00 */
        /* <DEDUP_REMOVED lines=23> */
[----:B------:R1:W-:Y:S06]  /*7b6d0*/  STL [R1+0x10b4], R8 ;  /* 0x0010b40801007387 */ /* 0x0003ec0000100800 */
[----:B------:R1:W-:Y:S02]  /*7b6e0*/  LDGSTS.E [R2+0x1000c], desc[UR8][R4.64], P0 ;  /* 0x1000c00004027fae */ /* 0x0003e40008121848 */
[----:B-1----:R-:W-:Y:S01]  /*7b6f0*/  IMAD.MOV.U32 R4, RZ, RZ, R194 ;  /* 0x000000ffff047224 */ /* 0x002fe200078e00c2 */
[----:B------:R-:W-:-:S05]  /*7b700*/  MOV R5, R196 ;  /* 0x000000c400057202 */ /* 0x000fca0000000f00 */
[----:B------:R1:W-:Y:S02]  /*7b710*/  LDGSTS.E [R2+0x1400c], desc[UR8][R4.64], P0 ;  /* 0x1400c00004027fae */ /* 0x0003e40008121848 */
[----:B-1----:R-:W-:Y:S01]  /*7b720*/  MOV R4, R8 ;  /* 0x0000000800047202 */ /* 0x002fe20000000f00 */
[----:B------:R-:W-:-:S04]  /*7b730*/  UISETP.GT.AND UP1, UPT, UR16, 0x58, UPT ;  /* 0x000000581000788c */ /* 0x000fc8000bf24270 */
[----:B------:R-:W-:-:S04]  /*7b740*/  USEL UR12, URZ, 0x4, !UP1 ;  /* 0x000000043f0c7887 */ /* 0x000fc8000c800000 */
[----:B------:R-:W-:Y:S01]  /*7b750*/  USEL UR12, UR12, URZ, !UP0 ;  /* 0x0000003f0c0c7287 */ /* 0x000fe2000c000000 */
[----:B--2---:R-:W-:-:S05]  /*7b760*/  IADD3.X R9, R9, UR6, RZ, P1, !PT ;  /* 0x0000000609097c10 */ /* 0x004fca0008ffe4ff */
[----:B------:R1:W-:Y:S04]  /*7b770*/  STL [R1+0x10b0], R9 ;  /* 0x0010b00901007387 */ /* 0x0003e80000100800 */
[----:B------:R-:W2:Y:S04]  /*7b780*/  LDL.LU R194, [R1+0x1458] ;  /* 0x0014580001c27983 */ /* 0x000ea80000300800 */
[----:B------:R-:W2:Y:S01]  /*7b790*/  LDL.LU R8, [R1+0x145c] ;  /* 0x00145c0001087983 */ /* 0x000ea20000300800 */
[----:B------:R-:W-:-:S03]  /*7b7a0*/  IMAD.MOV.U32 R5, RZ, RZ, R9 ;  /* 0x000000ffff057224 */ /* 0x000fc600078e0009 */
[----:B-1----:R-:W2:Y:S04]  /*7b7b0*/  LDL.LU R9, [R1+0x1464] ;  /* 0x0014640001097983 */ /* 0x002ea80000300800 */
[----:B------:R1:W-:Y:S01]  /*7b7c0*/  LDGSTS.E [R2+0x1800c], desc[UR8][R4.64], P0 ;  /* 0x1800c00004027fae */ /* 0x0003e20008121848 */
[----:B------:R-:W-:-:S04]  /*7b7d0*/  IADD3 R192, P2, R192, UR4, RZ ;  /* 0x00000004c0c07c10 */ /* 0x000fc8000ff5e0ff */
[----:B------:R-:W-:Y:S02]  /*7b7e0*/  IADD3.X R193, R193, UR6, RZ, P2, !PT ;  /* 0x00000006c1c17c10 */ /* 0x000fe400097fe4ff */
[----:B------:R-:W-:Y:S01]  /*7b7f0*/  IADD3 R0, P3, R0, UR4, RZ ;  /* 0x0000000400007c10 */ /* 0x000fe2000ff7e0ff */
[----:B------:R-:W-:Y:S01]  /*7b800*/  STL [R1+0x10bc], R192 ;  /* 0x0010bcc001007387 */ /* 0x000fe20000100800 */
[----:B-1----:R-:W-:Y:S02]  /*7b810*/  MOV R4, R192 ;  /* 0x000000c000047202 */ /* 0x002fe40000000f00 */
        /* <DEDUP_REMOVED lines=22> */
[----:B------:R3:W-:Y:S04]  /*7b980*/  STL [R1+0x1454], R11 ;  /* 0x0014540b01007387 */ /* 0x0007e80000100800 */
[----:B-1----:R-:W2:Y:S01]  /*7b990*/  LDL.LU R10, [R1+0x1474] ;  /* 0x00147400010a7983 */ /* 0x002ea20000300800 */
[----:B----4-:R-:W-:-:S03]  /*7b9a0*/  MOV R4, R11 ;  /* 0x0000000b00047202 */ /* 0x010fc60000000f00 */
[----:B------:R1:W-:Y:S04]  /*7b9b0*/  STL [R1+0x1450], R12 ;  /* 0x0014500c01007387 */ /* 0x0003e80000100800 */
[----:B------:R-:W4:Y:S04]  /*7b9c0*/  LDL.LU R196, [R1+0x1470] ;  /* 0x0014700001c47983 */ /* 0x000f280000300800 */
[----:B---3--:R-:W3:Y:S04]  /*7b9d0*/  LDL.LU R13, [R1+0x1478] ;  /* 0x00147800010d7983 */ /* 0x008ee80000300800 */
[----:B------:R-:W3:Y:S01]  /*7b9e0*/  LDL.LU R11, [R1+0x147c] ;  /* 0x00147c00010b7983 */ /* 0x000ee20000300800 */
[----:B------:R-:W-:-:S03]  /*7b9f0*/  MOV R5, R12 ;  /* 0x0000000c00057202 */ /* 0x000fc60000000f00 */
[----:B------:R-:W3:Y:S04]  /*7ba00*/  LDL.LU R195, [R1+0x1480] ;  /* 0x0014800001c37983 */ /* 0x000ee80000300800 */
[----:B-1----:R-:W3:Y:S01]  /*7ba10*/  LDL.LU R12, [R1+0x1484] ;  /* 0x00148400010c7983 */ /* 0x002ee20000300800 */
[----:B------:R-:W-:-:S03]  /*7ba20*/  UISETP.GT.AND UP1, UPT, UR16, 0x59, UPT ;  /* 0x000000591000788c */ /* 0x000fc6000bf24270 */
[----:B------:R1:W-:Y:S01]  /*7ba30*/  LDGSTS.E [R2+0x28000], desc[UR8][R4.64], P1 ;  /* 0x2800000004027fae */ /* 0x0003e20008921848 */
[----:B------:R-:W-:-:S04]  /*7ba40*/  USEL UR12, URZ, 0x4, !UP1 ;  /* 0x000000043f0c7887 */ /* 0x000fc8000c800000 */
[----:B------:R-:W-:Y:S01]  /*7ba50*/  USEL UR12, UR12, URZ, !UP0 ;  /* 0x0000003f0c0c7287 */ /* 0x000fe2000c000000 */
[----:B--2---:R-:W-:-:S04]  /*7ba60*/  IADD3 R8, P0, R8, UR4, RZ ;  /* 0x0000000408087c10 */ /* 0x004fc8000ff1e0ff */
[----:B------:R-:W-:Y:S01]  /*7ba70*/  IADD3.X R194, R194, UR6, RZ, P0, !PT ;  /* 0x00000006c2c27c10 */ /* 0x000fe200087fe4ff */
[----:B-1----:R-:W-:-:S03]  /*7ba80*/  IMAD.MOV.U32 R4, RZ, RZ, R8 ;  /* 0x000000ffff047224 */ /* 0x002fc600078e0008 */
[----:B------:R-:W-:-:S05]  /*7ba90*/  MOV R5, R194 ;  /* 0x000000c200057202 */ /* 0x000fca0000000f00 */
[----:B------:R1:W-:Y:S01]  /*7baa0*/  LDGSTS.E [R2+0x2c000], desc[UR8][R4.64], P1 ;  /* 0x2c00000004027fae */ /* 0x0003e20008921848 */
[----:B------:R-:W-:Y:S02]  /*7bab0*/  IADD3 R9, P1, R9, UR4, RZ ;  /* 0x0000000409097c10 */ /* 0x000fe4000ff3e0ff */
[----:B------:R-:W-:Y:S01]  /*7bac0*/  ISETP.NE.U32.AND P0, PT, RZ, UR12, PT ;  /* 0x0000000cff007c0c */ /* 0x000fe2000bf05070 */
[----:B------:R2:W-:Y:S04]  /*7bad0*/  STL [R1+0x145c], R8 ;  /* 0x00145c0801007387 */ /* 0x0005e80000100800 */
[----:B------:R1:W-:Y:S04]  /*7bae0*/  STL [R1+0x1458], R194 ;  /* 0x001458c201007387 */ /* 0x0003e80000100800 */
[----:B--2---:R-:W2:Y:S01]  /*7baf0*/  LDL.LU R8, [R1+0x148c] ;  /* 0x00148c0001087983 */ /* 0x004ea20000300800 */
[----:B-1----:R-:W-:-:S03]  /*7bb00*/  MOV R4, R9 ;  /* 0x0000000900047202 */ /* 0x002fc60000000f00 */
[----:B------:R-:W-:Y:S01]  /*7bb10*/  STL [R1+0x1464], R9 ;  /* 0x0014640901007387 */ /* 0x000fe20000100800 */
[----:B------:R-:W-:-:S05]  /*7bb20*/  IADD3.X R193, R193, UR6, RZ, P1, !PT ;  /* 0x00000006c1c17c10 */ /* 0x000fca0008ffe4ff */
[----:B------:R1:W-:Y:S01]  /*7bb30*/  STL [R1+0x1460], R193 ;  /* 0x001460c101007387 */ /* 0x0003e20000100800 */
[----:B------:R-:W-:-:S04]  /*7bb40*/  IADD3 R0, P2, R0, UR4, RZ ;  /* 0x0000000400007c10 */ /* 0x000fc8000ff5e0ff */
[----:B------:R-:W-:Y:S01]  /*7bb50*/  IADD3.X R192, R192, UR6, RZ, P2, !PT ;  /* 0x00000006c0c07c10 */ /* 0x000fe200097fe4ff */
[----:B------:R-:W-:Y:S01]  /*7bb60*/  STL [R1+0x146c], R0 ;  /* 0x00146c0001007387 */ /* 0x000fe20000100800 */
[----:B------:R-:W-:-:S03]  /*7bb70*/  IMAD.MOV.U32 R5, RZ, RZ, R193 ;  /* 0x000000ffff057224 */ /* 0x000fc600078e00c1 */
        /* <DEDUP_REMOVED lines=22> */
[----:B------:R1:W-:Y:S01]  /*7bce0*/  STL [R1+0x147c], R11 ;  /* 0x00147c0b01007387 */ /* 0x0003e20000100800 */
[----:B---3--:R-:W-:Y:S01]  /*7bcf0*/  MOV R4, R11 ;  /* 0x0000000b00047202 */ /* 0x008fe20000000f00 */
[----:B------:R-:W-:Y:S02]  /*7bd00*/  IMAD.MOV.U32 R5, RZ, RZ, R13 ;  /* 0x000000ffff057224 */ /* 0x000fe400078e000d */
[----:B------:R3:W-:Y:S04]  /*7bd10*/  STL [R1+0x1478], R13 ;  /* 0x0014780d01007387 */ /* 0x0007e80000100800 */
[----:B------:R3:W-:Y:S04]  /*7bd20*/  STL [R1+0x1484], R12 ;  /* 0x0014840c01007387 */ /* 0x0007e80000100800 */
[----:B-1----:R-:W4:Y:S04]  /*7bd30*/  LDL.LU R11, [R1+0x14a0] ;  /* 0x0014a000010b7983 */ /* 0x002f280000300800 */
[----:B------:R-:W-:Y:S04]  /*7bd40*/  STL [R1+0x1480], R195 ;  /* 0x001480c301007387 */ /* 0x000fe80000100800 */
[----:B------:R1:W-:Y:S04]  /*7bd50*/  LDGSTS.E [R2+0x2c004], desc[UR8][R4.64], P0 ;  /* 0x2c00400004027fae */ /* 0x0003e80008121848 */
[----:B---3--:R-:W3:Y:S01]  /*7bd60*/  LDL.LU R13, [R1+0x14a8] ;  /* 0x0014a800010d7983 */ /* 0x008ee20000300800 */
[----:B-1----:R-:W-:-:S03]  /*7bd70*/  MOV R4, R12 ;  /* 0x0000000c00047202 */ /* 0x002fc60000000f00 */
[----:B------:R-:W3:Y:S01]  /*7bd80*/  LDL.LU R12, [R1+0x14ac] ;  /* 0x0014ac00010c7983 */ /* 0x000ee20000300800 */
[----:B------:R-:W-:-:S04]  /*7bd90*/  UISETP.GT.AND UP1, UPT, UR16, 0x5a, UPT ;  /* 0x0000005a1000788c */ /* 0x000fc8000bf24270 */
[----:B------:R-:W-:-:S04]  /*7bda0*/  USEL UR12, URZ, 0x4, !UP1 ;  /* 0x000000043f0c7887 */ /* 0x000fc8000c800000 */
[----:B------:R-:W-:-:S06]  /*7bdb0*/  USEL UR12, UR12, URZ, !UP0 ;  /* 0x0000003f0c0c7287 */ /* 0x000fcc000c000000 */
[----:B------:R-:W-:Y:S02]  /*7bdc0*/  ISETP.NE.U32.AND P1, PT, RZ, UR12, PT ;  /* 0x0000000cff007c0c */ /* 0x000fe4000bf25070 */
[----:B------:R-:W-:-:S11]  /*7bdd0*/  MOV R5, R195 ;  /* 0x000000c300057202 */ /* 0x000fd60000000f00 */
[----:B------:R1:W-:Y:S01]  /*7bde0*/  LDGSTS.E [R2+0x20008], desc[UR8][R4.64], P1 ;  /* 0x2000800004027fae */ /* 0x0003e20008921848 */
[----:B--2---:R-:W-:-:S05]  /*7bdf0*/  IADD3 R8, P0, R8, UR4, RZ ;  /* 0x0000000408087c10 */ /* 0x004fca000ff1e0ff */
[----:B-1----:R-:W-:Y:S01]  /*7be00*/  IMAD.MOV.U32 R4, RZ, RZ, R8 ;  /* 0x000000ffff047224 */ /* 0x002fe200078e0008 */
[----:B------:R1:W-:Y:S01]  /*7be10*/  STL [R1+0x148c], R8 ;  /* 0x00148c0801007387 */ /* 0x0003e20000100800 */
[----:B------:R-:W-:-:S04]  /*7be20*/  IADD3.X R194, R194, UR6, RZ, P0, !PT ;  /* 0x00000006c2c27c10 */ /* 0x000fc800087fe4ff */
[----:B------:R-:W-:Y:S02]  /*7be30*/  MOV R5, R194 ;  /* 0x000000c200057202 */ /* 0x000fe40000000f00 */
[----:B------:R-:W-:Y:S01]  /*7be40*/  IADD3 R9, P2, R9, UR4, RZ ;  /* 0x0000000409097c10 */ /* 0x000fe2000ff5e0ff */
[----:B------:R-:W-:Y:S03]  /*7be50*/  STL [R1+0x1488], R194 ;  /* 0x001488c201007387 */ /* 0x000fe60000100800 */
[----:B------:R-:W-:Y:S01]  /*7be60*/  IADD3.X R193, R193, UR6, RZ, P2, !PT ;  /* 0x00000006c1c17c10 */ /* 0x000fe200097fe4ff */
[----:B------:R2:W-:Y:S04]  /*7be70*/  LDGSTS.E [R2+0x24008], desc[UR8][R4.64], P1 ;  /* 0x2400800004027fae */ /* 0x0005e80008921848 */
[----:B------:R2:W-:Y:S04]  /*7be80*/  STL [R1+0x1494], R9 ;  /* 0x0014940901007387 */ /* 0x0005e80000100800 */
[----:B-1----:R-:W3:Y:S01]  /*7be90*/  LDL.LU R8, [R1+0x14b4] ;  /* 0x0014b40001087983 */ /* 0x002ee20000300800 */
[----:B--2---:R-:W-:Y:S01]  /*7bea0*/  MOV R4, R9 ;  /* 0x0000000900047202 */ /* 0x004fe20000000f00 */
[----:B------:R-:W-:Y:S01]  /*7beb0*/  IMAD.MOV.U32 R5, RZ, RZ, R193 ;  /* 0x000000ffff057224 */ /* 0x000fe200078e00c1 */
[----:B------:R-:W-:Y:S01]  /*7bec0*/  IADD3 R0, P0, R0, UR4, RZ ;  /* 0x0000000400007c10 */ /* 0x000fe2000ff1e0ff */
[----:B------:R-:W-:Y:S03]  /*7bed0*/  STL [R1+0x1490], R193 ;  /* 0x001490c101007387 */ /* 0x000fe60000100800 */
[----:B------:R-:W-:Y:S01]  /*7bee0*/  IADD3.X R192, R192, UR6, RZ, P0, !PT ;  /* 0x00000006c0c07c10 */ /* 0x000fe200087fe4ff */
[----:B------:R-:W2:Y:S04]  /*7bef0*/  LDL.LU R9, [R1+0x14b0] ;  /* 0x0014b00001097983 */ /* 0x000ea80000300800 */
[----:B------:R1:W-:Y:S04]  /*7bf00*/  STL [R1+0x149c], R0 ;  /* 0x00149c0001007387 */ /* 0x0003e80000100800 */
[----:B------:R1:W-:Y:S04]  /*7bf10*/  LDGSTS.E [R2+0x28008], desc[UR8][R4.64], P1 ;  /* 0x2800800004027fae */ /* 0x0003e80008921848 */
[----:B------:R-:W-:Y:S04]  /*7bf20*/  STL [R1+0x1498], R192 ;  /* 0x001498c001007387 */ /* 0x000fe80000100800 */
[----:B------:R-:W2:Y:S01]  /*7bf30*/  LDL.LU R197, [R1+0x14b8] ;  /* 0x0014b80001c57983 */ /* 0x000ea20000300800 */
[----:B-1----:R-:W-:-:S03]  /*7bf40*/  MOV R4, R0 ;  /* 0x0000000000047202 */ /* 0x002fc60000000f00 */
[----:B------:R-:W2:Y:S04]  /*7bf50*/  LDL.LU R0, [R1+0x14bc] ;  /* 0x0014bc0001007983 */ /* 0x000ea80000300800 */
[----:B------:R-:W2:Y:S04]  /*7bf60*/  LDL.LU R196, [R1+0x1840] ;  /* 0x0018400001c47983 */ /* 0x000ea80000300800 */
[----:B------:R-:W2:Y:S01]  /*7bf70*/  LDL.LU R195, [R1+0x1844] ;  /* 0x0018440001c37983 */ /* 0x000ea20000300800 */
[----:B------:R-:W-:-:S03]  /*7bf80*/  MOV R5, R192 ;  /* 0x000000c000057202 */ /* 0x000fc60000000f00 */
[----:B------:R-:W2:Y:S04]  /*7bf90*/  LDL.LU R193, [R1+0x184c] ;  /* 0x00184c0001c17983 */ /* 0x000ea80000300800 */
[----:B------:R1:W-:Y:S01]  /*7bfa0*/  LDGSTS.E [R2+0x2c008], desc[UR8][R4.64], P1 ;  /* 0x2c00800004027fae */ /* 0x0003e20008921848 */
[----:B----4-:R-:W-:-:S05]  /*7bfb0*/  IADD3 R10, P1, R10, UR4, RZ ;  /* 0x000000040a0a7c10 */ /* 0x010fca000ff3e0ff */
[----:B------:R-:W-:Y:S01]  /*7bfc0*/  STL [R1+0x14a4], R10 ;  /* 0x0014a40a01007387 */ /* 0x000fe20000100800 */
[----:B------:R-:W-:Y:S01]  /*7bfd0*/  IADD3.X R11, R11, UR6, RZ, P1, !PT ;  /* 0x000000060b0b7c10 */ /* 0x000fe20008ffe4ff */
[----:B-1----:R-:W-:-:S04]  /*7bfe0*/  IMAD.MOV.U32 R4, RZ, RZ, R10 ;  /* 0x000000ffff047224 */ /* 0x002fc800078e000a */
[----:B------:R1:W-:Y:S01]  /*7bff0*/  STL [R1+0x14a0], R11 ;  /* 0x0014a00b01007387 */ /* 0x0003e20000100800 */
[----:B------:R-:W-:Y:S02]  /*7c000*/  MOV R5, R11 ;  /* 0x0000000b00057202 */ /* 0x000fe40000000f00 */
[----:B---3--:R-:W-:-:S04]  /*7c010*/  IADD3 R12, P2, R12, UR4, RZ ;  /* 0x000000040c0c7c10 */ /* 0x008fc8000ff5e0ff */
[----:B------:R-:W-:Y:S01]  /*7c020*/  IADD3.X R13, R13, UR6, RZ, P2, !PT ;  /* 0x000000060d0d7c10 */ /* 0x000fe200097fe4ff */
[----:B------:R-:W-:Y:S04]  /*7c030*/  STL [R1+0x14ac], R12 ;  /* 0x0014ac0c01007387 */ /* 0x000fe80000100800 */
[----:B------:R-:W3:Y:S04]  /*7c040*/  LDL.LU R194, [R1+0x1848] ;  /* 0x0018480001c27983 */ /* 0x000ee80000300800 */
[----:B------:R4:W-:Y:S04]  /*7c050*/  STL [R1+0x14a8], R13 ;  /* 0x0014a80d01007387 */ /* 0x0009e80000100800 */
[----:B-1----:R-:W3:Y:S04]  /*7c060*/  LDL.LU R11, [R1+0x1850] ;  /* 0x00185000010b7983 */ /* 0x002ee80000300800 */
[----:B------:R-:W3:Y:S01]  /*7c070*/  LDL.LU R10, [R1+0x1854] ;  /* 0x00185400010a7983 */ /* 0x000ee20000300800 */
[----:B------:R-:W-:-:S03]  /*7c080*/  UISETP.GT.AND UP1, UPT, UR16, 0x5b, UPT ;  /* 0x0000005b1000788c */ /* 0x000fc6000bf24270 */
[----:B------:R-:W3:Y:S01]  /*7c090*/  LDL.LU R192, [R1+0x1858] ;  /* 0x0018580001c07983 */ /* 0x000ee20000300800 */
[----:B------:R-:W-:-:S04]  /*7c0a0*/  USEL UR12, URZ, 0x4, !UP1 ;  /* 0x000000043f0c7887 */ /* 0x000fc8000c800000 */
[----:B------:R-:W-:-:S06]  /*7c0b0*/  USEL UR12, UR12, URZ, !UP0 ;  /* 0x0000003f0c0c7287 */ /* 0x000fcc000c000000 */
[----:B------:R-:W-:-:S13]  /*7c0c0*/  ISETP.NE.U32.AND P0, PT, RZ, UR12, PT ;  /* 0x0000000cff007c0c */ /* 0x000fda000bf05070 */
[----:B------:R1:W-:Y:S02]  /*7c0d0*/  LDGSTS.E [R2+0x2000c], desc[UR8][R4.64], P0 ;  /* 0x2000c00004027fae */ /* 0x0003e40008121848 */
[----:B-1----:R-:W-:Y:S02]  /*7c0e0*/  IMAD.MOV.U32 R5, RZ, RZ, R13 ;  /* 0x000000ffff057224 */ /* 0x002fe400078e000d */
[----:B----4-:R-:W4:Y:S01]  /*7c0f0*/  LDL.LU R13, [R1+0x185c] ;  /* 0x00185c00010d7983 */ /* 0x010f220000300800 */
[----:B------:R-:W-:-:S05]  /*7c100*/  MOV R4, R12 ;  /* 0x0000000c00047202 */ /* 0x000fca0000000f00 */
[----:B------:R1:W-:Y:S01]  /*7c110*/  LDGSTS.E [R2+0x2400c], desc[UR8][R4.64], P0 ;  /* 0x2400c00004027fae */ /* 0x0003e20008121848 */
[----:B------:R-:W-:-:S04]  /*7c120*/  UISETP.GT.AND UP1, UPT, UR16, 0x78, UPT ;  /* 0x000000781000788c */ /* 0x000fc8000bf24270 */
[----:B------:R-:W-:-:S04]  /*7c130*/  USEL UR12, URZ, 0x4, !UP1 ;  /* 0x000000043f0c7887 */ /* 0x000fc8000c800000 */
[----:B------:R-:W-:Y:S01]  /*7c140*/  USEL UR12, UR12, URZ, !UP0 ;  /* 0x0000003f0c0c7287 */ /* 0x000fe2000c000000 */
[----:B------:R-:W-:-:S04]  /*7c150*/  IADD3 R8, P1, R8, UR4, RZ ;  /* 0x0000000408087c10 */ /* 0x000fc8000ff3e0ff */
[----:B-1----:R-:W-:Y:S01]  /*7c160*/  MOV R4, R8 ;  /* 0x0000000800047202 */ /* 0x002fe20000000f00 */
[----:B------:R-:W-:Y:S01]  /*7c170*/  STL [R1+0x14b4], R8 ;  /* 0x0014b40801007387 */ /* 0x000fe20000100800 */
[----:B--2---:R-:W-:-:S04]  /*7c180*/  IADD3.X R9, R9, UR6, RZ, P1, !PT ;  /* 0x0000000609097c10 */ /* 0x004fc80008ffe4ff */
[----:B------:R-:W-:Y:S01]  /*7c190*/  MOV R5, R9 ;  /* 0x0000000900057202 */ /* 0x000fe20000000f00 */
[----:B------:R1:W-:Y:S04]  /*7c1a0*/  STL [R1+0x14b0], R9 ;  /* 0x0014b00901007387 */ /* 0x0003e80000100800 */
[----:B------:R-:W2:Y:S04]  /*7c1b0*/  LDL.LU R12, [R1+0x1860] ;  /* 0x00186000010c7983 */ /* 0x000ea80000300800 */
[----:B------:R1:W-:Y:S04]  /*7c1c0*/  LDGSTS.E [R2+0x2800c], desc[UR8][R4.64], P0 ;  /* 0x2800c00004027fae */ /* 0x0003e80008121848 */
[----:B-1----:R-:W2:Y:S04]  /*7c1d0*/  LDL.LU R9, [R1+0x1864] ;  /* 0x0018640001097983 */ /* 0x002ea80000300800 */
[----:B------:R-:W2:Y:S01]  /*7c1e0*/  LDL.LU R8, [R1+0x1868] ;  /* 0x0018680001087983 */ /* 0x000ea20000300800 */
[----:B------:R-:W-:-:S04]  /*7c1f0*/  IADD3 R0, P2, R0, UR4, RZ ;  /* 0x0000000400007c10 */ /* 0x000fc8000ff5e0ff */
[----:B------:R-:W-:Y:S01]  /*7c200*/  IADD3.X R197, R197, UR6, RZ, P2, !PT ;  /* 0x00000006c5c57c10 */ /* 0x000fe200097fe4ff */
[----:B------:R1:W-:Y:S01]  /*7c210*/  STL [R1+0x14bc], R0 ;  /* 0x0014bc0001007387 */ /* 0x0003e20000100800 */
[----:B------:R-:W-:-:S03]  /*7c220*/  IADD3 R195, P3, R195, UR4, RZ ;  /* 0x00000004c3c37c10 */ /* 0x000fc6000ff7e0ff */
[----:B------:R-:W-:Y:S01]  /*7c230*/  STL [R1+0x14b8], R197 ;  /* 0x0014b8c501007387 */ /* 0x000fe20000100800 */
[----:B------:R-:W-:-:S03]  /*7c240*/  IMAD.MOV.U32 R4, RZ, RZ, R0 ;  /* 0x000000ffff047224 */ /* 0x000fc600078e0000 */
[----:B------:R-:W-:Y:S04]  /*7c250*/  STL [R1+0x1844], R195 ;  /* 0x001844c301007387 */ /* 0x000fe80000100800 */
[----:B-1----:R-:W2:Y:S01]  /*7c260*/  LDL.LU R0, [R1+0x186c] ;  /* 0x00186c0001007983 */ /* 0x002ea20000300800 */
[----:B------:R-:W-:Y:S02]  /*7c270*/  ISETP.NE.U32.AND P1, PT, RZ, UR12, PT ;  /* 0x0000000cff007c0c */ /* 0x000fe4000bf25070 */
[----:B------:R-:W-:Y:S02]  /*7c280*/  MOV R5, R197 ;  /* 0x000000c500057202 */ /* 0x000fe40000000f00 */
[----:B------:R-:W-:-:S03]  /*7c290*/  IADD3.X R196, R196, UR6, RZ, P3, !PT ;  /* 0x00000006c4c47c10 */ /* 0x000fc60009ffe4ff */
[----:B------:R1:W-:Y:S01]  /*7c2a0*/  LDGSTS.E [R2+0x2c00c], desc[UR8][R4.64], P0 ;  /* 0x2c00c00004027fae */ /* 0x0003e20008121848 */
[----:B------:R-:W-:-:S03]  /*7c2b0*/  IADD3 R193, P0, R193, UR4, RZ ;  /* 0x00000004c1c17c10 */ /* 0x000fc6000ff1e0ff */
[----:B------:R-:W-:Y:S01]  /*7c2c0*/  STL [R1+0x1840], R196 ;  /* 0x001840c401007387 */ /* 0x000fe20000100800 */
[----:B-1----:R-:W-:Y:S01]  /*7c2d0*/  MOV R4, R195 ;  /* 0x000000c300047202 */ /* 0x002fe20000000f00 */
[----:B------:R-:W-:Y:S02]  /*7c2e0*/  IMAD.MOV.U32 R5, RZ, RZ, R196 ;  /* 0x000000ffff057224 */ /* 0x000fe400078e00c4 */
[----:B------:R-:W-:Y:S04]  /*7c2f0*/  STL [R1+0x184c], R193 ;  /* 0x00184cc101007387 */ /* 0x000fe80000100800 */
[----:B------:R1:W-:Y:S02]  /*7c300*/  LDGSTS.E [R2+0x30000], desc[UR8][R4.64], P1 ;  /* 0x3000000004027fae */ /* 0x0003e40008921848 */
[----:B-1----:R-:W-:-:S02]  /*7c310*/  MOV R4, R193 ;  /* 0x000000c100047202 */ /* 0x002fc40000000f00 */
[----:B---3--:R-:W-:-:S04]  /*7c320*/  IADD3.X R194, R194, UR6, RZ, P0, !PT ;  /* 0x00000006c2c27c10 */ /* 0x008fc800087fe4ff */
[----:B------:R-:W-:Y:S01]  /*7c330*/  MOV R5, R194 ;  /* 0x000000c200057202 */ /* 0x000fe20000000f00 */
[----:B------:R-:W-:Y:S04]  /*7c340*/  STL [R1+0x1848], R194 ;  /* 0x001848c201007387 */ /* 0x000fe80000100800 */
[----:B------:R1:W-:Y:S01]  /*7c350*/  LDGSTS.E [R2+0x34000], desc[UR8][R4.64], P1 ;  /* 0x3400000004027fae */ /* 0x0003e20008921848 */
[----:B------:R-:W-:-:S04]  /*7c360*/  IADD3 R10, P2, R10, UR4, RZ ;  /* 0x000000040a0a7c10 */ /* 0x000fc8000ff5e0ff */
[----:B------:R-:W-:Y:S01]  /*7c370*/  IADD3.X R11, R11, UR6, RZ, P2, !PT ;  /* 0x000000060b0b7c10 */ /* 0x000fe200097fe4ff */
[----:B------:R-:W-:Y:S04]  /*7c380*/  STL [R1+0x1854], R10 ;  /* 0x0018540a01007387 */ /* 0x000fe80000100800 */
[----:B------:R3:W-:Y:S01]  /*7c390*/  STL [R1+0x1850], R11 ;  /* 0x0018500b01007387 */ /* 0x0007e20000100800 */
[----:B-1----:R-:W-:Y:S01]  /*7c3a0*/  IMAD.MOV.U32 R4, RZ, RZ, R10 ;  /* 0x000000ffff047224 */ /* 0x002fe200078e000a */
[----:B------:R-:W-:-:S05]  /*7c3b0*/  MOV R5, R11 ;  /* 0x0000000b00057202 */ /* 0x000fca0000000f00 */
[----:B------:R1:W-:Y:S04]  /*7c3c0*/  LDGSTS.E [R2+0x38000], desc[UR8][R4.64], P1 ;  /* 0x3800000004027fae */ /* 0x0003e80008921848 */
[----:B---3--:R-:W3:Y:S01]  /*7c3d0*/  LDL.LU.64 R10, [R1+0x908] ;  /* 0x00090800010a7983 */ /* 0x008ee20000300a00 */
[----:B----4-:R-:W-:-:S04]  /*7c3e0*/  IADD3 R13, P0, R13, UR4, RZ ;  /* 0x000000040d0d7c10 */ /* 0x010fc8000ff1e0ff */
[----:B------:R-:W-:Y:S02]  /*7c3f0*/  IADD3.X R192, R192, UR6, RZ, P0, !PT ;  /* 0x00000006c0c07c10 */ /* 0x000fe400087fe4ff */
[----:B-1----:R-:W-:-:S03]  /*7c400*/  MOV R4, R13 ;  /* 0x0000000d00047202 */ /* 0x002fc60000000f00 */
[----:B------:R-:W-:-:S05]  /*7c410*/  IMAD.MOV.U32 R5, RZ, RZ, R192 ;  /* 0x000000ffff057224 */ /* 0x000fca00078e00c0 */
[----:B------:R1:W-:Y:S04]  /*7c420*/  LDGSTS.E [R2+0x3c000], desc[UR8][R4.64], P1 ;  /* 0x3c00000004027fae */ /* 0x0003e80008921848 */
[----:B------:R-:W-:Y:S04]  /*7c430*/  STL [R1+0x185c], R13 ;  /* 0x00185c0d01007387 */ /* 0x000fe80000100800 */
[----:B------:R4:W-:Y:S01]  /*7c440*/  STL [R1+0x1858], R192 ;  /* 0x001858c001007387 */ /* 0x0009e20000100800 */
[----:B------:R-:W-:-:S04]  /*7c450*/  UISETP.GT.AND UP1, UPT, UR16, 0x79, UPT ;  /* 0x000000791000788c */ /* 0x000fc8000bf24270 */
[----:B------:R-:W-:-:S04]  /*7c460*/  USEL UR12, URZ, 0x4, !UP1 ;  /* 0x000000043f0c7887 */ /* 0x000fc8000c800000 */
[----:B------:R-:W-:-:S06]  /*7c470*/  USEL UR12, UR12, URZ, !UP0 ;  /* 0x0000003f0c0c7287 */ /* 0x000fcc000c000000 */
[----:B------:R-:W-:Y:S02]  /*7c480*/  ISETP.NE.U32.AND P0, PT, RZ, UR12, PT ;  /* 0x0000000cff007c0c */ /* 0x000fe4000bf05070 */
[----:B--2---:R-:W-:-:S04]  /*7c490*/  IADD3 R9, P1, R9, UR4, RZ ;  /* 0x0000000409097c10 */ /* 0x004fc8000ff3e0ff */
[----:B------:R-:W-:Y:S01]  /*7c4a0*/  IADD3.X R12, R12, UR6, RZ, P1, !PT ;  /* 0x000000060c0c7c10 */ /* 0x000fe20008ffe4ff */
[----:B------:R-:W-:Y:S04]  /*7c4b0*/  STL [R1+0x1864], R9 ;  /* 0x0018640901007387 */ /* 0x000fe80000100800 */
[----:B------:R-:W-:Y:S01]  /*7c4c0*/  STL [R1+0x1860], R12 ;  /* 0x0018600c01007387 */ /* 0x000fe20000100800 */
[----:B------:R-:W-:-:S04]  /*7c4d0*/  IADD3 R0, P2, R0, UR4, RZ ;  /* 0x0000000400007c10 */ /* 0x000fc8000ff5e0ff */
[----:B------:R-:W-:Y:S01]  /*7c4e0*/  IADD3.X R8, R8, UR6, RZ, P2, !PT ;  /* 0x0000000608087c10 */ /* 0x000fe200097fe4ff */
[----:B------:R-:W-:Y:S04]  /*7c4f0*/  STL [R1+0x186c], R0 ;  /* 0x00186c0001007387 */ /* 0x000fe80000100800 */
[----:B------:R-:W2:Y:S04]  /*7c500*/  LDL.LU.64 R210, [R1+0x900] ;  /* 0x0009000001d27983 */ /* 0x000ea80000300a00 */
[----:B------:R3:W-:Y:S04]  /*7c510*/  STL [R1+0x1868], R8 ;  /* 0x0018680801007387 */ /* 0x0007e80000100800 */
[----:B------:R-:W2:Y:S04]  /*7c520*/  LDL.LU.64 R204, [R1+0x8f8] ;  /* 0x0008f80001cc7983 */ /* 0x000ea80000300a00 */
[----:B------:R-:W2:Y:S04]  /*7c530*/  LDL.LU.64 R202, [R1+0x8f0] ;  /* 0x0008f00001ca7983 */ /* 0x000ea80000300a00 */
[----:B------:R-:W2:Y:S01]  /*7c540*/  LDL.LU.64 R200, [R1+0x8e8] ;  /* 0x0008e80001c87983 */ /* 0x000ea20000300a00 */
[----:B-1----:R-:W-:-:S03]  /*7c550*/  MOV R4, R9 ;  /* 0x0000000900047202 */ /* 0x002fc60000000f00 */
[----:B------:R-:W2:Y:S01]  /*7c560*/  LDL.LU.64 R198, [R1+0x8e0] ;  /* 0x0008e00001c67983 */ /* 0x000ea20000300a00 */
[----:B------:R-:W-:-:S03]  /*7c570*/  MOV R5, R12 ;  /* 0x0000000c00057202 */ /* 0x000fc60000000f00 */
[----:B------:R-:W2:Y:S04]  /*7c580*/  LDL.LU.64 R208, [R1+0x8d8] ;  /* 0x0008d80001d07983 */ /* 0x000ea80000300a00 */
[----:B------:R1:W-:Y:S04]  /*7c590*/  LDGSTS.E [R2+0x30004], desc[UR8][R4.64], P0 ;  /* 0x3000400004027fae */ /* 0x0003e80008121848 */
[----:B----4-:R-:W4:Y:S04]  /*7c5a0*/  LDL.LU.64 R192, [R1+0x8d0] ;  /* 0x0008d00001c07983 */ /* 0x010f280000300a00 */
[----:B------:R-:W4:Y:S01]  /*7c5b0*/  LDL.LU R196, [R1+0xcc0] ;  /* 0x000cc00001c47983 */ /* 0x000f220000300800 */
[----:B-1----:R-:W-:Y:S01]  /*7c5c0*/  MOV R5, R8 ;  /* 0x0000000800057202 */ /* 0x002fe20000000f00 */
[----:B------:R-:W-:-:S02]  /*7c5d0*/  IMAD.MOV.U32 R4, RZ, RZ, R0 ;  /* 0x000000ffff047224 */ /* 0x000fc400078e0000 */
[----:B------:R-:W4:Y:S04]  /*7c5e0*/  LDL.LU R194, [R1+0xcc4] ;  /* 0x000cc40001c27983 */ /* 0x000f280000300800 */
[----:B------:R1:W-:Y:S01]  /*7c5f0*/  LDGSTS.E [R2+0x34004], desc[UR8][R4.64], P0 ;  /* 0x3400400004027fae */ /* 0x0003e20008121848 */
[----:B---3--:R-:W-:-:S04]  /*7c600*/  IADD3 R8, P1, R10, UR4, RZ ;  /* 0x000000040a087c10 */ /* 0x008fc8000ff3e0ff */
[----:B------:R-:W-:Y:S02]  /*7c610*/  IADD3.X R0, R11, UR6, RZ, P1, !PT ;  /* 0x000000060b007c10 */ /* 0x000fe40008ffe4ff */
[----:B------:R-:W3:Y:S04]  /*7c620*/  LDL.LU.64 R10, [R1+0x8c8] ;  /* 0x0008c800010a7983 */ /* 0x000ee80000300a00 */
[----:B------:R-:W3:Y:S01]  /*7c630*/  LDL.LU.64 R206, [R1+0x8c0] ;  /* 0x0008c00001ce7983 */ /* 0x000ee20000300a00 */
[----:B------:R-:W-:Y:S02]  /*7c640*/  MOV R9, R0 ;  /* 0x0000000000097202 */ /* 0x000fe40000000f00 */
[----:B------:R-:W-:-:S03]  /*7c650*/  LOP3.LUT R0, R6, 0x70, RZ, 0x3c, !PT ;  /* 0x0000007006007812 */ /* 0x000fc600078e3cff */
[----:B------:R-:W-:Y:S01]  /*7c660*/  LDGSTS.E [R2+0x38004], desc[UR8][R8.64], P0 ;  /* 0x3800400008027fae */ /* 0x000fe20008121848 */
[----:B--2---:R-:W-:-:S04]  /*7c670*/  IADD3 R13, P1, R210, UR4, RZ ;  /* 0x00000004d20d7c10 */ /* 0x004fc8000ff3e0ff */
[----:B-1----:R-:W-:Y:S02]  /*7c680*/  IADD3.X R4, R211, UR6, RZ, P1, !PT ;  /* 0x00000006d3047c10 */ /* 0x002fe40008ffe4ff */
[----:B------:R-:W-:-:S04]  /*7c690*/  IADD3 R12, P1, R204, UR4, RZ ;  /* 0x00000004cc0c7c10 */ /* 0x000fc8000ff3e0ff */
[----:B------:R-:W-:Y:S02]  /*7c6a0*/  IADD3.X R5, R205, UR6, RZ, P1, !PT ;  /* 0x00000006cd057c10 */ /* 0x000fe40008ffe4ff */
        /* <DEDUP_REMOVED lines=8> */
[----:B----4-:R-:W-:-:S04]  /*7c730*/  IADD3 R195, P1, R192, UR4, RZ ;  /* 0x00000004c0c37c10 */ /* 0x010fc8000ff3e0ff */
[----:B------:R-:W-:Y:S01]  /*7c740*/  IADD3.X R197, R193, UR6, RZ, P1, !PT ;  /* 0x00000006c1c57c10 */ /* 0x000fe20008ffe4ff */
[----:B------:R-:W-:Y:S01]  /*7c750*/  IMAD.MOV.U32 R210, RZ, RZ, R13 ;  /* 0x000000ffffd27224 */ /* 0x000fe200078e000d */
[----:B------:R-:W-:Y:S01]  /*7c760*/  MOV R211, R4 ;  /* 0x0000000400d37202 */ /* 0x000fe20000000f00 */
[----:B------:R-:W-:Y:S01]  /*7c770*/  IMAD.MOV.U32 R208, RZ, RZ, R204 ;  /* 0x000000ffffd07224 */ /* 0x000fe200078e00cc */
[----:B------:R-:W-:Y:S02]  /*7c780*/  MOV R13, R5 ;  /* 0x00000005000d7202 */ /* 0x000fe40000000f00 */
[----:B------:R-:W-:Y:S01]  /*7c790*/  MOV R209, R252 ;  /* 0x000000fc00d17202 */ /* 0x000fe20000000f00 */
[----:B------:R-:W-:Y:S01]  /*7c7a0*/  UISETP.GT.AND UP1, UPT, UR16, 0x7a, UPT ;  /* 0x0000007a1000788c */ /* 0x000fe2000bf24270 */
[----:B------:R-:W-:Y:S01]  /*7c7b0*/  MOV R204, R200 ;  /* 0x000000c800cc7202 */ /* 0x000fe20000000f00 */
[----:B------:R-:W-:Y:S01]  /*7c7c0*/  LDGSTS.E [R2+0x3c004], desc[UR8][R210.64], P0 ;  /* 0x3c004000d2027fae */ /* 0x000fe20008121848 */
[----:B------:R-:W-:Y:S01]  /*7c7d0*/  MOV R205, R201 ;  /* 0x000000c900cd7202 */ /* 0x000fe20000000f00 */
[----:B------:R-:W-:Y:S01]  /*7c7e0*/  IMAD.MOV.U32 R201, RZ, RZ, R197 ;  /* 0x000000ffffc97224 */ /* 0x000fe200078e00c5 */
[----:B------:R-:W-:-:S02]  /*7c7f0*/  MOV R200, R195 ;  /* 0x000000c300c87202 */ /* 0x000fc40000000f00 */
[----:B---3--:R-:W-:-:S04]  /*7c800*/  IADD3 R192, P1, R10, UR4, RZ ;  /* 0x000000040ac07c10 */ /* 0x008fc8000ff3e0ff */
[----:B------:R-:W-:Y:S02]  /*7c810*/  IADD3.X R193, R11, UR6, RZ, P1, !PT ;  /* 0x000000060bc17c10 */ /* 0x000fe40008ffe4ff */
[----:B------:R-:W-:-:S04]  /*7c820*/  IADD3 R10, P1, R206, UR4, RZ ;  /* 0x00000004ce0a7c10 */ /* 0x000fc8000ff3e0ff */
[----:B------:R-:W-:Y:S02]  /*7c830*/  IADD3.X R11, R207, UR6, RZ, P1, !PT ;  /* 0x00000006cf0b7c10 */ /* 0x000fe40008ffe4ff */
[----:B------:R-:W-:-:S04]  /*7c840*/  IADD3 R194, P1, R194, UR4, RZ ;  /* 0x00000004c2c27c10 */ /* 0x000fc8000ff3e0ff */
[----:B------:R-:W-:Y:S01]  /*7c850*/  IADD3.X R196, R196, UR6, RZ, P1, !PT ;  /* 0x00000006c4c47c10 */ /* 0x000fe20008ffe4ff */
[----:B------:R-:W-:Y:S01]  /*7c860*/  STL [R1+0xcc4], R194 ;  /* 0x000cc4c201007387 */ /* 0x000fe20000100800 */
[----:B------:R-:W-:Y:S01]  /*7c870*/  MOV R206, R202 ;  /* 0x000000ca00ce7202 */ /* 0x000fe20000000f00 */
[----:B------:R-:W-:Y:S02]  /*7c880*/  IMAD.MOV.U32 R207, RZ, RZ, R203 ;  /* 0x000000ffffcf7224 */ /* 0x000fe400078e00cb */
[----:B------:R-:W-:Y:S01]  /*7c890*/  STL [R1+0xcc0], R196 ;  /* 0x000cc0c401007387 */ /* 0x000fe20000100800 */
[----:B------:R-:W-:Y:S01]  /*7c8a0*/  IMAD.MOV.U32 R202, RZ, RZ, R198 ;  /* 0x000000ffffca7224 */ /* 0x000fe200078e00c6 */
[----:B------:R-:W-:Y:S02]  /*7c8b0*/  MOV R203, R199 ;  /* 0x000000c700cb7202 */ /* 0x000fe40000000f00 */
[----:B------:R1:W-:Y:S04]  /*7c8c0*/  STL.64 [R1+0x908], R8 ;  /* 0x0009080801007387 */ /* 0x0003e80000100a00 */
[----:B------:R-:W-:Y:S04]  /*7c8d0*/  STL.64 [R1+0x900], R210 ;  /* 0x000900d201007387 */ /* 0x000fe80000100a00 */
[----:B------:R2:W-:Y:S01]  /*7c8e0*/  STL.64 [R1+0x8f8], R12 ;  /* 0x0008f80c01007387 */ /* 0x0005e20000100a00 */
[----:B------:R-:W-:-:S03]  /*7c8f0*/  MOV R198, R192 ;  /* 0x000000c000c67202 */ /* 0x000fc60000000f00 */
[----:B------:R-:W-:Y:S01]  /*7c900*/  STL.64 [R1+0x8f0], R208 ;  /* 0x0008f0d001007387 */ /* 0x000fe20000100a00 */
[----:B------:R-:W-:-:S03]  /*7c910*/  MOV R199, R193 ;  /* 0x000000c100c77202 */ /* 0x000fc60000000f00 */
[----:B------:R-:W-:Y:S01]  /*7c920*/  STL.64 [R1+0x8e8], R206 ;  /* 0x0008e8ce01007387 */ /* 0x000fe20000100a00 */
[----:B------:R-:W-:Y:S01]  /*7c930*/  IMAD.MOV.U32 R4, RZ, RZ, R10 ;  /* 0x000000ffff047224 */ /* 0x000fe200078e000a */
[----:B------:R-:W-:Y:S02]  /*7c940*/  MOV R5, R11 ;  /* 0x0000000b00057202 */ /* 0x000fe40000000f00 */
[----:B------:R-:W-:Y:S04]  /*7c950*/  STL.64 [R1+0x8e0], R204 ;  /* 0x0008e0cc01007387 */ /* 0x000fe80000100a00 */
[----:B------:R-:W-:Y:S04]  /*7c960*/  STL.64 [R1+0x8d8], R202 ;  /* 0x0008d8ca01007387 */ /* 0x000fe80000100a00 */
[----:B------:R-:W-:Y:S04]  /*7c970*/  STL.64 [R1+0x8d0], R200 ;  /* 0x0008d0c801007387 */ /* 0x000fe80000100a00 */
[----:B------:R-:W3:Y:S04]  /*7c980*/  LDL.LU R192, [R1+0xcc8] ;  /* 0x000cc80001c07983 */ /* 0x000ee80000300800 */
[----:B------:R-:W4:Y:S04]  /*7c990*/  LDL.LU R10, [R1+0xccc] ;  /* 0x000ccc00010a7983 */ /* 0x000f280000300800 */
[----:B------:R-:W-:Y:S04]  /*7c9a0*/  STL.64 [R1+0x8c8], R198 ;  /* 0x0008c8c601007387 */ /* 0x000fe80000100a00 */
[----:B------:R2:W-:Y:S04]  /*7c9b0*/  STL.64 [R1+0x8c0], R4 ;  /* 0x0008c00401007387 */ /* 0x0005e80000100a00 */
[----:B-1----:R-:W3:Y:S04]  /*7c9c0*/  LDL.LU R9, [R1+0xcd0] ;  /* 0x000cd00001097983 */ /* 0x002ee80000300800 */
[----:B------:R-:W3:Y:S01]  /*7c9d0*/  LDL.LU R6, [R1+0xcd4] ;  /* 0x000cd40001067983 */ /* 0x000ee20000300800 */
[----:B------:R-:W-:-:S04]  /*7c9e0*/  USEL UR12, URZ, 0x4, !UP1 ;  /* 0x000000043f0c7887 */ /* 0x000fc8000c800000 */
[----:B------:R-:W-:-:S06]  /*7c9f0*/  USEL UR12, UR12, URZ, !UP0 ;  /* 0x0000003f0c0c7287 */ /* 0x000fcc000c000000 */
[----:B------:R-:W-:Y:S01]  /*7ca00*/  ISETP.NE.U32.AND P1, PT, RZ, UR12, PT ;  /* 0x0000000cff007c0c */ /* 0x000fe2000bf25070 */
[----:B------:R-:W-:-:S12]  /*7ca10*/  UISETP.GT.AND UP2, UPT, UR16, 0x7b, UPT ;  /* 0x0000007b1000788c */ /* 0x000fd8000bf44270 */
[----:B------:R-:W-:Y:S01]  /*7ca20*/  LDGSTS.E [R2+0x30008], desc[UR8][R12.64], P1 ;  /* 0x300080000c027fae */ /* 0x000fe20008921848 */
[----:B------:R-:W-:Y:S02]  /*7ca30*/  USEL UR13, URZ, 0x4, !UP2 ;  /* 0x000000043f0d7887 */ /* 0x000fe4000d000000 */
[----:B------:R-:W-:Y:S01]  /*7ca40*/  UISETP.GT.AND UP3, UPT, UR16, 0x1c, UPT ;  /* 0x0000001c1000788c */ /* 0x000fe2000bf64270 */
[----:B------:R-:W-:Y:S04]  /*7ca50*/  LDGSTS.E [R2+0x34008], desc[UR8][R208.64], P1 ;  /* 0x34008000d0027fae */ /* 0x000fe80008921848 */
[----:B--2---:R-:W2:Y:S04]  /*7ca60*/  LDL.LU R12, [R1+0xcdc] ;  /* 0x000cdc00010c7983 */ /* 0x004ea80000300800 */
[----:B------:R-:W2:Y:S04]  /*7ca70*/  LDL.LU R13, [R1+0xcd8] ;  /* 0x000cd800010d7983 */ /* 0x000ea80000300800 */
[----:B------:R-:W2:Y:S04]  /*7ca80*/  LDL.LU R8, [R1+0xce4] ;  /* 0x000ce40001087983 */ /* 0x000ea80000300800 */
[----:B------:R-:W2:Y:S04]  /*7ca90*/  LDL.LU R193, [R1+0xcec] ;  /* 0x000cec0001c17983 */ /* 0x000ea80000300800 */
[----:B------:R-:W2:Y:S01]  /*7caa0*/  LDL.LU R11, [R1+0xce0] ;  /* 0x000ce000010b7983 */ /* 0x000ea20000300800 */
[----:B------:R-:W-:-:S03]  /*7cab0*/  USEL UR13, UR13, URZ, !UP0 ;  /* 0x0000003f0d0d7287 */ /* 0x000fc6000c000000 */
[----:B------:R-:W2:Y:S01]  /*7cac0*/  LDL.LU R195, [R1+0xce8] ;  /* 0x000ce80001c37983 */ /* 0x000ea20000300800 */
[----:B------:R-:W-:Y:S02]  /*7cad0*/  USEL UR14, URZ, 0x4, !UP3 ;  /* 0x000000043f0e7887 */ /* 0x000fe4000d800000 */
[----:B------:R-:W-:Y:S01]  /*7cae0*/  ISETP.NE.U32.AND P2, PT, RZ, UR13, PT ;  /* 0x0000000dff007c0c */ /* 0x000fe2000bf45070 */
[----:B------:R-:W-:Y:S01]  /*7caf0*/  LDGSTS.E [R2+0x38008], desc[UR8][R206.64], P1 ;  /* 0x38008000ce027fae */ /* 0x000fe20008921848 */
[----:B------:R-:W-:-:S03]  /*7cb00*/  USEL UR14, UR14, URZ, !UP0 ;  /* 0x0000003f0e0e7287 */ /* 0x000fc6000c000000 */
[----:B------:R-:W-:Y:S03]  /*7cb10*/  LDGSTS.E [R2+0x3c008], desc[UR8][R204.64], P1 ;  /* 0x3c008000cc027fae */ /* 0x000fe60008921848 */
[----:B------:R-:W-:-:S05]  /*7cb20*/  ISETP.NE.U32.AND P3, PT, RZ, UR14, PT ;  /* 0x0000000eff007c0c */ /* 0x000fca000bf65070 */
[----:B------:R-:W-:Y:S01]  /*7cb30*/  LDGSTS.E [R2+0x3000c], desc[UR8][R202.64], P2 ;  /* 0x3000c000ca027fae */ /* 0x000fe20009121848 */
[----:B------:R-:W-:-:S03]  /*7cb40*/  IADD3 R0, R0, UR17, RZ ;  /* 0x0000001100007c10 */ /* 0x000fc6000fffe0ff */
[----:B------:R-:W-:Y:S04]  /*7cb50*/  LDGSTS.E [R2+0x3400c], desc[UR8][R200.64], P2 ;  /* 0x3400c000c8027fae */ /* 0x000fe80009121848 */
[----:B------:R-:W-:Y:S04]  /*7cb60*/  LDGSTS.E [R2+0x3800c], desc[UR8][R198.64], P2 ;  /* 0x3800c000c6027fae */ /* 0x000fe80009121848 */
[----:B------:R1:W-:Y:S02]  /*7cb70*/  LDGSTS.E [R2+0x3c00c], desc[UR8][R4.64], P2 ;  /* 0x3c00c00004027fae */ /* 0x0003e40009121848 */
[----:B-1----:R-:W-:Y:S01]  /*7cb80*/  IMAD.MOV.U32 R4, RZ, RZ, R194 ;  /* 0x000000ffff047224 */ /* 0x002fe200078e00c2 */
[----:B------:R-:W-:Y:S01]  /*7cb90*/  MOV R5, R196 ;  /* 0x000000c400057202 */ /* 0x000fe20000000f00 */
[----:B------:R-:W2:Y:S04]  /*7cba0*/  LDL.LU R2, [R1+0xcf4] ;  /* 0x000cf40001027983 */ /* 0x000ea80000300800 */
[----:B------:R1:W-:Y:S01]  /*7cbb0*/  LDGSTS.E [R0], desc[UR8][R4.64], P3 ;  /* 0x0000000004007fae */ /* 0x0003e20009921848 */
[----:B----4-:R-:W-:-:S04]  /*7cbc0*/  IADD3 R10, P0, R10, UR4, RZ ;  /* 0x000000040a0a7c10 */ /* 0x010fc8000ff1e0ff */
[----:B---3--:R-:W-:Y:S01]  /*7cbd0*/  IADD3.X R192, R192, UR6, RZ, P0, !PT ;  /* 0x00000006c0c07c10 */ /* 0x008fe200087fe4ff */
[----:B------:R3:W-:Y:S01]  /*7cbe0*/  STL [R1+0xccc], R10 ;  /* 0x000ccc0a01007387 */ /* 0x0007e20000100800 */
[----:B-1----:R-:W-:-:S03]  /*7cbf0*/  MOV R4, R10 ;  /* 0x0000000a00047202 */ /* 0x002fc60000000f00 */
[----:B------:R1:W-:Y:S01]  /*7cc00*/  STL [R1+0xcc8], R192 ;  /* 0x000cc8c001007387 */ /* 0x0003e20000100800 */
[----:B------:R-:W-:Y:S01]  /*7cc10*/  IADD3 R6, P1, R6, UR4, RZ ;  /* 0x0000000406067c10 */ /* 0x000fe2000ff3e0ff */
[----:B------:R-:W-:-:S04]  /*7cc20*/  IMAD.MOV.U32 R5, RZ, RZ, R192 ;  /* 0x000000ffff057224 */ /* 0x000fc800078e00c0 */
[----:B------:R-:W-:Y:S01]  /*7cc30*/  STL [R1+0xcd4], R6 ;  /* 0x000cd40601007387 */ /* 0x000fe20000100800 */
[----:B------:R-:W-:-:S03]  /*7cc40*/  IADD3.X R9, R9, UR6, RZ, P1, !PT ;  /* 0x0000000609097c10 */ /* 0x000fc60008ffe4ff */
[----:B---3--:R-:W3:Y:S04]  /*7cc50*/  LDL.LU R10, [R1+0xcf0] ;  /* 0x000cf000010a7983 */ /* 0x008ee80000300800 */
[----:B------:R4:W-:Y:S04]  /*7cc60*/  STL [R1+0xcd0], R9 ;  /* 0x000cd00901007387 */ /* 0x0009e80000100800 */
[----:B------:R4:W-:Y:S04]  /*7cc70*/  LDGSTS.E [R0+0x4000], desc[UR8][R4.64], P3 ;  /* 0x0400000004007fae */ /* 0x0009e80009921848 */
[----:B-1----:R-:W3:Y:S01]  /*7cc80*/  LDL.LU R192, [R1+0xcf8] ;  /* 0x000cf80001c07983 */ /* 0x002ee20000300800 */
[----:B----4-:R-:W-:-:S03]  /*7cc90*/  MOV R5, R9 ;  /* 0x0000000900057202 */ /* 0x010fc60000000f00 */
[----:B------:R-:W4:Y:S01]  /*7cca0*/  LDL.LU R9, [R1+0xcfc] ;  /* 0x000cfc0001097983 */ /* 0x000f220000300800 */
[----:B------:R-:W-:-:S03]  /*7ccb0*/  MOV R4, R6 ;  /* 0x0000000600047202 */ /* 0x000fc60000000f00 */
[----:B------:R-:W4:Y:S04]  /*7ccc0*/  LDL.LU R194, [R1+0xd00] ;  /* 0x000d000001c27983 */ /* 0x000f280000300800 */
[----:B------:R-:W4:Y:S01]  /*7ccd0*/  LDL.LU R6, [R1+0xd04] ;  /* 0x000d040001067983 */ /* 0x000f220000300800 */
[----:B--2---:R-:W-:-:S03]  /*7cce0*/  IADD3 R12, P0, R12, UR4, RZ ;  /* 0x000000040c0c7c10 */ /* 0x004fc6000ff1e0ff */
[----:B------:R1:W-:Y:S01]  /*7ccf0*/  LDGSTS.E [R0+0x8000], desc[UR8][R4.64], P3 ;  /* 0x0800000004007fae */ /* 0x0003e20009921848 */
[----:B------:R-:W-:Y:S02]  /*7cd00*/  IADD3 R8, P1, R8, UR4, RZ ;  /* 0x0000000408087c10 */ /* 0x000fe4000ff3e0ff */
[----:B------:R-:W-:Y:S02]  /*7cd10*/  IADD3.X R13, R13, UR6, RZ, P0, !PT ;  /* 0x000000060d0d7c10 */ /* 0x000fe400087fe4ff */
[----:B------:R-:W-:Y:S01]  /*7cd20*/  IADD3 R193, P2, R193, UR4, RZ ;  /* 0x00000004c1c17c10 */ /* 0x000fe2000ff5e0ff */
[----:B------:R2:W-:Y:S01]  /*7cd30*/  STL [R1+0xcdc], R12 ;  /* 0x000cdc0c01007387 */ /* 0x0005e20000100800 */
[----:B------:R-:W-:-:S03]  /*7cd40*/  IADD3.X R11, R11, UR6, RZ, P1, !PT ;  /* 0x000000060b0b7c10 */ /* 0x000fc60008ffe4ff */
[----:B------:R2:W-:Y:S01]  /*7cd50*/  STL [R1+0xcd8], R13 ;  /* 0x000cd80d01007387 */ /* 0x0005e20000100800 */
[----:B-1----:R-:W-:Y:S01]  /*7cd60*/  IMAD.MOV.U32 R4, RZ, RZ, R12 ;  /* 0x000000ffff047224 */ /* 0x002fe200078e000c */
[----:B------:R-:W-:Y:S02]  /*7cd70*/  MOV R5, R13 ;  /* 0x0000000d00057202 */ /* 0x000fe40000000f00 */
[----:B------:R-:W-:Y:S01]  /*7cd80*/  IADD3.X R195, R195, UR6, RZ, P2, !PT ;  /* 0x00000006c3c37c10 */ /* 0x000fe200097fe4ff */
[----:B--2---:R-:W2:Y:S01]  /*7cd90*/  LDL.LU R12, [R1+0xd0c] ;  /* 0x000d0c00010c7983 */ /* 0x004ea20000300800 */
[----:B------:R-:W-:-:S03]  /*7cda0*/  UISETP.GT.AND UP1, UPT, UR16, 0x1d, UPT ;  /* 0x0000001d1000788c */ /* 0x000fc6000bf24270 */
[----:B------:R-:W-:Y:S04]  /*7cdb0*/  STL [R1+0xce4], R8 ;  /* 0x000ce40801007387 */ /* 0x000fe80000100800 */
[----:B------:R1:W-:Y:S04]  /*7cdc0*/  STL [R1+0xce0], R11 ;  /* 0x000ce00b01007387 */ /* 0x0003e80000100800 */
[----:B------:R3:W-:Y:S04]  /*7cdd0*/  STL [R1+0xcec], R193 ;  /* 0x000cecc101007387 */ /* 0x0007e80000100800 */
[----:B------:R1:W-:Y:S04]  /*7cde0*/  LDGSTS.E [R0+0xc000], desc[UR8][R4.64], P3 ;  /* 0x0c00000004007fae */ /* 0x0003e80009921848 */
[----:B------:R-:W2:Y:S01]  /*7cdf0*/  LDL.LU R13, [R1+0xd08] ;  /* 0x000d0800010d7983 */ /* 0x000ea20000300800 */
[----:B------:R-:W-:-:S03]  /*7ce00*/  USEL UR12, URZ, 0x4, !UP1 ;  /* 0x000000043f0c7887 */ /* 0x000fc6000c800000 */
[----:B------:R-:W-:Y:S01]  /*7ce10*/  STL [R1+0xce8], R195 ;  /* 0x000ce8c301007387 */ /* 0x000fe20000100800 */
[----:B-1----:R-:W-:Y:S01]  /*7ce20*/  IMAD.MOV.U32 R5, RZ, RZ, R11 ;  /* 0x000000ffff057224 */ /* 0x002fe200078e000b */
[----:B------:R-:W-:Y:S02]  /*7ce30*/  MOV R4, R8 ;  /* 0x0000000800047202 */ /* 0x000fe40000000f00 */
[----:B------:R-:W2:Y:S04]  /*7ce40*/  LDL.LU R11, [R1+0xd10] ;  /* 0x000d1000010b7983 */ /* 0x000ea80000300800 */
[----:B------:R-:W2:Y:S01]  /*7ce50*/  LDL.LU R8, [R1+0xd14] ;  /* 0x000d140001087983 */ /* 0x000ea20000300800 */
        /* <DEDUP_REMOVED lines=9> */
[----:B---3--:R-:W-:-:S04]  /*7cef0*/  IADD3.X R10, R10, UR6, RZ, P1, !PT ;  /* 0x000000060a0a7c10 */ /* 0x008fc80008ffe4ff */
[----:B------:R-:W-:Y:S01]  /*7cf00*/  MOV R5, R10 ;  /* 0x0000000a00057202 */ /* 0x000fe20000000f00 */
[----:B------:R1:W-:Y:S04]  /*7cf10*/  STL [R1+0xcf0], R10 ;  /* 0x000cf00a01007387 */ /* 0x0003e80000100800 */
[----:B------:R-:W3:Y:S04]  /*7cf20*/  LDL.LU R193, [R1+0xd18] ;  /* 0x000d180001c17983 */ /* 0x000ee80000300800 */
[----:B------:R4:W-:Y:S04]  /*7cf30*/  LDGSTS.E [R0+0x8004], desc[UR8][R4.64], P0 ;  /* 0x0800400004007fae */ /* 0x0009e80008121848 */
[----:B-1----:R-:W3:Y:S04]  /*7cf40*/  LDL.LU R10, [R1+0xd1c] ;  /* 0x000d1c00010a7983 */ /* 0x002ee80000300800 */
[----:B------:R-:W3:Y:S01]  /*7cf50*/  LDL.LU R2, [R1+0xd24] ;  /* 0x000d240001027983 */ /* 0x000ee20000300800 */
[----:B----4-:R-:W-:-:S04]  /*7cf60*/  IADD3 R9, P2, R9, UR4, RZ ;  /* 0x0000000409097c10 */ /* 0x010fc8000ff5e0ff */
[----:B------:R-:W-:Y:S02]  /*7cf70*/  IADD3.X R192, R192, UR6, RZ, P2, !PT ;  /* 0x00000006c0c07c10 */ /* 0x000fe400097fe4ff */
[----:B------:R-:W-:Y:S01]  /*7cf80*/  IADD3 R6, P3, R6, UR4, RZ ;  /* 0x0000000406067c10 */ /* 0x000fe2000ff7e0ff */
[----:B------:R1:W-:Y:S03]  /*7cf90*/  STL [R1+0xcfc], R9 ;  /* 0x000cfc0901007387 */ /* 0x0003e60000100800 */
[----:B------:R-:W-:Y:S01]  /*7cfa0*/  IADD3.X R194, R194, UR6, RZ, P3, !PT ;  /* 0x00000006c2c27c10 */ /* 0x000fe20009ffe4ff */
[----:B------:R4:W-:Y:S01]  /*7cfb0*/  STL [R1+0xcf8], R192 ;  /* 0x000cf8c001007387 */ /* 0x0009e20000100800 */
[----:B------:R-:W-:-:S03]  /*7cfc0*/  MOV R4, R9 ;  /* 0x0000000900047202 */ /* 0x000fc60000000f00 */
[----:B------:R2:W-:Y:S01]  /*7cfd0*/  STL [R1+0xd04], R6 ;  /* 0x000d040601007387 */ /* 0x0005e20000100800 */
[----:B------:R-:W-:-:S03]  /*7cfe0*/  IMAD.MOV.U32 R5, RZ, RZ, R192 ;  /* 0x000000ffff057224 */ /* 0x000fc600078e00c0 */
[----:B-1----:R-:W3:Y:S04]  /*7cff0*/  LDL.LU R9, [R1+0xd20] ;  /* 0x000d200001097983 */ /* 0x002ee80000300800 */
[----:B------:R-:W-:Y:S04]  /*7d000*/  STL [R1+0xd00], R194 ;  /* 0x000d00c201007387 */ /* 0x000fe80000100800 */
[----:B------:R-:W3:Y:S04]  /*7d010*/  LDL.LU R195, [R1+0xd28] ;  /* 0x000d280001c37983 */ /* 0x000ee80000300800 */
[----:B----4-:R-:W4:Y:S01]  /*7d020*/  LDL.LU R192, [R1+0xd2c] ;  /* 0x000d2c0001c07983 */ /* 0x010f220000300800 */
[----:B------:R-:W-:-:S03]  /*7d030*/  UISETP.GT.AND UP1, UPT, UR16, 0x1e, UPT ;  /* 0x0000001e1000788c */ /* 0x000fc6000bf24270 */
[----:B------:R1:W-:Y:S01]  /*7d040*/  LDGSTS.E [R0+0xc004], desc[UR8][R4.64], P0 ;  /* 0x0c00400004007fae */ /* 0x0003e20008121848 */
[----:B------:R-:W-:-:S04]  /*7d050*/  USEL UR12, URZ, 0x4, !UP1 ;  /* 0x000000043f0c7887 */ /* 0x000fc8000c800000 */
[----:B------:R-:W-:Y:S01]  /*7d060*/  USEL UR12, UR12, URZ, !UP0 ;  /* 0x0000003f0c0c7287 */ /* 0x000fe2000c000000 */
[----:B--2---:R-:W-:-:S05]  /*7d070*/  IADD3 R12, P0, R12, UR4, RZ ;  /* 0x000000040c0c7c10 */ /* 0x004fca000ff1e0ff */
[----:B------:R-:W-:Y:S02]  /*7d080*/  ISETP.NE.U32.AND P1, PT, RZ, UR12, PT ;  /* 0x0000000cff007c0c */ /* 0x000fe4000bf25070 */
[----:B-1----:R-:W-:Y:S02]  /*7d090*/  MOV R4, R6 ;  /* 0x0000000600047202 */ /* 0x002fe40000000f00 */
[----:B------:R-:W-:Y:S01]  /*7d0a0*/  MOV R5, R194 ;  /* 0x000000c200057202 */ /* 0x000fe20000000f00 */
[----:B------:R-:W2:Y:S01]  /*7d0b0*/  LDL.LU R6, [R1+0xd34] ;  /* 0x000d340001067983 */ /* 0x000ea20000300800 */
[----:B------:R-:W-:-:S03]  /*7d0c0*/  IADD3.X R13, R13, UR6, RZ, P0, !PT ;  /* 0x000000060d0d7c10 */ /* 0x000fc600087fe4ff */
[----:B------:R-:W-:Y:S04]  /*7d0d0*/  STL [R1+0xd0c], R12 ;  /* 0x000d0c0c01007387 */ /* 0x000fe80000100800 */
[----:B------:R1:W-:Y:S01]  /*7d0e0*/  LDGSTS.E [R0+0x8], desc[UR8][R4.64], P1 ;  /* 0x0000800004007fae */ /* 0x0003e20008921848 */
[----:B------:R-:W-:-:S03]  /*7d0f0*/  IADD3 R8, P2, R8, UR4, RZ ;  /* 0x0000000408087c10 */ /* 0x000fc6000ff5e0ff */
[----:B------:R1:W-:Y:S04]  /*7d100*/  STL [R1+0xd08], R13 ;  /* 0x000d080d01007387 */ /* 0x0003e80000100800 */
[----:B------:R-:W-:Y:S01]  /*7d110*/  STL [R1+0xd14], R8 ;  /* 0x000d140801007387 */ /* 0x000fe20000100800 */
[----:B-1----:R-:W-:-:S03]  /*7d120*/  MOV R5, R13 ;  /* 0x0000000d00057202 */ /* 0x002fc60000000f00 */
[----:B------:R-:W2:Y:S01]  /*7d130*/  LDL.LU R13, [R1+0xd30] ;  /* 0x000d3000010d7983 */ /* 0x000ea20000300800 */
[----:B------:R-:W-:Y:S01]  /*7d140*/  IADD3.X R11, R11, UR6, RZ, P2, !PT ;  /* 0x000000060b0b7c10 */ /* 0x000fe200097fe4ff */
[----:B------:R-:W-:-:S04]  /*7d150*/  IMAD.MOV.U32 R4, RZ, RZ, R12 ;  /* 0x000000ffff047224 */ /* 0x000fc800078e000c */
[----:B------:R1:W-:Y:S04]  /*7d160*/  STL [R1+0xd10], R11 ;  /* 0x000d100b01007387 */ /* 0x0003e80000100800 */
[----:B------:R1:W-:Y:S04]  /*7d170*/  LDGSTS.E [R0+0x4008], desc[UR8][R4.64], P1 ;  /* 0x0400800004007fae */ /* 0x0003e80008921848 */
[----:B------:R-:W2:Y:S01]  /*7d180*/  LDL.LU R12, [R1+0xd38] ;  /* 0x000d3800010c7983 */ /* 0x000ea20000300800 */
[----:B-1----:R-:W-:-:S03]  /*7d190*/  IMAD.MOV.U32 R5, RZ, RZ, R11 ;  /* 0x000000ffff057224 */ /* 0x002fc600078e000b */
[----:B------:R-:W2:Y:S01]  /*7d1a0*/  LDL.LU R11, [R1+0xd3c] ;  /* 0x000d3c00010b7983 */ /* 0x000ea20000300800 */
[----:B------:R-:W-:-:S03]  /*7d1b0*/  MOV R4, R8 ;  /* 0x0000000800047202 */ /* 0x000fc60000000f00 */
[----:B------:R-:W2:Y:S04]  /*7d1c0*/  LDL.LU R194, [R1+0x10c0] ;  /* 0x0010c00001c27983 */ /* 0x000ea80000300800 */
[----:B------:R-:W2:Y:S04]  /*7d1d0*/  LDL.LU R8, [R1+0x10c4] ;  /* 0x0010c40001087983 */ /* 0x000ea80000300800 */
[----:B------:R1:W-:Y:S01]  /*7d1e0*/  LDGSTS.E [R0+0x8008], desc[UR8][R4.64], P1 ;  /* 0x0800800004007fae */ /* 0x0003e20008921848 */
[----:B---3--:R-:W-:-:S04]  /*7d1f0*/  IADD3 R10, P0, R10, UR4, RZ ;  /* 0x000000040a0a7c10 */ /* 0x008fc8000ff1e0ff */
[----:B------:R-:W-:Y:S02]  /*7d200*/  IADD3.X R193, R193, UR6, RZ, P0, !PT ;  /* 0x00000006c1c17c10 */ /* 0x000fe400087fe4ff */
[----:B-1----:R-:W-:Y:S02]  /*7d210*/  MOV R4, R10 ;  /* 0x0000000a00047202 */ /* 0x002fe40000000f00 */
[----:B------:R-:W-:-:S05]  /*7d220*/  MOV R5, R193 ;  /* 0x000000c100057202 */ /* 0x000fca0000000f00 */
[----:B------:R1:W-:Y:S01]  /*7d230*/  LDGSTS.E [R0+0xc008], desc[UR8][R4.64], P1 ;  /* 0x0c00800004007fae */ /* 0x0003e20008921848 */
[----:B------:R-:W-:-:S03]  /*7d240*/  IADD3 R2, P1, R2, UR4, RZ ;  /* 0x0000000402027c10 */ /* 0x000fc6000ff3e0ff */
[----:B------:R3:W-:Y:S04]  /*7d250*/  STL [R1+0xd1c], R10 ;  /* 0x000d1c0a01007387 */ /* 0x0007e80000100800 */
[----:B------:R1:W-:Y:S01]  /*7d260*/  STL [R1+0xd18], R193 ;  /* 0x000d18c101007387 */ /* 0x0003e20000100800 */
[----:B------:R-:W-:-:S03]  /*7d270*/  IADD3.X R9, R9, UR6, RZ, P1, !PT ;  /* 0x0000000609097c10 */ /* 0x000fc60008ffe4ff */
[----:B---3--:R-:W3:Y:S04]  /*7d280*/  LDL.LU R10, [R1+0x10cc] ;  /* 0x0010cc00010a7983 */ /* 0x008ee80000300800 */
[----:B------:R-:W-:Y:S01]  /*7d290*/  STL [R1+0xd24], R2 ;  /* 0x000d240201007387 */ /* 0x000fe20000100800 */
[----:B----4-:R-:W-:-:S03]  /*7d2a0*/  IADD3 R192, P2, R192, UR4, RZ ;  /* 0x00000004c0c07c10 */ /* 0x010fc6000ff5e0ff */
[----:B------:R4:W-:Y:S01]  /*7d2b0*/  STL [R1+0xd20], R9 ;  /* 0x000d200901007387 */ /* 0x0009e20000100800 */
[----:B------:R-:W-:-:S03]  /*7d2c0*/  IADD3.X R195, R195, UR6, RZ, P2, !PT ;  /* 0x00000006c3c37c10 */ /* 0x000fc600097fe4ff */
[----:B------:R2:W-:Y:S01]  /*7d2d0*/  STL [R1+0xd2c], R192 ;  /* 0x000d2cc001007387 */ /* 0x0005e20000100800 */
[----:B-1----:R-:W-:Y:S01]  /*7d2e0*/  MOV R5, R9 ;  /* 0x0000000900057202 */ /* 0x002fe20000000f00 */
[----:B------:R-:W-:Y:S02]  /*7d2f0*/  IMAD.MOV.U32 R4, RZ, RZ, R2 ;  /* 0x000000ffff047224 */ /* 0x000fe400078e0002 */
[----:B------:R-:W3:Y:S04]  /*7d300*/  LDL.LU R193, [R1+0x10c8] ;  /* 0x0010c80001c17983 */ /* 0x000ee80000300800 */
[----:B------:R-:W-:Y:S04]  /*7d310*/  STL [R1+0xd28], R195 ;  /* 0x000d28c301007387 */ /* 0x000fe80000100800 */
[----:B----4-:R-:W4:Y:S04]  /*7d320*/  LDL.LU R9, [R1+0x10d0] ;  /* 0x0010d00001097983 */ /* 0x010f280000300800 */
[----:B------:R-:W4:Y:S01]  /*7d330*/  LDL.LU R2, [R1+0x10d4] ;  /* 0x0010d40001027983 */ /* 0x000f220000300800 */
[----:B------:R-:W-:-:S04]  /*7d340*/  UISETP.GT.AND UP1, UPT, UR16, 0x1f, UPT ;  /* 0x0000001f1000788c */ /* 0x000fc8000bf24270 */
[----:B------:R-:W-:-:S04]  /*7d350*/  USEL UR12, URZ, 0x4, !UP1 ;  /* 0x000000043f0c7887 */ /* 0x000fc8000c800000 */
[----:B------:R-:W-:-:S06]  /*7d360*/  USEL UR12, UR12, URZ, !UP0 ;  /* 0x0000003f0c0c7287 */ /* 0x000fcc000c000000 */
[----:B------:R-:W-:Y:S02]  /*7d370*/  ISETP.NE.U32.AND P0, PT, RZ, UR12, PT ;  /* 0x0000000cff007c0c */ /* 0x000fe4000bf05070 */
[----:B--2---:R-:W-:-:S04]  /*7d380*/  IADD3 R6, P1, R6, UR4, RZ ;  /* 0x0000000406067c10 */ /* 0x004fc8000ff3e0ff */
[----:B------:R-:W-:Y:S01]  /*7d390*/  IADD3.X R13, R13, UR6, RZ, P1, !PT ;  /* 0x000000060d0d7c10 */ /* 0x000fe20008ffe4ff */
[----:B------:R-:W-:Y:S06]  /*7d3a0*/  STL [R1+0xd34], R6 ;  /* 0x000d340601007387 */ /* 0x000fec0000100800 */
[----:B------:R1:W-:Y:S04]  /*7d3b0*/  LDGSTS.E [R0+0xc], desc[UR8][R4.64], P0 ;  /* 0x0000c00004007fae */ /* 0x0003e80008121848 */
[----:B------:R2:W-:Y:S01]  /*7d3c0*/  STL [R1+0xd30], R13 ;  /* 0x000d300d01007387 */ /* 0x0005e20000100800 */
[----:B-1----:R-:W-:Y:S01]  /*7d3d0*/  MOV R4, R192 ;  /* 0x000000c000047202 */ /* 0x002fe20000000f00 */
[----:B------:R-:W-:-:S02]  /*7d3e0*/  IMAD.MOV.U32 R5, RZ, RZ, R195 ;  /* 0x000000ffff057224 */ /* 0x000fc400078e00c3 */
[----:B------:R-:W4:Y:S04]  /*7d3f0*/  LDL.LU R192, [R1+0x10d8] ;  /* 0x0010d80001c07983 */ /* 0x000f280000300800 */
[----:B------:R1:W-:Y:S01]  /*7d400*/  LDGSTS.E [R0+0x400c], desc[UR8][R4.64], P0 ;  /* 0x0400c00004007fae */ /* 0x0003e20008121848 */
[----:B------:R-:W-:Y:S02]  /*7d410*/  IADD3 R11, P2, R11, UR4, RZ ;  /* 0x000000040b0b7c10 */ /* 0x000fe4000ff5e0ff */
[----:B-1----:R-:W-:Y:S02]  /*7d420*/  MOV R5, R13 ;  /* 0x0000000d00057202 */ /* 0x002fe40000000f00 */
[----:B--2---:R-:W2:Y:S01]  /*7d430*/  LDL.LU R13, [R1+0x10dc] ;  /* 0x0010dc00010d7983 */ /* 0x004ea20000300800 */
[----:B------:R-:W-:-:S02]  /*7d440*/  IADD3 R8, P3, R8, UR4, RZ ;  /* 0x0000000408087c10 */ /* 0x000fc4000ff7e0ff */
[----:B------:R-:W-:Y:S02]  /*7d450*/  MOV R4, R6 ;  /* 0x0000000600047202 */ /* 0x000fe40000000f00 */
[----:B------:R-:W-:Y:S01]  /*7d460*/  IADD3.X R12, R12, UR6, RZ, P2, !PT ;  /* 0x000000060c0c7c10 */ /* 0x000fe200097fe4ff */
[----:B------:R-:W2:Y:S01]  /*7d470*/  LDL.LU R6, [R1+0x10e4] ;  /* 0x0010e40001067983 */ /* 0x000ea20000300800 */
[----:B------:R-:W-:-:S03]  /*7d480*/  IADD3.X R194, R194, UR6, RZ, P3, !PT ;  /* 0x00000006c2c27c10 */ /* 0x000fc60009ffe4ff */
[----:B------:R-:W-:Y:S04]  /*7d490*/  STL [R1+0xd3c], R11 ;  /* 0x000d3c0b01007387 */ /* 0x000fe80000100800 */
[----:B------:R1:W-:Y:S04]  /*7d4a0*/  LDGSTS.E [R0+0x800c], desc[UR8][R4.64], P0 ;  /* 0x0800c00004007fae */ /* 0x0003e80008121848 */
[----:B------:R1:W-:Y:S04]  /*7d4b0*/  STL [R1+0xd38], R12 ;  /* 0x000d380c01007387 */ /* 0x0003e80000100800 */
[----:B------:R1:W-:Y:S02]  /*7d4c0*/  STL [R1+0x10c4], R8 ;  /* 0x0010c40801007387 */ /* 0x0003e40000100800 */
[----:B-1----:R-:W-:-:S02]  /*7d4d0*/  MOV R5, R12 ;  /* 0x0000000c00057202 */ /* 0x002fc40000000f00 */
[----:B------:R-:W2:Y:S01]  /*7d4e0*/  LDL.LU R12, [R1+0x10e0] ;  /* 0x0010e000010c7983 */ /* 0x000ea20000300800 */
[----:B------:R-:W-:-:S03]  /*7d4f0*/  IMAD.MOV.U32 R4, RZ, RZ, R11 ;  /* 0x000000ffff047224 */ /* 0x000fc600078e000b */
[----:B------:R-:W-:Y:S04]  /*7d500*/  STL [R1+0x10c0], R194 ;  /* 0x0010c0c201007387 */ /* 0x000fe80000100800 */
[----:B------:R-:W2:Y:S04]  /*7d510*/  LDL.LU R195, [R1+0x10e8] ;  /* 0x0010e80001c37983 */ /* 0x000ea80000300800 */
[----:B------:R-:W2:Y:S01]  /*7d520*/  LDL.LU R11, [R1+0x10ec] ;  /* 0x0010ec00010b7983 */ /* 0x000ea20000300800 */
[----:B------:R-:W-:-:S03]  /*7d530*/  UISETP.GT.AND UP1, UPT, UR16, 0x3c, UPT ;  /* 0x0000003c1000788c */ /* 0x000fc6000bf24270 */
[----:B------:R1:W-:Y:S01]  /*7d540*/  LDGSTS.E [R0+0xc00c], desc[UR8][R4.64], P0 ;  /* 0x0c00c00004007fae */ /* 0x0003e20008121848 */
[----:B------:R-:W-:-:S04]  /*7d550*/  USEL UR12, URZ, 0x4, !UP1 ;  /* 0x000000043f0c7887 */ /* 0x000fc8000c800000 */
[----:B------:R-:W-:-:S06]  /*7d560*/  USEL UR12, UR12, URZ, !UP0 ;  /* 0x0000003f0c0c7287 */ /* 0x000fcc000c000000 */
[----:B------:R-:W-:Y:S01]  /*7d570*/  ISETP.NE.U32.AND P1, PT, RZ, UR12, PT ;  /* 0x0000000cff007c0c */ /* 0x000fe2000bf25070 */
[----:B-1----:R-:W-:Y:S01]  /*7d580*/  IMAD.MOV.U32 R5, RZ, RZ, R194 ;  /* 0x000000ffff057224 */ /* 0x002fe200078e00c2 */
[----:B------:R-:W-:Y:S02]  /*7d590*/  MOV R4, R8 ;  /* 0x0000000800047202 */ /* 0x000fe40000000f00 */
[----:B------:R-:W2:Y:S09]  /*7d5a0*/  LDL.LU R8, [R1+0x10f4] ;  /* 0x0010f40001087983 */ /* 0x000eb20000300800 */
[----:B------:R1:W-:Y:S01]  /*7d5b0*/  LDGSTS.E [R0+0x10000], desc[UR8][R4.64], P1 ;  /* 0x1000000004007fae */ /* 0x0003e20008921848 */
[----:B---3--:R-:W-:-:S05]  /*7d5c0*/  IADD3 R10, P0, R10, UR4, RZ ;  /* 0x000000040a0a7c10 */ /* 0x008fca000ff1e0ff */
[----:B------:R3:W-:Y:S01]  /*7d5d0*/  STL [R1+0x10cc], R10 ;  /* 0x0010cc0a01007387 */ /* 0x0007e20000100800 */
[----:B-1----:R-:W-:Y:S02]  /*7d5e0*/  MOV R4, R10 ;  /* 0x0000000a00047202 */ /* 0x002fe40000000f00 */
[----:B------:R-:W-:-:S05]  /*7d5f0*/  IADD3.X R193, R193, UR6, RZ, P0, !PT ;  /* 0x00000006c1c17c10 */ /* 0x000fca00087fe4ff */
[----:B------:R-:W-:Y:S01]  /*7d600*/  STL [R1+0x10c8], R193 ;  /* 0x0010c8c101007387 */ /* 0x000fe20000100800 */
[----:B----4-:R-:W-:-:S05]  /*7d610*/  IADD3 R2, P2, R2, UR4, RZ ;  /* 0x0000000402027c10 */ /* 0x010fca000ff5e0ff */
[----:B------:R-:W-:Y:S01]  /*7d620*/  STL [R1+0x10d4], R2 ;  /* 0x0010d40201007387 */ /* 0x000fe20000100800 */
[----:B------:R-:W-:-:S03]  /*7d630*/  IADD3.X R9, R9, UR6, RZ, P2, !PT ;  /* 0x0000000609097c10 */ /* 0x000fc600097fe4ff */
[----:B---3--:R-:W3:Y:S01]  /*7d640*/  LDL.LU R10, [R1+0x10f0] ;  /* 0x0010f000010a7983 */ /* 0x008ee20000300800 */
[----:B------:R-:W-:-:S03]  /*7d650*/  MOV R5, R193 ;  /* 0x000000c100057202 */ /* 0x000fc60000000f00 */
[----:B------:R1:W-:Y:S04]  /*7d660*/  STL [R1+0x10d0], R9 ;  /* 0x0010d00901007387 */ /* 0x0003e80000100800 */
[----:B------:R4:W-:Y:S04]  /*7d670*/  LDGSTS.E [R0+0x14000], desc[UR8][R4.64], P1 ;  /* 0x1400000004007fae */ /* 0x0009e80008921848 */
[----:B------:R-:W3:Y:S01]  /*7d680*/  LDL.LU R194, [R1+0x10f8] ;  /* 0x0010f80001c27983 */ /* 0x000ee20000300800 */
[----:B----4-:R-:W-:-:S03]  /*7d690*/  MOV R5, R9 ;  /* 0x0000000900057202 */ /* 0x010fc60000000f00 */
[----:B-1----:R-:W4:Y:S01]  /*7d6a0*/  LDL.LU R9, [R1+0x10fc] ;  /* 0x0010fc0001097983 */ /* 0x002f220000300800 */
[----:B------:R-:W-:-:S03]  /*7d6b0*/  IMAD.MOV.U32 R4, RZ, RZ, R2 ;  /* 0x000000ffff047224 */ /* 0x000fc600078e0002 */
        /* <DEDUP_REMOVED lines=11> */
[----:B------:R-:W-:-:S03]  /*7d770*/  IADD3.X R12, R12, UR6, RZ, P1, !PT ;  /* 0x000000060c0c7c10 */ /* 0x000fc60008ffe4ff */
[----:B--2---:R-:W2:Y:S01]  /*7d780*/  LDL.LU R13, [R1+0x110c] ;  /* 0x00110c00010d7983 */ /* 0x004ea20000300800 */
[----:B------:R-:W-:-:S03]  /*7d790*/  UISETP.GT.AND UP1, UPT, UR16, 0x3d, UPT ;  /* 0x0000003d1000788c */ /* 0x000fc6000bf24270 */
[----:B------:R-:W-:Y:S01]  /*7d7a0*/  STL [R1+0x10e4], R6 ;  /* 0x0010e40601007387 */ /* 0x000fe20000100800 */
[----:B------:R-:W-:-:S03]  /*7d7b0*/  IADD3 R11, P2, R11, UR4, RZ ;  /* 0x000000040b0b7c10 */ /* 0x000fc6000ff5e0ff */
[----:B------:R1:W-:Y:S01]  /*7d7c0*/  STL [R1+0x10e0], R12 ;  /* 0x0010e00c01007387 */ /* 0x0003e20000100800 */
[----:B------:R-:W-:-:S03]  /*7d7d0*/  IADD3.X R195, R195, UR6, RZ, P2, !PT ;  /* 0x00000006c3c37c10 */ /* 0x000fc600097fe4ff */
[----:B------:R3:W-:Y:S01]  /*7d7e0*/  STL [R1+0x10ec], R11 ;  /* 0x0010ec0b01007387 */ /* 0x0007e20000100800 */
[----:B-1----:R-:W-:-:S03]  /*7d7f0*/  MOV R5, R12 ;  /* 0x0000000c00057202 */ /* 0x002fc60000000f00 */
[----:B------:R-:W2:Y:S01]  /*7d800*/  LDL.LU R192, [R1+0x1108] ;  /* 0x0011080001c07983 */ /* 0x000ea20000300800 */
[----:B------:R-:W-:Y:S01]  /*7d810*/  MOV R4, R6 ;  /* 0x0000000600047202 */ /* 0x000fe20000000f00 */
[----:B------:R-:W-:Y:S02]  /*7d820*/  USEL UR12, URZ, 0x4, !UP1 ;  /* 0x000000043f0c7887 */ /* 0x000fe4000c800000 */
[----:B------:R-:W-:Y:S04]  /*7d830*/  STL [R1+0x10e8], R195 ;  /* 0x0010e8c301007387 */ /* 0x000fe80000100800 */
[----:B------:R-:W2:Y:S04]  /*7d840*/  LDL.LU R12, [R1+0x1110] ;  /* 0x00111000010c7983 */ /* 0x000ea80000300800 */
[----:B------:R-:W2:Y:S01]  /*7d850*/  LDL.LU R6, [R1+0x1114] ;  /* 0x0011140001067983 */ /* 0x000ea20000300800 */
[----:B------:R-:W-:-:S06]  /*7d860*/  USEL UR12, UR12, URZ, !UP0 ;  /* 0x0000003f0c0c7287 */ /* 0x000fcc000c000000 */
[----:B------:R-:W-:Y:S02]  /*7d870*/  ISETP.NE.U32.AND P0, PT, RZ, UR12, PT ;  /* 0x0000000cff007c0c */ /* 0x000fe4000bf05070 */
[----:B------:R-:W-:-:S05]  /*7d880*/  IADD3 R8, P1, R8, UR4, RZ ;  /* 0x0000000408087c10 */ /* 0x000fca000ff3e0ff */
[----:B------:R-:W-:Y:S06]  /*7d890*/  STL [R1+0x10f4], R8 ;  /* 0x0010f40801007387 */ /* 0x000fec0000100800 */
[----:B------:R1:W-:Y:S02]  /*7d8a0*/  LDGSTS.E [R0+0x10004], desc[UR8][R4.64], P0 ;  /* 0x1000400004007fae */ /* 0x0003e40008121848 */
[----:B-1----:R-:W-:Y:S01]  /*7d8b0*/  IMAD.MOV.U32 R4, RZ, RZ, R11 ;  /* 0x000000ffff047224 */ /* 0x002fe200078e000b */
[----:B------:R-:W-:-:S05]  /*7d8c0*/  MOV R5, R195 ;  /* 0x000000c300057202 */ /* 0x000fca0000000f00 */
[----:B------:R1:W-:Y:S02]  /*7d8d0*/  LDGSTS.E [R0+0x14004], desc[UR8][R4.64], P0 ;  /* 0x1400400004007fae */ /* 0x0003e40008121848 */
[----:B-1----:R-:W-:Y:S02]  /*7d8e0*/  MOV R4, R8 ;  /* 0x0000000800047202 */ /* 0x002fe40000000f00 */
[----:B---3--:R-:W-:-:S05]  /*7d8f0*/  IADD3.X R10, R10, UR6, RZ, P1, !PT ;  /* 0x000000060a0a7c10 */ /* 0x008fca0008ffe4ff */
[----:B------:R1:W-:Y:S01]  /*7d900*/  STL [R1+0x10f0], R10 ;  /* 0x0010f00a01007387 */ /* 0x0003e20000100800 */
[----:B------:R-:W-:-:S03]  /*7d910*/  IMAD.MOV.U32 R5, RZ, RZ, R10 ;  /* 0x000000ffff057224 */ /* 0x000fc600078e000a */
        /* <DEDUP_REMOVED lines=12> */
[----:B------:R-:W-:-:S03]  /*7d9e0*/  MOV R5, R194 ;  /* 0x000000c200057202 */ /* 0x000fc60000000f00 */
[----:B-1----:R-:W3:Y:S04]  /*7d9f0*/  LDL.LU R9, [R1+0x1120] ;  /* 0x0011200001097983 */ /* 0x002ee80000300800 */
[----:B------:R1:W-:Y:S04]  /*7da00*/  STL [R1+0x1100], R193 ;  /* 0x001100c101007387 */ /* 0x0003e80000100800 */
[----:B------:R-:W3:Y:S04]  /*7da10*/  LDL.LU R195, [R1+0x1128] ;  /* 0x0011280001c37983 */ /* 0x000ee80000300800 */
[----:B----4-:R-:W4:Y:S01]  /*7da20*/  LDL.LU R194, [R1+0x112c] ;  /* 0x00112c0001c27983 */ /* 0x010f220000300800 */
[----:B------:R-:W-:-:S03]  /*7da30*/  UISETP.GT.AND UP1, UPT, UR16, 0x3e, UPT ;  /* 0x0000003e1000788c */ /* 0x000fc6000bf24270 */
[----:B------:R1:W-:Y:S01]  /*7da40*/  LDGSTS.E [R0+0x1c004], desc[UR8][R4.64], P0 ;  /* 0x1c00400004007fae */ /* 0x0003e20008121848 */
[----:B------:R-:W-:-:S04]  /*7da50*/  USEL UR12, URZ, 0x4, !UP1 ;  /* 0x000000043f0c7887 */ /* 0x000fc8000c800000 */
[----:B------:R-:W-:-:S06]  /*7da60*/  USEL UR12, UR12, URZ, !UP0 ;  /* 0x0000003f0c0c7287 */ /* 0x000fcc000c000000 */
[----:B------:R-:W-:Y:S01]  /*7da70*/  ISETP.NE.U32.AND P1, PT, RZ, UR12, PT ;  /* 0x0000000cff007c0c */ /* 0x000fe2000bf25070 */
[----:B-1----:R-:W-:Y:S01]  /*7da80*/  IMAD.MOV.U32 R4, RZ, RZ, R2 ;  /* 0x000000ffff047224 */ /* 0x002fe200078e0002 */
[----:B------:R-:W-:Y:S01]  /*7da90*/  MOV R5, R193 ;  /* 0x000000c100057202 */ /* 0x000fe20000000f00 */
[----:B------:R-:W4:Y:S01]  /*7daa0*/  LDL.LU R2, [R1+0x1134] ;  /* 0x0011340001027983 */ /* 0x000f220000300800 */
[----:B--2---:R-:W-:-:S09]  /*7dab0*/  IADD3 R13, P0, R13, UR4, RZ ;  /* 0x000000040d0d7c10 */ /* 0x004fd2000ff1e0ff */
[----:B------:R1:W-:Y:S04]  /*7dac0*/  LDGSTS.E [R0+0x10008], desc[UR8][R4.64], P1 ;  /* 0x1000800004007fae */ /* 0x0003e80008921848 */
[----:B------:R-:W-:Y:S01]  /*7dad0*/  STL [R1+0x110c], R13 ;  /* 0x00110c0d01007387 */ /* 0x000fe20000100800 */
[----:B------:R-:W-:-:S05]  /*7dae0*/  IADD3.X R192, R192, UR6, RZ, P0, !PT ;  /* 0x00000006c0c07c10 */ /* 0x000fca00087fe4ff */
[----:B------:R2:W-:Y:S01]  /*7daf0*/  STL [R1+0x1108], R192 ;  /* 0x001108c001007387 */ /* 0x0005e20000100800 */
[----:B------:R-:W-:Y:S01]  /*7db00*/  IADD3 R6, P2, R6, UR4, RZ ;  /* 0x0000000406067c10 */ /* 0x000fe2000ff5e0ff */
[----:B-1----:R-:W-:-:S04]  /*7db10*/  IMAD.MOV.U32 R5, RZ, RZ, R192 ;  /* 0x000000ffff057224 */ /* 0x002fc800078e00c0 */
[----:B------:R1:W-:Y:S01]  /*7db20*/  STL [R1+0x1114], R6 ;  /* 0x0011140601007387 */ /* 0x0003e20000100800 */
[----:B------:R-:W-:-:S03]  /*7db30*/  IADD3.X R12, R12, UR6, RZ, P2, !PT ;  /* 0x000000060c0c7c10 */ /* 0x000fc600097fe4ff */
[----:B------:R-:W4:Y:S01]  /*7db40*/  LDL.LU R193, [R1+0x1130] ;  /* 0x0011300001c17983 */ /* 0x000f220000300800 */
[----:B------:R-:W-:-:S03]  /*7db50*/  MOV R4, R13 ;  /* 0x0000000d00047202 */ /* 0x000fc60000000f00 */
[----:B------:R1:W-:Y:S04]  /*7db60*/  STL [R1+0x1110], R12 ;  /* 0x0011100c01007387 */ /* 0x0003e80000100800 */
[----:B------:R1:W-:Y:S04]  /*7db70*/  LDGSTS.E [R0+0x14008], desc[UR8][R4.64], P1 ;  /* 0x1400800004007fae */ /* 0x0003e80008921848 */
[----:B--2---:R-:W2:Y:S01]  /*7db80*/  LDL.LU R192, [R1+0x1138] ;  /* 0x0011380001c07983 */ /* 0x004ea20000300800 */
[----:B-1----:R-:W-:-:S03]  /*7db90*/  MOV R4, R6 ;  /* 0x0000000600047202 */ /* 0x002fc60000000f00 */
[----:B------:R-:W2:Y:S01]  /*7dba0*/  LDL.LU R6, [R1+0x113c] ;  /* 0x00113c0001067983 */ /* 0x000ea20000300800 */
[----:B------:R-:W-:-:S03]  /*7dbb0*/  MOV R5, R12 ;  /* 0x0000000c00057202 */ /* 0x000fc60000000f00 */
[----:B------:R-:W2:Y:S04]  /*7dbc0*/  LDL.LU R13, [R1+0x14c0] ;  /* 0x0014c000010d7983 */ /* 0x000ea80000300800 */
[----:B------:R-:W2:Y:S04]  /*7dbd0*/  LDL.LU R12, [R1+0x14c4] ;  /* 0x0014c400010c7983 */ /* 0x000ea80000300800 */
[----:B------:R1:W-:Y:S01]  /*7dbe0*/  LDGSTS.E [R0+0x18008], desc[UR8][R4.64], P1 ;  /* 0x1800800004007fae */ /* 0x0003e20008921848 */
[----:B---3--:R-:W-:-:S04]  /*7dbf0*/  IADD3 R10, P0, R10, UR4, RZ ;  /* 0x000000040a0a7c10 */ /* 0x008fc8000ff1e0ff */
[----:B------:R-:W-:Y:S01]  /*7dc00*/  IADD3.X R11, R11, UR6, RZ, P0, !PT ;  /* 0x000000060b0b7c10 */ /* 0x000fe200087fe4ff */
[----:B-1----:R-:W-:-:S03]  /*7dc10*/  IMAD.MOV.U32 R4, RZ, RZ, R10 ;  /* 0x000000ffff047224 */ /* 0x002fc600078e000a */
        /* <DEDUP_REMOVED lines=11> */
[----:B------:R-:W-:Y:S01]  /*7dcd0*/  STL [R1+0x112c], R194 ;  /* 0x00112cc201007387 */ /* 0x000fe20000100800 */
[----:B-1----:R-:W-:Y:S01]  /*7dce0*/  IMAD.MOV.U32 R5, RZ, RZ, R9 ;  /* 0x000000ffff057224 */ /* 0x002fe200078e0009 */
[----:B------:R-:W-:Y:S02]  /*7dcf0*/  MOV R4, R8 ;  /* 0x0000000800047202 */ /* 0x000fe40000000f00 */
[----:B------:R-:W3:Y:S04]  /*7dd00*/  LDL.LU R11, [R1+0x14c8] ;  /* 0x0014c800010b7983 */ /* 0x000ee80000300800 */
[----:B------:R1:W-:Y:S04]  /*7dd10*/  STL [R1+0x1128], R195 ;  /* 0x001128c301007387 */ /* 0x0003e80000100800 */
[----:B----4-:R-:W4:Y:S04]  /*7dd20*/  LDL.LU R9, [R1+0x14d0] ;  /* 0x0014d00001097983 */ /* 0x010f280000300800 */
[----:B------:R-:W4:Y:S01]  /*7dd30*/  LDL.LU R8, [R1+0x14d4] ;  /* 0x0014d40001087983 */ /* 0x000f220000300800 */
[----:B------:R-:W-:-:S04]  /*7dd40*/  UISETP.GT.AND UP1, UPT, UR16, 0x3f, UPT ;  /* 0x0000003f1000788c */ /* 0x000fc8000bf24270 */
[----:B------:R-:W-:-:S04]  /*7dd50*/  USEL UR12, URZ, 0x4, !UP1 ;  /* 0x000000043f0c7887 */ /* 0x000fc8000c800000 */
[----:B------:R-:W-:Y:S01]  /*7dd60*/  USEL UR12, UR12, URZ, !UP0 ;  /* 0x0000003f0c0c7287 */ /* 0x000fe2000c000000 */
[----:B------:R-:W-:-:S05]  /*7dd70*/  IADD3 R2, P1, R2, UR4, RZ ;  /* 0x0000000402027c10 */ /* 0x000fca000ff3e0ff */
[----:B------:R-:W-:Y:S01]  /*7dd80*/  ISETP.NE.U32.AND P0, PT, RZ, UR12, PT ;  /* 0x0000000cff007c0c */ /* 0x000fe2000bf05070 */
[----:B------:R2:W-:-:S12]  /*7dd90*/  STL [R1+0x1134], R2 ;  /* 0x0011340201007387 */ /* 0x0005d80000100800 */
[----:B------:R1:W-:Y:S02]  /*7dda0*/  LDGSTS.E [R0+0x1000c], desc[UR8][R4.64], P0 ;  /* 0x1000c00004007fae */ /* 0x0003e40008121848 */
[----:B-1----:R-:W-:Y:S02]  /*7ddb0*/  MOV R5, R195 ;  /* 0x000000c300057202 */ /* 0x002fe40000000f00 */
[----:B------:R-:W-:Y:S02]  /*7ddc0*/  IADD3.X R193, R193, UR6, RZ, P1, !PT ;  /* 0x00000006c1c17c10 */ /* 0x000fe40008ffe4ff */
[----:B------:R-:W-:-:S03]  /*7ddd0*/  MOV R4, R194 ;  /* 0x000000c200047202 */ /* 0x000fc60000000f00 */
[----:B------:R-:W-:Y:S04]  /*7dde0*/  STL [R1+0x1130], R193 ;  /* 0x001130c101007387 */ /* 0x000fe80000100800 */
[----:B------:R-:W4:Y:S04]  /*7ddf0*/  LDL.LU R195, [R1+0x14d8] ;  /* 0x0014d80001c37983 */ /* 0x000f280000300800 */
[----:B------:R-:W4:Y:S04]  /*7de00*/  LDL.LU R194, [R1+0x14dc] ;  /* 0x0014dc0001c27983 */ /* 0x000f280000300800 */
[----:B------:R1:W-:Y:S01]  /*7de10*/  LDGSTS.E [R0+0x1400c], desc[UR8][R4.64], P0 ;  /* 0x1400c00004007fae */ /* 0x0003e20008121848 */
[----:B--2---:R-:W-:-:S04]  /*7de20*/  IADD3 R6, P2, R6, UR4, RZ ;  /* 0x0000000406067c10 */ /* 0x004fc8000ff5e0ff */
[----:B------:R-:W-:Y:S01]  /*7de30*/  IADD3.X R192, R192, UR6, RZ, P2, !PT ;  /* 0x00000006c0c07c10 */ /* 0x000fe200097fe4ff */
[----:B-1----:R-:W-:Y:S01]  /*7de40*/  IMAD.MOV.U32 R4, RZ, RZ, R2 ;  /* 0x000000ffff047224 */ /* 0x002fe200078e0002 */
[----:B------:R-:W-:Y:S01]  /*7de50*/  IADD3 R12, P3, R12, UR4, RZ ;  /* 0x000000040c0c7c10 */ /* 0x000fe2000ff7e0ff */
[----:B------:R-:W2:Y:S01]  /*7de60*/  LDL.LU R2, [R1+0x14e4] ;  /* 0x0014e40001027983 */ /* 0x000ea20000300800 */
[----:B------:R-:W-:Y:S02]  /*7de70*/  MOV R5, R193 ;  /* 0x000000c100057202 */ /* 0x000fe40000000f00 */
[----:B------:R-:W-:Y:S01]  /*7de80*/  IADD3.X R13, R13, UR6, RZ, P3, !PT ;  /* 0x000000060d0d7c10 */ /* 0x000fe20009ffe4ff */
[----:B------:R1:W-:Y:S04]  /*7de90*/  STL [R1+0x113c], R6 ;  /* 0x00113c0601007387 */ /* 0x0003e80000100800 */
[----:B------:R1:W-:Y:S04]  /*7dea0*/  LDGSTS.E [R0+0x1800c], desc[UR8][R4.64], P0 ;  /* 0x1800c00004007fae */ /* 0x0003e80008121848 */
[----:B------:R1:W-:Y:S04]  /*7deb0*/  STL [R1+0x1138], R192 ;  /* 0x001138c001007387 */ /* 0x0003e80000100800 */
[----:B------:R4:W-:Y:S01]  /*7dec0*/  STL [R1+0x14c4], R12 ;  /* 0x0014c40c01007387 */ /* 0x0009e20000100800 */
[----:B-1----:R-:W-:-:S03]  /*7ded0*/  MOV R4, R6 ;  /* 0x0000000600047202 */ /* 0x002fc60000000f00 */
[----:B------:R-:W2:Y:S01]  /*7dee0*/  LDL.LU R6, [R1+0x14e0] ;  /* 0x0014e00001067983 */ /* 0x000ea20000300800 */
[----:B------:R-:W-:-:S03]  /*7def0*/  IMAD.MOV.U32 R5, RZ, RZ, R192 ;  /* 0x000000ffff057224 */ /* 0x000fc600078e00c0 */
[----:B------:R1:W-:Y:S04]  /*7df00*/  STL [R1+0x14c0], R13 ;  /* 0x0014c00d01007387 */ /* 0x0003e80000100800 */
[----:B------:R-:W2:Y:S04]  /*7df10*/  LDL.LU R193, [R1+0x14e8] ;  /* 0x0014e80001c17983 */ /* 0x000ea80000300800 */
[----:B------:R-:W2:Y:S04]  /*7df20*/  LDL.LU R192, [R1+0x14ec] ;  /* 0x0014ec0001c07983 */ /* 0x000ea80000300800 */
[----:B------:R1:W-:Y:S02]  /*7df30*/  LDGSTS.E [R0+0x1c00c], desc[UR8][R4.64], P0 ;  /* 0x1c00c00004007fae */ /* 0x0003e40008121848 */
[----:B-1----:R-:W-:-:S02]  /*7df40*/  MOV R4, R12 ;  /* 0x0000000c00047202 */ /* 0x002fc40000000f00 */
[----:B------:R-:W-:Y:S02]  /*7df50*/  MOV R5, R13 ;  /* 0x0000000d00057202 */ /* 0x000fe40000000f00 */
[----:B---3--:R-:W-:-:S05]  /*7df60*/  IADD3 R10, P0, R10, UR4, RZ ;  /* 0x000000040a0a7c10 */ /* 0x008fca000ff1e0ff */
[----:B------:R-:W-:Y:S01]  /*7df70*/  STL [R1+0x14cc], R10 ;  /* 0x0014cc0a01007387 */ /* 0x000fe20000100800 */
[----:B------:R-:W-:-:S05]  /*7df80*/  IADD3.X R11, R11, UR6, RZ, P0, !PT ;  /* 0x000000060b0b7c10 */ /* 0x000fca00087fe4ff */
[----:B------:R1:W-:Y:S01]  /*7df90*/  STL [R1+0x14c8], R11 ;  /* 0x0014c80b01007387 */ /* 0x0003e20000100800 */
[----:B----4-:R-:W-:-:S04]  /*7dfa0*/  IADD3 R8, P2, R8, UR4, RZ ;  /* 0x0000000408087c10 */ /* 0x010fc8000ff5e0ff */
[----:B------:R-:W-:Y:S01]  /*7dfb0*/  IADD3.X R9, R9, UR6, RZ, P2, !PT ;  /* 0x0000000609097c10 */ /* 0x000fe200097fe4ff */
[----:B------:R-:W-:Y:S04]  /*7dfc0*/  STL [R1+0x14d4], R8 ;  /* 0x0014d40801007387 */ /* 0x000fe80000100800 */
[----:B------:R-:W3:Y:S04]  /*7dfd0*/  LDL.LU R12, [R1+0x14f4] ;  /* 0x0014f400010c7983 */ /* 0x000ee80000300800 */
[----:B------:R4:W-:Y:S04]  /*7dfe0*/  STL [R1+0x14d0], R9 ;  /* 0x0014d00901007387 */ /* 0x0009e80000100800 */
[----:B------:R-:W3:Y:S01]  /*7dff0*/  LDL.LU R13, [R1+0x14f0] ;  /* 0x0014f000010d7983 */ /* 0x000ee20000300800 */
[----:B------:R-:W-:-:S04]  /*7e000*/  UISETP.GT.AND UP1, UPT, UR16, 0x5c, UPT ;  /* 0x0000005c1000788c */ /* 0x000fc8000bf24270 */
[----:B------:R-:W-:-:S04]  /*7e010*/  USEL UR12, URZ, 0x4, !UP1 ;  /* 0x000000043f0c7887 */ /* 0x000fc8000c800000 */
[----:B------:R-:W-:-:S06]  /*7e020*/  USEL UR12, UR12, URZ, !UP0 ;  /* 0x0000003f0c0c7287 */ /* 0x000fcc000c000000 */
[----:B------:R-:W-:-:S13]  /*7e030*/  ISETP.NE.U32.AND P1, PT, RZ, UR12, PT ;  /* 0x0000000cff007c0c */ /* 0x000fda000bf25070 */
[----:B------:R1:W-:Y:S02]  /*7e040*/  LDGSTS.E [R0+0x20000], desc[UR8][R4.64], P1 ;  /* 0x2000000004007fae */ /* 0x0003e40008921848 */
[----:B-1----:R-:W-:Y:S01]  /*7e050*/  IMAD.MOV.U32 R4, RZ, RZ, R10 ;  /* 0x000000ffff047224 */ /* 0x002fe200078e000a */
[----:B------:R-:W-:Y:S02]  /*7e060*/  MOV R5, R11 ;  /* 0x0000000b00057202 */ /* 0x000fe40000000f00 */
[----:B------:R-:W-:Y:S01]  /*7e070*/  IADD3 R194, P0, R194, UR4, RZ ;  /* 0x00000004c2c27c10 */ /* 0x000fe2000ff1e0ff */
[----:B------:R-:W3:Y:S04]  /*7e080*/  LDL.LU R11, [R1+0x14f8] ;  /* 0x0014f800010b7983 */ /* 0x000ee80000300800 */
[----:B------:R1:W-:Y:S01]  /*7e090*/  LDGSTS.E [R0+0x24000], desc[UR8][R4.64], P1 ;  /* 0x2400000004007fae */ /* 0x0003e20008921848 */
[----:B------:R-:W-:-:S03]  /*7e0a0*/  IADD3.X R195, R195, UR6, RZ, P0, !PT ;  /* 0x00000006c3c37c10 */ /* 0x000fc600087fe4ff */
[----:B------:R-:W3:Y:S01]  /*7e0b0*/  LDL.LU R10, [R1+0x14fc] ;  /* 0x0014fc00010a7983 */ /* 0x000ee20000300800 */
[----:B-1----:R-:W-:Y:S01]  /*7e0c0*/  MOV R4, R8 ;  /* 0x0000000800047202 */ /* 0x002fe20000000f00 */
[----:B------:R-:W-:Y:S02]  /*7e0d0*/  IMAD.MOV.U32 R5, RZ, RZ, R9 ;  /* 0x000000ffff057224 */ /* 0x000fe400078e0009 */
[----:B----4-:R-:W4:Y:S04]  /*7e0e0*/  LDL.LU R9, [R1+0x1500] ;  /* 0x0015000001097983 */ /* 0x010f280000300800 */
[----:B------:R1:W-:Y:S04]  /*7e0f0*/  LDGSTS.E [R0+0x28000], desc[UR8][R4.64], P1 ;  /* 0x2800000004007fae */ /* 0x0003e80008921848 */
[----:B------:R-:W4:Y:S01]  /*7e100*/  LDL.LU R8, [R1+0x1504] ;  /* 0x0015040001087983 */ /* 0x000f220000300800 */
[----:B-1----:R-:W-:-:S02]  /*7e110*/  MOV R4, R194 ;  /* 0x000000c200047202 */ /* 0x002fc40000000f00 */
[----:B------:R-:W-:-:S05]  /*7e120*/  MOV R5, R195 ;  /* 0x000000c300057202 */ /* 0x000fca0000000f00 */
[----:B------:R1:W-:Y:S01]  /*7e130*/  LDGSTS.E [R0+0x2c000], desc[UR8][R4.64], P1 ;  /* 0x2c00000004007fae */ /* 0x0003e20008921848 */
[----:B--2---:R-:W-:-:S04]  /*7e140*/  IADD3 R2, P1, R2, UR4, RZ ;  /* 0x0000000402027c10 */ /* 0x004fc8000ff3e0ff */
[----:B------:R-:W-:Y:S02]  /*7e150*/  IADD3.X R6, R6, UR6, RZ, P1, !PT ;  /* 0x0000000606067c10 */ /* 0x000fe40008ffe4ff */
[----:B------:R-:W-:Y:S01]  /*7e160*/  IADD3 R192, P2, R192, UR4, RZ ;  /* 0x00000004c0c07c10 */ /* 0x000fe2000ff5e0ff */
[----:B------:R-:W-:Y:S03]  /*7e170*/  STL [R1+0x14dc], R194 ;  /* 0x0014dcc201007387 */ /* 0x000fe60000100800 */
[----:B------:R-:W-:Y:S01]  /*7e180*/  IADD3.X R193, R193, UR6, RZ, P2, !PT ;  /* 0x00000006c1c17c10 */ /* 0x000fe200097fe4ff */
[----:B------:R-:W-:Y:S01]  /*7e190*/  STL [R1+0x14d8], R195 ;  /* 0x0014d8c301007387 */ /* 0x000fe20000100800 */
[----:B-1----:R-:W-:-:S03]  /*7e1a0*/  MOV R5, R6 ;  /* 0x0000000600057202 */ /* 0x002fc60000000f00 */
[----:B------:R-:W-:Y:S01]  /*7e1b0*/  STL [R1+0x14e4], R2 ;  /* 0x0014e40201007387 */ /* 0x000fe20000100800 */
[----:B------:R-:W-:-:S03]  /*7e1c0*/  IMAD.MOV.U32 R4, RZ, RZ, R2 ;  /* 0x000000ffff047224 */ /* 0x000fc600078e0002 */
[----:B------:R1:W-:Y:S04]  /*7e1d0*/  STL [R1+0x14e0], R6 ;  /* 0x0014e00601007387 */ /* 0x0003e80000100800 */
[----:B------:R2:W-:Y:S01]  /*7e1e0*/  STL [R1+0x14ec], R192 ;  /* 0x0014ecc001007387 */ /* 0x0005e20000100800 */
[----:B------:R-:W-:-:S03]  /*7e1f0*/  UISETP.GT.AND UP1, UPT, UR16, 0x5d, UPT ;  /* 0x0000005d1000788c */ /* 0x000fc6000bf24270 */
[----:B-1----:R-:W4:Y:S04]  /*7e200*/  LDL.LU R6, [R1+0x1508] ;  /* 0x0015080001067983 */ /* 0x002f280000300800 */
[----:B------:R1:W-:Y:S04]  /*7e210*/  STL [R1+0x14e8], R193 ;  /* 0x0014e8c101007387 */ /* 0x0003e80000100800 */
[----:B------:R-:W4:Y:S04]  /*7e220*/  LDL.LU R2, [R1+0x150c] ;  /* 0x00150c0001027983 */ /* 0x000f280000300800 */
[----:B------:R-:W4:Y:S01]  /*7e230*/  LDL.LU R195, [R1+0x1510] ;  /* 0x0015100001c37983 */ /* 0x000f220000300800 */
[----:B------:R-:W-:-:S03]  /*7e240*/  USEL UR12, URZ, 0x4, !UP1 ;  /* 0x000000043f0c7887 */ /* 0x000fc6000c800000 */
[----:B------:R-:W4:Y:S01]  /*7e250*/  LDL.LU R194, [R1+0x1514] ;  /* 0x0015140001c27983 */ /* 0x000f220000300800 */
[----:B------:R-:W-:-:S06]  /*7e260*/  USEL UR12, UR12, URZ, !UP0 ;  /* 0x0000003f0c0c7287 */ /* 0x000fcc000c000000 */
[----:B------:R-:W-:-:S13]  /*7e270*/  ISETP.NE.U32.AND P0, PT, RZ, UR12, PT ;  /* 0x0000000cff007c0c */ /* 0x000fda000bf05070 */
[----:B------:R2:W-:Y:S02]  /*7e280*/  LDGSTS.E [R0+0x20004], desc[UR8][R4.64], P0 ;  /* 0x2000400004007fae */ /* 0x0005e40008121848 */
[----:B--2---:R-:W-:Y:S02]  /*7e290*/  MOV R4, R192 ;  /* 0x000000c000047202 */ /* 0x004fe40000000f00 */
[----:B------:R-:W2:Y:S01]  /*7e2a0*/  LDL.LU R192, [R1+0x151c] ;  /* 0x00151c0001c07983 */ /* 0x000ea20000300800 */
[----:B------:R-:W-:Y:S01]  /*7e2b0*/  IMAD.MOV.U32 R5, RZ, RZ, R193 ;  /* 0x000000ffff057224 */ /* 0x000fe200078e00c1 */
[----:B---3--:R-:W-:Y:S01]  /*7e2c0*/  IADD3 R12, P1, R12, UR4, RZ ;  /* 0x000000040c0c7c10 */ /* 0x008fe2000ff3e0ff */
[----:B------:R-:W-:-:S03]  /*7e2d0*/  UISETP.GT.AND UP1, UPT, UR16, 0x5e, UPT ;  /* 0x0000005e1000788c */ /* 0x000fc6000bf24270 */
[----:B------:R3:W-:Y:S01]  /*7e2e0*/  LDGSTS.E [R0+0x24004], desc[UR8][R4.64], P0 ;  /* 0x2400400004007fae */ /* 0x0007e20008121848 */
[----:B------:R-:W-:-:S03]  /*7e2f0*/  IADD3.X R13, R13, UR6, RZ, P1, !PT ;  /* 0x000000060d0d7c10 */ /* 0x000fc60008ffe4ff */
[----:B------:R3:W-:Y:S04]  /*7e300*/  STL [R1+0x14f4], R12 ;  /* 0x0014f40c01007387 */ /* 0x0007e80000100800 */
[----:B------:R4:W-:Y:S04]  /*7e310*/  STL [R1+0x14f0], R13 ;  /* 0x0014f00d01007387 */ /* 0x0009e80000100800 */
[----:B-1----:R-:W2:Y:S01]  /*7e320*/  LDL.LU R193, [R1+0x1518] ;  /* 0x0015180001c17983 */ /* 0x002ea20000300800 */
[----:B------:R-:W-:Y:S01]  /*7e330*/  USEL UR12, URZ, 0x4, !UP1 ;  /* 0x000000043f0c7887 */ /* 0x000fe2000c800000 */
[----:B---3--:R-:W-:-:S02]  /*7e340*/  MOV R4, R12 ;  /* 0x0000000c00047202 */ /* 0x008fc40000000f00 */
[----:B------:R-:W-:Y:S01]  /*7e350*/  MOV R5, R13 ;  /* 0x0000000d00057202 */ /* 0x000fe20000000f00 */
[----:B------:R-:W-:Y:S01]  /*7e360*/  USEL UR12, UR12, URZ, !UP0 ;  /* 0x0000003f0c0c7287 */ /* 0x000fe2000c000000 */
[----:B------:R-:W3:Y:S04]  /*7e370*/  LDL.LU R12, [R1+0x1524] ;  /* 0x00152400010c7983 */ /* 0x000ee80000300800 */
[----:B------:R1:W-:Y:S01]  /*7e380*/  LDGSTS.E [R0+0x28004], desc[UR8][R4.64], P0 ;  /* 0x2800400004007fae */ /* 0x0003e20008121848 */
[----:B------:R-:W-:Y:S02]  /*7e390*/  ISETP.NE.U32.AND P1, PT, RZ, UR12, PT ;  /* 0x0000000cff007c0c */ /* 0x000fe4000bf25070 */
[----:B------:R-:W-:-:S04]  /*7e3a0*/  IADD3 R10, P2, R10, UR4, RZ ;  /* 0x000000040a0a7c10 */ /* 0x000fc8000ff5e0ff */
[----:B------:R-:W-:Y:S01]  /*7e3b0*/  IADD3.X R11, R11, UR6, RZ, P2, !PT ;  /* 0x000000060b0b7c10 */ /* 0x000fe200097fe4ff */
[----:B-1----:R-:W-:Y:S01]  /*7e3c0*/  IMAD.MOV.U32 R4, RZ, RZ, R10 ;  /* 0x000000ffff047224 */ /* 0x002fe200078e000a */
[----:B------:R-:W-:Y:S02]  /*7e3d0*/  STL [R1+0x14fc], R10 ;  /* 0x0014fc0a01007387 */ /* 0x000fe40000100800 */
[----:B------:R-:W-:Y:S02]  /*7e3e0*/  MOV R5, R11 ;  /* 0x0000000b00057202 */ /* 0x000fe40000000f00 */
[----:B------:R1:W-:Y:S04]  /*7e3f0*/  STL [R1+0x14f8], R11 ;  /* 0x0014f80b01007387 */ /* 0x0003e80000100800 */
[----:B------:R1:W-:Y:S01]  /*7e400*/  LDGSTS.E [R0+0x2c004], desc[UR8][R4.64], P0 ;  /* 0x2c00400004007fae */ /* 0x0003e20008121848 */
[----:B----4-:R-:W-:-:S04]  /*7e410*/  IADD3 R8, P3, R8, UR4, RZ ;  /* 0x0000000408087c10 */ /* 0x010fc8000ff7e0ff */
[----:B------:R-:W-:Y:S01]  /*7e420*/  IADD3.X R9, R9, UR6, RZ, P3, !PT ;  /* 0x0000000609097c10 */ /* 0x000fe20009ffe4ff */
[----:B------:R-:W-:Y:S04]  /*7e430*/  STL [R1+0x1504], R8 ;  /* 0x0015040801007387 */ /* 0x000fe80000100800 */
[----:B------:R-:W4:Y:S04]  /*7e440*/  LDL.LU R13, [R1+0x1520] ;  /* 0x00152000010d7983 */ /* 0x000f280000300800 */
[----:B------:R1:W-:Y:S04]  /*7e450*/  STL [R1+0x1500], R9 ;  /* 0x0015000901007387 */ /* 0x0003e80000100800 */
[----:B-1----:R-:W4:Y:S01]  /*7e460*/  LDL.LU R11, [R1+0x1528] ;  /* 0x00152800010b7983 */ /* 0x002f220000300800 */
[----:B------:R-:W-:-:S03]  /*7e470*/  MOV R4, R8 ;  /* 0x0000000800047202 */ /* 0x000fc60000000f00 */
[----:B------:R-:W4:Y:S01]  /*7e480*/  LDL.LU R10, [R1+0x152c] ;  /* 0x00152c00010a7983 */ /* 0x000f220000300800 */
[----:B------:R-:W-:-:S03]  /*7e490*/  IMAD.MOV.U32 R5, RZ, RZ, R9 ;  /* 0x000000ffff057224 */ /* 0x000fc600078e0009 */
[----:B------:R-:W4:Y:S04]  /*7e4a0*/  LDL.LU R9, [R1+0x1530] ;  /* 0x0015300001097983 */ /* 0x000f280000300800 */
[----:B------:R-:W4:Y:S04]  /*7e4b0*/  LDL.LU R8, [R1+0x1534] ;  /* 0x0015340001087983 */ /* 0x000f280000300800 */
[----:B------:R1:W-:Y:S01]  /*7e4c0*/  LDGSTS.E [R0+0x20008], desc[UR8][R4.64], P1 ;  /* 0x2000800004007fae */ /* 0x0003e20008921848 */
[----:B------:R-:W-:-:S04]  /*7e4d0*/  IADD3 R2, P0, R2, UR4, RZ ;  /* 0x0000000402027c10 */ /* 0x000fc8000ff1e0ff */
[----:B------:R-:W-:Y:S02]  /*7e4e0*/  IADD3.X R6, R6, UR6, RZ, P0, !PT ;  /* 0x0000000606067c10 */ /* 0x000fe400087fe4ff */
[----:B------:R-:W-:Y:S01]  /*7e4f0*/  IADD3 R194, P2, R194, UR4, RZ ;  /* 0x00000004c2c27c10 */ /* 0x000fe2000ff5e0ff */
[----:B------:R-:W-:Y:S03]  /*7e500*/  STL [R1+0x150c], R2 ;  /* 0x00150c0201007387 */ /* 0x000fe60000100800 */
[----:B------:R-:W-:Y:S01]  /*7e510*/  IADD3.X R195, R195, UR6, RZ, P2, !PT ;  /* 0x00000006c3c37c10 */ /* 0x000fe200097fe4ff */
[----:B------:R1:W-:Y:S02]  /*7e520*/  STL [R1+0x1508], R6 ;  /* 0x0015080601007387 */ /* 0x0003e40000100800 */
[----:B-1----:R-:W-:Y:S02]  /*7e530*/  MOV R5, R6 ;  /* 0x0000000600057202 */ /* 0x002fe40000000f00 */
[----:B------:R-:W-:Y:S01]  /*7e540*/  STL [R1+0x1514], R194 ;  /* 0x001514c201007387 */ /* 0x000fe20000100800 */
[----:B------:R-:W-:-:S03]  /*7e550*/  MOV R4, R2 ;  /* 0x0000000200047202 */ /* 0x000fc60000000f00 */
[----:B------:R-:W4:Y:S04]  /*7e560*/  LDL.LU R6, [R1+0x1538] ;  /* 0x0015380001067983 */ /* 0x000f280000300800 */
[----:B------:R-:W-:Y:S04]  /*7e570*/  STL [R1+0x1510], R195 ;  /* 0x001510c301007387 */ /* 0x000fe80000100800 */
[----:B------:R-:W4:Y:S04]  /*7e580*/  LDL.LU R2, [R1+0x153c] ;  /* 0x00153c0001027983 */ /* 0x000f280000300800 */
[----:B------:R1:W-:Y:S04]  /*7e590*/  LDGSTS.E [R0+0x24008], desc[UR8][R4.64], P1 ;  /* 0x2400800004007fae */ /* 0x0003e80008921848 */
[----:B------:R-:W4:Y:S01]  /*7e5a0*/  LDL.LU.64 R196, [R1+0x8b8] ;  /* 0x0008b80001c47983 */ /* 0x000f220000300a00 */
[----:B--2---:R-:W-:Y:S01]  /*7e5b0*/  IADD3 R192, P0, R192, UR4, RZ ;  /* 0x00000004c0c07c10 */ /* 0x004fe2000ff1e0ff */
[----:B-1----:R-:W-:Y:S01]  /*7e5c0*/  IMAD.MOV.U32 R4, RZ, RZ, R194 ;  /* 0x000000ffff047224 */ /* 0x002fe200078e00c2 */
[----:B------:R-:W-:-:S03]  /*7e5d0*/  MOV R5, R195 ;  /* 0x000000c300057202 */ /* 0x000fc60000000f00 */
[----:B------:R-:W-:Y:S04]  /*7e5e0*/  STL [R1+0x151c], R192 ;  /* 0x00151cc001007387 */ /* 0x000fe80000100800 */
[----:B------:R1:W-:Y:S02]  /*7e5f0*/  LDGSTS.E [R0+0x28008], desc[UR8][R4.64], P1 ;  /* 0x2800800004007fae */ /* 0x0003e40008921848 */
[----:B-1----:R-:W-:Y:S02]  /*7e600*/  MOV R4, R192 ;  /* 0x000000c000047202 */ /* 0x002fe40000000f00 */
[----:B------:R-:W-:-:S05]  /*7e610*/  IADD3.X R193, R193, UR6, RZ, P0, !PT ;  /* 0x00000006c1c17c10 */ /* 0x000fca00087fe4ff */
[----:B------:R1:W-:Y:S01]  /*7e620*/  STL [R1+0x1518], R193 ;  /* 0x001518c101007387 */ /* 0x0003e20000100800 */
[----:B------:R-:W-:Y:S01]  /*7e630*/  IMAD.MOV.U32 R5, RZ, RZ, R193 ;  /* 0x000000ffff057224 */ /* 0x000fe200078e00c1 */
[----:B------:R-:W-:Y:S02]  /*7e640*/  UISETP.GT.AND UP1, UPT, UR16, 0x5f, UPT ;  /* 0x0000005f1000788c */ /* 0x000fe4000bf24270 */
[----:B-1----:R-:W2:Y:S02]  /*7e650*/  LDL.LU.64 R192, [R1+0x8b0] ;  /* 0x0008b00001c07983 */ /* 0x002ea40000300a00 */
[----:B------:R-:W-:Y:S02]  /*7e660*/  USEL UR12, URZ, 0x4, !UP1 ;  /* 0x000000043f0c7887 */ /* 0x000fe4000c800000 */
[----:B------:R1:W-:Y:S02]  /*7e670*/  LDGSTS.E [R0+0x2c008], desc[UR8][R4.64], P1 ;  /* 0x2c00800004007fae */ /* 0x0003e40008921848 */
[----:B------:R-:W-:Y:S01]  /*7e680*/  USEL UR12, UR12, URZ, !UP0 ;  /* 0x0000003f0c0c7287 */ /* 0x000fe2000c000000 */
[----:B---3--:R-:W-:-:S05]  /*7e690*/  IADD3 R12, P1, R12, UR4, RZ ;  /* 0x000000040c0c7c10 */ /* 0x008fca000ff3e0ff */
[----:B------:R-:W-:Y:S02]  /*7e6a0*/  ISETP.NE.U32.AND P0, PT, RZ, UR12, PT ;  /* 0x0000000cff007c0c */ /* 0x000fe4000bf05070 */
[----:B-1----:R-:W-:Y:S01]  /*7e6b0*/  MOV R4, R12 ;  /* 0x0000000c00047202 */ /* 0x002fe20000000f00 */
[----:B------:R-:W-:Y:S01]  /*7e6c0*/  STL [R1+0x1524], R12 ;  /* 0x0015240c01007387 */ /* 0x000fe20000100800 */
[----:B----4-:R-:W-:-:S04]  /*7e6d0*/  IADD3.X R13, R13, UR6, RZ, P1, !PT ;  /* 0x000000060d0d7c10 */ /* 0x010fc80008ffe4ff */
[----:B------:R-:W-:-:S05]  /*7e6e0*/  MOV R5, R13 ;  /* 0x0000000d00057202 */ /* 0x000fca0000000f00 */
[----:B------:R1:W-:Y:S01]  /*7e6f0*/  LDGSTS.E [R0+0x2000c], desc[UR8][R4.64], P0 ;  /* 0x2000c00004007fae */ /* 0x0003e20008121848 */
[----:B------:R-:W-:-:S04]  /*7e700*/  IADD3 R10, P2, R10, UR4, RZ ;  /* 0x000000040a0a7c10 */ /* 0x000fc8000ff5e0ff */
[----:B------:R-:W-:Y:S02]  /*7e710*/  IADD3.X R11, R11, UR6, RZ, P2, !PT ;  /* 0x000000060b0b7c10 */ /* 0x000fe400097fe4ff */
[----:B------:R-:W-:Y:S01]  /*7e720*/  IADD3 R8, P1, R8, UR4, RZ ;  /* 0x0000000408087c10 */ /* 0x000fe2000ff3e0ff */
[----:B-1----:R-:W-:Y:S01]  /*7e730*/  IMAD.MOV.U32 R4, RZ, RZ, R10 ;  /* 0x000000ffff047224 */ /* 0x002fe200078e000a */
[----:B------:R-:W-:Y:S02]  /*7e740*/  MOV R5, R11 ;  /* 0x0000000b00057202 */ /* 0x000fe40000000f00 */
[----:B------:R-:W-:Y:S01]  /*7e750*/  IADD3.X R9, R9, UR6, RZ, P1, !PT ;  /* 0x0000000609097c10 */ /* 0x000fe20008ffe4ff */
[----:B------:R1:W-:Y:S04]  /*7e760*/  STL [R1+0x1520], R13 ;  /* 0x0015200d01007387 */ /* 0x0003e80000100800 */
[----:B------:R3:W-:Y:S04]  /*7e770*/  LDGSTS.E [R0+0x2400c], desc[UR8][R4.64], P0 ;  /* 0x2400c00004007fae */ /* 0x0007e80008121848 */
[----:B------:R-:W-:Y:S04]  /*7e780*/  STL [R1+0x152c], R10 ;  /* 0x00152c0a01007387 */ /* 0x000fe80000100800 */
[----:B------:R-:W4:Y:S01]  /*7e790*/  LDL.LU.64 R194, [R1+0x8a8] ;  /* 0x0008a80001c27983 */ /* 0x000f220000300a00 */
[----:B---3--:R-:W-:Y:S01]  /*7e7a0*/  MOV R4, R8 ;  /* 0x0000000800047202 */ /* 0x008fe20000000f00 */
[----:B------:R-:W-:-:S02]  /*7e7b0*/  IMAD.MOV.U32 R5, RZ, RZ, R9 ;  /* 0x000000ffff057224 */ /* 0x000fc400078e0009 */
[----:B------:R3:W-:Y:S04]  /*7e7c0*/  STL [R1+0x1528], R11 ;  /* 0x0015280b01007387 */ /* 0x0007e80000100800 */
[----:B------:R-:W-:Y:S04]  /*7e7d0*/  STL [R1+0x1534], R8 ;  /* 0x0015340801007387 */ /* 0x000fe80000100800 */
[----:B------:R3:W-:Y:S04]  /*7e7e0*/  STL [R1+0x1530], R9 ;  /* 0x0015300901007387 */ /* 0x0007e80000100800 */
[----:B------:R1:W-:Y:S01]  /*7e7f0*/  LDGSTS.E [R0+0x2800c], desc[UR8][R4.64], P0 ;  /* 0x2800c00004007fae */ /* 0x0003e20008121848 */
[----:B------:R-:W-:-:S02]  /*7e800*/  PLOP3.LUT P1, PT, PT, PT, UP0, 0x80, 0x0 ;  /* 0x000000000000781c */ /* 0x000fc40003f2f008 */
[----:B------:R-:W-:-:S04]  /*7e810*/  IADD3 R2, P2, R2, UR4, RZ ;  /* 0x0000000402027c10 */ /* 0x000fc8000ff5e0ff */
[----:B------:R-:W-:Y:S01]  /*7e820*/  IADD3.X R6, R6, UR6, RZ, P2, !PT ;  /* 0x0000000606067c10 */ /* 0x000fe200097fe4ff */
[----:B------:R3:W-:Y:S01]  /*7e830*/  STL [R1+0x153c], R2 ;  /* 0x00153c0201007387 */ /* 0x0007e20000100800 */
[----:B-1----:R-:W-:Y:S02]  /*7e840*/  MOV R4, R2 ;  /* 0x0000000200047202 */ /* 0x002fe40000000f00 */
[----:B------:R-:W-:Y:S01]  /*7e850*/  MOV R5, R6 ;  /* 0x0000000600057202 */ /* 0x000fe20000000f00 */
[----:B------:R-:W4:Y:S04]  /*7e860*/  LDL.LU.64 R12, [R1+0x8a0] ;  /* 0x0008a000010c7983 */ /* 0x000f280000300a00 */
[----:B------:R1:W-:Y:S04]  /*7e870*/  STL [R1+0x1538], R6 ;  /* 0x0015380601007387 */ /* 0x0003e80000100800 */
[----:B---3--:R-:W3:Y:S04]  /*7e880*/  LDL.LU.64 R10, [R1+0x898] ;  /* 0x00089800010a7983 */ /* 0x008ee80000300a00 */
[----:B------:R1:W-:Y:S01]  /*7e890*/  LDGSTS.E [R0+0x2c00c], desc[UR8][R4.64], P0 ;  /* 0x2c00c00004007fae */ /* 0x0003e20008121848 */
[----:B------:R-:W-:-:S03]  /*7e8a0*/  ISETP.GE.AND P0, PT, R3, UR16, PT ;  /* 0x0000001003007c0c */ /* 0x000fc6000bf06270 */
[----:B------:R-:W3:Y:S01]  /*7e8b0*/  LDL.LU.64 R8, [R1+0x890] ;  /* 0x0008900001087983 */ /* 0x000ee20000300a00 */
[----:B------:R-:W-:-:S04]  /*7e8c0*/  SEL R2, RZ, 0x4, P0 ;  /* 0x00000004ff027807 */ /* 0x000fc80000000000 */
[----:B------:R-:W-:Y:S02]  /*7e8d0*/  SEL R2, R2, RZ, !P1 ;  /* 0x000000ff02027207 */ /* 0x000fe40004800000 */
[----:B------:R-:W-:Y:S02]  /*7e8e0*/  IADD3 R211, P1, R196, UR4, RZ ;  /* 0x00000004c4d37c10 */ /* 0x000fe4000ff3e0ff */
[----:B------:R-:W-:Y:S02]  /*7e8f0*/  ISETP.NE.U32.AND P0, PT, R2, RZ, PT ;  /* 0x000000ff0200720c */ /* 0x000fe40003f05070 */
[----:B------:R-:W-:Y:S02]  /*7e900*/  IADD3.X R2, R197, UR6, RZ, P1, !PT ;  /* 0x00000006c5027c10 */ /* 0x000fe40008ffe4ff */
[----:B--2---:R-:W-:-:S04]  /*7e910*/  IADD3 R210, P1, R192, UR4, RZ ;  /* 0x00000004c0d27c10 */ /* 0x004fc8000ff3e0ff */
[----:B-1----:R-:W-:Y:S02]  /*7e920*/  IADD3.X R4, R193, UR6, RZ, P1, !PT ;  /* 0x00000006c1047c10 */ /* 0x002fe40008ffe4ff */
[----:B------:R-:W2:Y:S04]  /*7e930*/  LDL.LU.64 R192, [R1+0x888] ;  /* 0x0008880001c07983 */ /* 0x000ea80000300a00 */
[----:B------:R-:W2:Y:S04]  /*7e940*/  LDL.LU.64 R202, [R1+0x880] ;  /* 0x0008800001ca7983 */ /* 0x000ea80000300a00 */
[----:B------:R-:W2:Y:S01]  /*7e950*/  LDL.LU.64 R200, [R1+0x878] ;  /* 0x0008780001c87983 */ /* 0x000ea20000300a00 */
[----:B----4-:R-:W-:-:S04]  /*7e960*/  IADD3 R209, P1, R194, UR4, RZ ;  /* 0x00000004c2d17c10 */ /* 0x010fc8000ff3e0ff */
[----:B------:R-:W-:Y:S02]  /*7e970*/  IADD3.X R5, R195, UR6, RZ, P1, !PT ;  /* 0x00000006c3057c10 */ /* 0x000fe40008ffe4ff */
[----:B------:R-:W-:-:S04]  /*7e980*/  IADD3 R208, P1, R12, UR4, RZ ;  /* 0x000000040cd07c10 */ /* 0x000fc8000ff3e0ff */
[----:B------:R-:W-:Y:S02]  /*7e990*/  IADD3.X R6, R13, UR6, RZ, P1, !PT ;  /* 0x000000060d067c10 */ /* 0x000fe40008ffe4ff */
[----:B------:R-:W4:Y:S01]  /*7e9a0*/  LDL.LU.64 R12, [R1+0x870] ;  /* 0x00087000010c7983 */ /* 0x000f220000300a00 */
[----:B---3--:R-:W-:-:S04]  /*7e9b0*/  IADD3 R3, P1, R10, UR4, RZ ;  /* 0x000000040a037c10 */ /* 0x008fc8000ff3e0ff */
[----:B------:R-:W-:Y:S02]  /*7e9c0*/  IADD3.X R252, R11, UR6, RZ, P1, !PT ;  /* 0x000000060bfc7c10 */ /* 0x000fe40008ffe4ff */
[----:B------:R-:W3:Y:S04]  /*7e9d0*/  LDL.LU.64 R10, [R1+0x868] ;  /* 0x00086800010a7983 */ /* 0x000ee80000300a00 */
[----:B------:R-:W3:Y:S01]  /*7e9e0*/  LDL.LU.64 R198, [R1+0x860] ;  /* 0x0008600001c67983 */ /* 0x000ee20000300a00 */
[----:B------:R-:W-:-:S03]  /*7e9f0*/  IADD3 R206, P1, R8, UR4, RZ ;  /* 0x0000000408ce7c10 */ /* 0x000fc6000ff3e0ff */
[----:B------:R-:W3:Y:S01]  /*7ea00*/  LDL.LU.64 R196, [R1+0x858] ;  /* 0x0008580001c47983 */ /* 0x000ee20000300a00 */
[----:B------:R-:W-:-:S03]  /*7ea10*/  IADD3.X R207, R9, UR6, RZ, P1, !PT ;  /* 0x0000000609cf7c10 */ /* 0x000fc60008ffe4ff */
[----:B------:R-:W3:Y:S01]  /*7ea20*/  LDL.LU.64 R8, [R1+0x850] ;  /* 0x0008500001087983 */ /* 0x000ee20000300a00 */
[----:B--2---:R-:W-:-:S04]  /*7ea30*/  IADD3 R204, P1, R192, UR4, RZ ;  /* 0x00000004c0cc7c10 */ /* 0x004fc8000ff3e0ff */
[----:B------:R-:W-:Y:S02]  /*7ea40*/  IADD3.X R205, R193, UR6, RZ, P1, !PT ;  /* 0x00000006c1cd7c10 */ /* 0x000fe40008ffe4ff */
[----:B------:R-:W2:Y:S04]  /*7ea50*/  LDL.LU.64 R192, [R1+0x848] ;  /* 0x0008480001c07983 */ /* 0x000ea80000300a00 */
[----:B------:R-:W2:Y:S01]  /*7ea60*/  LDL.LU.64 R212, [R1+0x840] ;  /* 0x0008400001d47983 */ /* 0x000ea20000300a00 */
[----:B------:R-:W-:-:S04]  /*7ea70*/  IADD3 R194, P1, R202, UR4, RZ ;  /* 0x00000004cac27c10 */ /* 0x000fc8000ff3e0ff */
[----:B------:R-:W-:Y:S02]  /*7ea80*/  IADD3.X R195, R203, UR6, RZ, P1, !PT ;  /* 0x00000006cbc37c10 */ /* 0x000fe40008ffe4ff */
[----:B------:R-:W-:-:S04]  /*7ea90*/  IADD3 R202, P1, R200, UR4, RZ ;  /* 0x00000004c8ca7c10 */ /* 0x000fc8000ff3e0ff */
[----:B------:R-:W-:Y:S01]  /*7eaa0*/  IADD3.X R203, R201, UR6, RZ, P1, !PT ;  /* 0x00000006c9cb7c10 */ /* 0x000fe20008ffe4ff */
[----:B------:R-:W-:Y:S02]  /*7eab0*/  UISETP.GT.AND UP1, UPT, UR16, 0x7c, UPT ;  /* 0x0000007c1000788c */ /* 0x000fe4000bf24270 */
[----:B------:R-:W-:Y:S02]  /*7eac0*/  UISETP.GT.AND UP2, UPT, UR16, 0x7d, UPT ;  /* 0x0000007d1000788c */ /* 0x000fe4000bf44270 */
[----:B------:R-:W-:Y:S01]  /*7ead0*/  USEL UR12, URZ, 0x4, !UP1 ;  /* 0x000000043f0c7887 */ /* 0x000fe2000c800000 */
[----:B------:R-:W-:Y:S01]  /*7eae0*/  IMAD.MOV.U32 R214, RZ, RZ, R211 ;  /* 0x000000ffffd67224 */ /* 0x000fe200078e00d3 */
[----:B------:R-:W-:Y:S01]  /*7eaf0*/  USEL UR13, URZ, 0x4, !UP2 ;  /* 0x000000043f0d7887 */ /* 0x000fe2000d000000 */
[----:B------:R-:W-:Y:S01]  /*7eb00*/  MOV R215, R2 ;  /* 0x0000000200d77202 */ /* 0x000fe20000000f00 */
[----:B------:R-:W-:Y:S01]  /*7eb10*/  USEL UR12, UR12, URZ, !UP0 ;  /* 0x0000003f0c0c7287 */ /* 0x000fe2000c000000 */
[----:B------:R-:W-:Y:S01]  /*7eb20*/  MOV R211, R5 ;  /* 0x0000000500d37202 */ /* 0x000fe20000000f00 */
[----:B------:R-:W-:Y:S01]  /*7eb30*/  UISETP.GT.AND UP3, UPT, UR16, 0x7e, UPT ;  /* 0x0000007e1000788c */ /* 0x000fe2000bf64270 */
[----:B------:R-:W-:Y:S01]  /*7eb40*/  MOV R2, R3 ;  /* 0x0000000300027202 */ /* 0x000fe20000000f00 */
[----:B------:R-:W-:Y:S01]  /*7eb50*/  USEL UR13, UR13, URZ, !UP0 ;  /* 0x0000003f0d0d7287 */ /* 0x000fe2000c000000 */
[----:B------:R-:W-:Y:S01]  /*7eb60*/  MOV R3, R252 ;  /* 0x000000fc00037202 */ /* 0x000fe20000000f00 */
[----:B------:R-:W-:Y:S01]  /*7eb70*/  STL.64 [R1+0x8b8], R214 ;  /* 0x0008b8d601007387 */ /* 0x000fe20000100a00 */
[----:B------:R-:W-:-:S03]  /*7eb80*/  USEL UR14, URZ, 0x4, !UP3 ;  /* 0x000000043f0e7887 */ /* 0x000fc6000d800000 */
[----:B------:R-:W-:Y:S01]  /*7eb90*/  ISETP.NE.U32.AND P2, PT, RZ, UR13, PT ;  /* 0x0000000dff007c0c */ /* 0x000fe2000bf45070 */
[----:B------:R-:W-:Y:S02]  /*7eba0*/  USEL UR14, UR14, URZ, !UP0 ;  /* 0x0000003f0e0e7287 */ /* 0x000fe4000c000000 */
[----:B------:R-:W-:-:S04]  /*7ebb0*/  UISETP.GT.AND UP4, UPT, UR16, 0x7f, UPT ;  /* 0x0000007f1000788c */ /* 0x000fc8000bf84270 */
[----:B------:R-:W-:Y:S01]  /*7ebc0*/  USEL UR15, URZ, 0x4, !UP4 ;  /* 0x000000043f0f7887 */ /* 0x000fe2000e000000 */
[----:B------:R-:W-:-:S03]  /*7ebd0*/  ISETP.NE.U32.AND P3, PT, RZ, UR14, PT ;  /* 0x0000000eff007c0c */ /* 0x000fc6000bf65070 */
[----:B------:R-:W-:-:S06]  /*7ebe0*/  USEL UR15, UR15, URZ, !UP0 ;  /* 0x0000003f0f0f7287 */ /* 0x000fcc000c000000 */
[----:B------:R-:W-:Y:S02]  /*7ebf0*/  ISETP.NE.U32.AND P4, PT, RZ, UR15, PT ;  /* 0x0000000fff007c0c */ /* 0x000fe4000bf85070 */
[----:B----4-:R-:W-:-:S04]  /*7ec00*/  IADD3 R200, P1, R12, UR4, RZ ;  /* 0x000000040cc87c10 */ /* 0x010fc8000ff3e0ff */
[----:B------:R-:W-:Y:S02]  /*7ec10*/  IADD3.X R201, R13, UR6, RZ, P1, !PT ;  /* 0x000000060dc97c10 */ /* 0x000fe40008ffe4ff */
[----:B---3--:R-:W-:-:S04]  /*7ec20*/  IADD3 R13, P1, R10, UR4, RZ ;  /* 0x000000040a0d7c10 */ /* 0x008fc8000ff3e0ff */
[----:B------:R-:W-:Y:S02]  /*7ec30*/  IADD3.X R12, R11, UR6, RZ, P1, !PT ;  /* 0x000000060b0c7c10 */ /* 0x000fe40008ffe4ff */
[----:B------:R-:W-:-:S04]  /*7ec40*/  IADD3 R10, P1, R198, UR4, RZ ;  /* 0x00000004c60a7c10 */ /* 0x000fc8000ff3e0ff */
[----:B------:R-:W-:Y:S02]  /*7ec50*/  IADD3.X R11, R199, UR6, RZ, P1, !PT ;  /* 0x00000006c70b7c10 */ /* 0x000fe40008ffe4ff */
[----:B------:R-:W-:-:S04]  /*7ec60*/  IADD3 R198, P1, R196, UR4, RZ ;  /* 0x00000004c4c67c10 */ /* 0x000fc8000ff3e0ff */
[----:B------:R-:W-:Y:S02]  /*7ec70*/  IADD3.X R199, R197, UR6, RZ, P1, !PT ;  /* 0x00000006c5c77c10 */ /* 0x000fe40008ffe4ff */
[----:B------:R-:W-:-:S04]  /*7ec80*/  IADD3 R196, P1, R8, UR4, RZ ;  /* 0x0000000408c47c10 */ /* 0x000fc8000ff3e0ff */
[----:B------:R-:W-:Y:S02]  /*7ec90*/  IADD3.X R197, R9, UR6, RZ, P1, !PT ;  /* 0x0000000609c57c10 */ /* 0x000fe40008ffe4ff */
[----:B------:R-:W-:Y:S02]  /*7eca0*/  MOV R5, R12 ;  /* 0x0000000c00057202 */ /* 0x000fe40000000f00 */
[----:B--2---:R-:W-:-:S04]  /*7ecb0*/  IADD3 R8, P1, R192, UR4, RZ ;  /* 0x00000004c0087c10 */ /* 0x004fc8000ff3e0ff */
[----:B------:R-:W-:Y:S02]  /*7ecc0*/  IADD3.X R9, R193, UR6, RZ, P1, !PT ;  /* 0x00000006c1097c10 */ /* 0x000fe40008ffe4ff */
[----:B------:R-:W-:Y:S02]  /*7ecd0*/  IADD3 R192, P1, R212, UR4, RZ ;  /* 0x00000004d4c07c10 */ /* 0x000fe4000ff3e0ff */
[----:B------:R-:W-:Y:S02]  /*7ece0*/  MOV R212, R210 ;  /* 0x000000d200d47202 */ /* 0x000fe40000000f00 */
[----:B------:R-:W-:Y:S01]  /*7ecf0*/  IADD3.X R193, R213, UR6, RZ, P1, !PT ;  /* 0x00000006d5c17c10 */ /* 0x000fe20008ffe4ff */
[----:B------:R-:W-:Y:S01]  /*7ed00*/  IMAD.MOV.U32 R213, RZ, RZ, R4 ;  /* 0x000000ffffd57224 */ /* 0x000fe200078e0004 */
[----:B------:R-:W-:Y:S01]  /*7ed10*/  MOV R210, R209 ;  /* 0x000000d100d27202 */ /* 0x000fe20000000f00 */
[----:B------:R-:W-:Y:S01]  /*7ed20*/  IMAD.MOV.U32 R209, RZ, RZ, R6 ;  /* 0x000000ffffd17224 */ /* 0x000fe200078e0006 */
[----:B------:R-:W-:-:S02]  /*7ed30*/  ISETP.NE.U32.AND P1, PT, RZ, UR12, PT ;  /* 0x0000000cff007c0c */ /* 0x000fc4000bf25070 */
[----:B------:R-:W-:Y:S04]  /*7ed40*/  STL.64 [R1+0x8b0], R212 ;  /* 0x0008b0d401007387 */ /* 0x000fe80000100a00 */
[----:B------:R-:W-:Y:S04]  /*7ed50*/  STL.64 [R1+0x8a8], R210 ;  /* 0x0008a8d201007387 */ /* 0x000fe80000100a00 */
[----:B------:R-:W-:Y:S01]  /*7ed60*/  STL.64 [R1+0x8a0], R208 ;  /* 0x0008a0d001007387 */ /* 0x000fe20000100a00 */
[----:B------:R-:W-:-:S03]  /*7ed70*/  IMAD.MOV.U32 R4, RZ, RZ, R13 ;  /* 0x000000ffff047224 */ /* 0x000fc600078e000d */
[----:B------:R1:W-:Y:S04]  /*7ed80*/  STL.64 [R1+0x898], R2 ;  /* 0x0008980201007387 */ /* 0x0003e80000100a00 */
[----:B------:R-:W-:Y:S04]  /*7ed90*/  STL.64 [R1+0x890], R206 ;  /* 0x000890ce01007387 */ /* 0x000fe80000100a00 */
[----:B------:R-:W-:Y:S04]  /*7eda0*/  STL.64 [R1+0x888], R204 ;  /* 0x000888cc01007387 */ /* 0x000fe80000100a00 */
[----:B------:R2:W-:Y:S04]  /*7edb0*/  STL.64 [R1+0x880], R194 ;  /* 0x000880c201007387 */ /* 0x0005e80000100a00 */
[----:B------:R-:W-:Y:S04]  /*7edc0*/  STL.64 [R1+0x878], R202 ;  /* 0x000878ca01007387 */ /* 0x000fe80000100a00 */
[----:B------:R-:W3:Y:S04]  /*7edd0*/  LDL.LU R12, [R1+0x1d60] ;  /* 0x001d6000010c7983 */ /* 0x000ee80000300800 */
[----:B------:R-:W4:Y:S04]  /*7ede0*/  LDL.LU R13, [R1+0x1d5c] ;  /* 0x001d5c00010d7983 */ /* 0x000f280000300800 */
[----:B------:R-:W-:Y:S04]  /*7edf0*/  STL.64 [R1+0x870], R200 ;  /* 0x000870c801007387 */ /* 0x000fe80000100a00 */
[----:B------:R2:W-:Y:S04]  /*7ee00*/  STL.64 [R1+0x868], R4 ;  /* 0x0008680401007387 */ /* 0x0005e80000100a00 */
[----:B------:R2:W-:Y:S04]  /*7ee10*/  STL.64 [R1+0x860], R10 ;  /* 0x0008600a01007387 */ /* 0x0005e80000100a00 */
[----:B------:R-:W-:Y:S04]  /*7ee20*/  LDGSTS.E [R0+0x30000], desc[UR8][R214.64], P1 ;  /* 0x30000000d6007fae */ /* 0x000fe80008921848 */
[----:B------:R-:W-:Y:S04]  /*7ee30*/  STL.64 [R1+0x858], R198 ;  /* 0x000858c601007387 */ /* 0x000fe80000100a00 */
[----:B------:R-:W-:Y:S04]  /*7ee40*/  LDGSTS.E [R0+0x34000], desc[UR8][R212.64], P1 ;  /* 0x34000000d4007fae */ /* 0x000fe80008921848 */
[----:B------:R-:W-:Y:S04]  /*7ee50*/  STL.64 [R1+0x850], R196 ;  /* 0x000850c401007387 */ /* 0x000fe80000100a00 */
[----:B------:R-:W-:Y:S04]  /*7ee60*/  LDGSTS.E [R0+0x38000], desc[UR8][R210.64], P1 ;  /* 0x38000000d2007fae */ /* 0x000fe80008921848 */
[----:B------:R2:W-:Y:S04]  /*7ee70*/  STL.64 [R1+0x848], R8 ;  /* 0x0008480801007387 */ /* 0x0005e80000100a00 */
[----:B------:R-:W-:Y:S04]  /*7ee80*/  LDGSTS.E [R0+0x3c000], desc[UR8][R208.64], P1 ;  /* 0x3c000000d0007fae */ /* 0x000fe80008921848 */
[----:B------:R2:W-:Y:S04]  /*7ee90*/  STL.64 [R1+0x840], R192 ;  /* 0x000840c001007387 */ /* 0x0005e80000100a00 */
[----:B------:R-:W-:Y:S04]  /*7eea0*/  LDGSTS.E [R0+0x30004], desc[UR8][R2.64], P2 ;  /* 0x3000400002007fae */ /* 0x000fe80009121848 */
[----:B------:R3:W-:Y:S04]  /*7eeb0*/  LDGSTS.E [R0+0x34004], desc[UR8][R206.64], P2 ;  /* 0x34004000ce007fae */ /* 0x0007e80009121848 */
[----:B------:R-:W-:Y:S04]  /*7eec0*/  LDGSTS.E [R0+0x38004], desc[UR8][R204.64], P2 ;  /* 0x38004000cc007fae */ /* 0x000fe80009121848 */
[----:B-1----:R-:W3:Y:S04]  /*7eed0*/  LDL.LU.64 R2, [R1+0x838] ;  /* 0x0008380001027983 */ /* 0x002ee80000300a00 */
[----:B------:R-:W-:Y:S04]  /*7eee0*/  LDGSTS.E [R0+0x3c004], desc[UR8][R194.64], P2 ;  /* 0x3c004000c2007fae */ /* 0x000fe80009121848 */
[----:B------:R-:W-:Y:S04]  /*7eef0*/  LDGSTS.E [R0+0x30008], desc[UR8][R202.64], P3 ;  /* 0x30008000ca007fae */ /* 0x000fe80009921848 */
[----:B------:R-:W-:Y:S04]  /*7ef00*/  LDGSTS.E [R0+0x34008], desc[UR8][R200.64], P3 ;  /* 0x34008000c8007fae */ /* 0x000fe80009921848 */
[----:B--2---:R-:W2:Y:S04]  /*7ef10*/  LDL.LU.64 R194, [R1+0x7f8] ;  /* 0x0007f80001c27983 */ /* 0x004ea80000300a00 */
[----:B------:R-:W-:Y:S04]  /*7ef20*/  LDGSTS.E [R0+0x38008], desc[UR8][R4.64], P3 ;  /* 0x3800800004007fae */ /* 0x000fe80009921848 */
[----:B------:R-:W-:Y:S04]  /*7ef30*/  LDGSTS.E [R0+0x3c008], desc[UR8][R10.64], P3 ;  /* 0x3c0080000a007fae */ /* 0x000fe80009921848 */
[----:B------:R-:W-:Y:S04]  /*7ef40*/  LDGSTS.E [R0+0x3000c], desc[UR8][R198.64], P4 ;  /* 0x3000c000c6007fae */ /* 0x000fe8000a121848 */
[----:B------:R-:W4:Y:S04]  /*7ef50*/  LDL.LU.64 R4, [R1+0x7b8] ;  /* 0x0007b80001047983 */ /* 0x000f280000300a00 */
[----:B------:R-:W4:Y:S04]  /*7ef60*/  LDL.LU.64 R10, [R1+0x778] ;  /* 0x00077800010a7983 */ /* 0x000f280000300a00 */
[----:B------:R-:W-:Y:S04]  /*7ef70*/  LDGSTS.E [R0+0x3400c], desc[UR8][R196.64], P4 ;  /* 0x3400c000c4007fae */ /* 0x000fe8000a121848 */
[----:B------:R-:W-:Y:S04]  /*7ef80*/  LDGSTS.E [R0+0x3800c], desc[UR8][R8.64], P4 ;  /* 0x3800c00008007fae */ /* 0x000fe8000a121848 */
[----:B------:R1:W-:Y:S01]  /*7ef90*/  LDGSTS.E [R0+0x3c00c], desc[UR8][R192.64], P4 ;  /* 0x3c00c000c0007fae */ /* 0x0003e2000a121848 */
[----:B------:R-:W-:-:S03]  /*7efa0*/  ULEA UR12, UR61, UR11, 0x10 ;  /* 0x0000000b3d0c7291 */ /* 0x000fc6000f8e803f */
[----:B------:R-:W0:Y:S04]  /*7efb0*/  LDGDEPBAR ;  /* 0x00000000000079af */ /* 0x000e280000000000 */
[----:B------:R-:W4:Y:S04]  /*7efc0*/  LDL.LU.64 R8, [R1+0x738] ;  /* 0x0007380001087983 */ /* 0x000f280000300a00 */
[----:B------:R-:W4:Y:S04]  /*7efd0*/  LDL.LU.64 R200, [R1+0x6f8] ;  /* 0x0006f80001c87983 */ /* 0x000f280000300a00 */
[----:B------:R-:W4:Y:S04]  /*7efe0*/  LDL.LU.64 R192, [R1+0x6b8] ;  /* 0x0006b80001c07983 */ /* 0x000f280000300a00 */
[----:B------:R-:W4:Y:S04]  /*7eff0*/  LDL.LU.64 R198, [R1+0x678] ;  /* 0x0006780001c67983 */ /* 0x000f280000300a00 */
[----:B------:R-:W4:Y:S01]  /*7f000*/  LDL.LU.64 R196, [R1+0x638] ;  /* 0x0006380001c47983 */ /* 0x000f220000300a00 */
[----:B---3--:R-:W-:-:S04]  /*7f010*/  IADD3 R207, P1, R2, UR5, RZ ;  /* 0x0000000502cf7c10 */ /* 0x008fc8000ff3e0ff */
[----:B------:R-:W-:Y:S02]  /*7f020*/  IADD3.X R2, R3, UR7, RZ, P1, !PT ;  /* 0x0000000703027c10 */ /* 0x000fe40008ffe4ff */
[----:B--2---:R-:W-:-:S04]  /*7f030*/  IADD3 R206, P1, R194, UR5, RZ ;  /* 0x00000005c2ce7c10 */ /* 0x004fc8000ff3e0ff */
[----:B-1----:R-:W-:Y:S02]  /*7f040*/  IADD3.X R0, R195, UR7, RZ, P1, !PT ;  /* 0x00000007c3007c10 */ /* 0x002fe40008ffe4ff */
[----:B------:R-:W2:Y:S01]  /*7f050*/  LDL.LU.64 R194, [R1+0x5f8] ;  /* 0x0005f80001c27983 */ /* 0x000ea20000300a00 */
[----:B----4-:R-:W-:-:S04]  /*7f060*/  IADD3 R205, P1, R4, UR5, RZ ;  /* 0x0000000504cd7c10 */ /* 0x010fc8000ff3e0ff */
[----:B------:R-:W-:Y:S02]  /*7f070*/  IADD3.X R4, R5, UR7, RZ, P1, !PT ;  /* 0x0000000705047c10 */ /* 0x000fe40008ffe4ff */
[----:B------:R-:W-:-:S04]  /*7f080*/  IADD3 R204, P1, R10, UR5, RZ ;  /* 0x000000050acc7c10 */ /* 0x000fc8000ff3e0ff */
[----:B------:R-:W-:Y:S02]  /*7f090*/  IADD3.X R5, R11, UR7, RZ, P1, !PT ;  /* 0x000000070b057c10 */ /* 0x000fe40008ffe4ff */
[----:B------:R-:W3:Y:S01]  /*7f0a0*/  LDL.LU.64 R10, [R1+0x5b8] ;  /* 0x0005b800010a7983 */ /* 0x000ee20000300a00 */
[----:B------:R-:W-:-:S04]  /*7f0b0*/  IADD3 R203, P1, R8, UR5, RZ ;  /* 0x0000000508cb7c10 */ /* 0x000fc8000ff3e0ff */
[----:B------:R-:W-:Y:S02]  /*7f0c0*/  IADD3.X R6, R9, UR7, RZ, P1, !PT ;  /* 0x0000000709067c10 */ /* 0x000fe40008ffe4ff */
[----:B------:R-:W4:Y:S04]  /*7f0d0*/  LDL.LU.64 R8, [R1+0x578] ;  /* 0x0005780001087983 */ /* 0x000f280000300a00 */
[----:B------:R-:W4:Y:S01]  /*7f0e0*/  LDL.LU.64 R208, [R1+0x538] ;  /* 0x0005380001d07983 */ /* 0x000f220000300a00 */
        /* <DEDUP_REMOVED lines=9> */
[----:B------:R-:W-:Y:S01]  /*7f180*/  IADD3.X R218, R219, UR7, RZ, P1, !PT ;  /* 0x00000007dbda7c10 */ /* 0x000fe20008ffe4ff */
[----:B------:R-:W-:Y:S01]  /*7f190*/  IMAD.MOV.U32 R213, RZ, RZ, R2 ;  /* 0x000000ffffd57224 */ /* 0x000fe200078e0002 */
[----:B------:R-:W-:Y:S02]  /*7f1a0*/  MOV R212, R207 ;  /* 0x000000cf00d47202 */ /* 0x000fe40000000f00 */
[----:B------:R-:W-:Y:S02]  /*7f1b0*/  MOV R210, R206 ;  /* 0x000000ce00d27202 */ /* 0x000fe40000000f00 */
[----:B------:R-:W-:Y:S01]  /*7f1c0*/  MOV R211, R0 ;  /* 0x0000000000d37202 */ /* 0x000fe20000000f00 */
[----:B------:R-:W-:Y:S01]  /*7f1d0*/  IMAD.MOV.U32 R207, RZ, RZ, R5 ;  /* 0x000000ffffcf7224 */ /* 0x000fe200078e0005 */
[----:B------:R-:W-:Y:S01]  /*7f1e0*/  MOV R206, R204 ;  /* 0x000000cc00ce7202 */ /* 0x000fe20000000f00 */
[----:B------:R-:W-:Y:S01]  /*7f1f0*/  STL.64 [R1+0x838], R212 ;  /* 0x000838d401007387 */ /* 0x000fe20000100a00 */
[----:B------:R-:W-:Y:S01]  /*7f200*/  MOV R204, R203 ;  /* 0x000000cb00cc7202 */ /* 0x000fe20000000f00 */
[----:B------:R-:W-:-:S02]  /*7f210*/  IMAD.MOV.U32 R203, RZ, RZ, R252 ;  /* 0x000000ffffcb7224 */ /* 0x000fc400078e00fc */
[----:B------:R-:W-:Y:S01]  /*7f220*/  IMAD.U32 R2, RZ, RZ, UR12 ;  /* 0x0000000cff027e24 */ /* 0x000fe2000f8e00ff */
[----:B------:R-:W-:Y:S04]  /*7f230*/  STL.64 [R1+0x7f8], R210 ;  /* 0x0007f8d201007387 */ /* 0x000fe80000100a00 */
[----:B------:R-:W-:-:S05]  /*7f240*/  IADD3 R0, R7, 0x200000, R2 ;  /* 0x0020000007007810 */ /* 0x000fca0007ffe002 */
[----:B------:R-:W-:Y:S04]  /*7f250*/  LDGSTS.E [R0], desc[UR8][R212.64], P0 ;  /* 0x00000000d4007fae */ /* 0x000fe80008121848 */
[----:B------:R-:W-:Y:S01]  /*7f260*/  LDGSTS.E [R0+0x400], desc[UR8][R210.64], P0 ;  /* 0x00400000d2007fae */ /* 0x000fe20008121848 */
[----:B--2---:R-:W-:-:S04]  /*7f270*/  IADD3 R196, P1, R194, UR5, RZ ;  /* 0x00000005c2c47c10 */ /* 0x004fc8000ff3e0ff */
[----:B------:R-:W-:Y:S02]  /*7f280*/  IADD3.X R197, R195, UR7, RZ, P1, !PT ;  /* 0x00000007c3c57c10 */ /* 0x000fe40008ffe4ff */
[----:B---3--:R-:W-:-:S04]  /*7f290*/  IADD3 R194, P1, R10, UR5, RZ ;  /* 0x000000050ac27c10 */ /* 0x008fc8000ff3e0ff */
[----:B------:R-:W-:Y:S02]  /*7f2a0*/  IADD3.X R195, R11, UR7, RZ, P1, !PT ;  /* 0x000000070bc37c10 */ /* 0x000fe40008ffe4ff */
[----:B----4-:R-:W-:-:S04]  /*7f2b0*/  IADD3 R10, P1, R8, UR5, RZ ;  /* 0x00000005080a7c10 */ /* 0x010fc8000ff3e0ff */
[----:B------:R-:W-:Y:S02]  /*7f2c0*/  IADD3.X R11, R9, UR7, RZ, P1, !PT ;  /* 0x00000007090b7c10 */ /* 0x000fe40008ffe4ff */
[----:B------:R-:W-:Y:S01]  /*7f2d0*/  IADD3 R8, P1, R208, UR5, RZ ;  /* 0x00000005d0087c10 */ /* 0x000fe2000ff3e0ff */
[----:B------:R-:W-:-:S03]  /*7f2e0*/  IMAD.MOV.U32 R208, RZ, RZ, R205 ;  /* 0x000000ffffd07224 */ /* 0x000fc600078e00cd */
[----:B------:R-:W-:Y:S02]  /*7f2f0*/  IADD3.X R9, R209, UR7, RZ, P1, !PT ;  /* 0x00000007d1097c10 */ /* 0x000fe40008ffe4ff */
[----:B------:R-:W-:Y:S02]  /*7f300*/  MOV R209, R4 ;  /* 0x0000000400d17202 */ /* 0x000fe40000000f00 */
[----:B------:R-:W-:-:S03]  /*7f310*/  MOV R205, R6 ;  /* 0x0000000600cd7202 */ /* 0x000fc60000000f00 */
[----:B------:R-:W-:Y:S04]  /*7f320*/  STL.64 [R1+0x7b8], R208 ;  /* 0x0007b8d001007387 */ /* 0x000fe80000100a00 */
[----:B------:R-:W-:Y:S04]  /*7f330*/  STL.64 [R1+0x778], R206 ;  /* 0x000778ce01007387 */ /* 0x000fe80000100a00 */
[----:B------:R-:W-:Y:S04]  /*7f340*/  STL.64 [R1+0x738], R204 ;  /* 0x000738cc01007387 */ /* 0x000fe80000100a00 */
[----:B------:R-:W-:Y:S04]  /*7f350*/  STL.64 [R1+0x6f8], R202 ;  /* 0x0006f8ca01007387 */ /* 0x000fe80000100a00 */
[----:B------:R-:W-:Y:S04]  /*7f360*/  STL.64 [R1+0x6b8], R200 ;  /* 0x0006b8c801007387 */ /* 0x000fe80000100a00 */
[----:B------:R1:W-:Y:S04]  /*7f370*/  STL.64 [R1+0x678], R192 ;  /* 0x000678c001007387 */ /* 0x0003e80000100a00 */
[----:B------:R-:W-:Y:S04]  /*7f380*/  STL.64 [R1+0x638], R198 ;  /* 0x000638c601007387 */ /* 0x000fe80000100a00 */
[----:B------:R2:W-:Y:S04]  /*7f390*/  STL.64 [R1+0x5f8], R196 ;  /* 0x0005f8c401007387 */ /* 0x0005e80000100a00 */
[----:B------:R3:W-:Y:S04]  /*7f3a0*/  STL.64 [R1+0x5b8], R194 ;  /* 0x0005b8c201007387 */ /* 0x0007e80000100a00 */
[----:B------:R-:W-:Y:S04]  /*7f3b0*/  STL.64 [R1+0x578], R10 ;  /* 0x0005780a01007387 */ /* 0x000fe80000100a00 */
[----:B------:R4:W-:Y:S04]  /*7f3c0*/  STL.64 [R1+0x538], R8 ;  /* 0x0005380801007387 */ /* 0x0009e80000100a00 */
[----:B------:R4:W-:Y:S04]  /*7f3d0*/  LDGSTS.E [R0+0x800], desc[UR8][R208.64], P0 ;  /* 0x00800000d0007fae */ /* 0x0009e80008121848 */
[----:B------:R4:W-:Y:S04]  /*7f3e0*/  LDGSTS.E [R0+0xc00], desc[UR8][R206.64], P0 ;  /* 0x00c00000ce007fae */ /* 0x0009e80008121848 */
[----:B------:R-:W4:Y:S04]  /*7f3f0*/  LDL.LU.64 R4, [R1+0x830] ;  /* 0x0008300001047983 */ /* 0x000f280000300a00 */
[----:B------:R-:W-:Y:S04]  /*7f400*/  LDGSTS.E [R0+0x1000], desc[UR8][R204.64], P0 ;  /* 0x01000000cc007fae */ /* 0x000fe80008121848 */
[----:B------:R-:W-:Y:S04]  /*7f410*/  LDGSTS.E [R0+0x1400], desc[UR8][R202.64], P0 ;  /* 0x01400000ca007fae */ /* 0x000fe80008121848 */
[----:B------:R-:W-:Y:S04]  /*7f420*/  LDGSTS.E [R0+0x1800], desc[UR8][R200.64], P0 ;  /* 0x01800000c8007fae */ /* 0x000fe80008121848 */
[----:B------:R-:W-:Y:S04]  /*7f430*/  LDGSTS.E [R0+0x1c00], desc[UR8][R192.64], P0 ;  /* 0x01c00000c0007fae */ /* 0x000fe80008121848 */
[----:B------:R-:W-:Y:S04]  /*7f440*/  LDGSTS.E [R0+0x2000], desc[UR8][R198.64], P0 ;  /* 0x02000000c6007fae */ /* 0x000fe80008121848 */
[----:B------:R-:W-:Y:S04]  /*7f450*/  LDGSTS.E [R0+0x2400], desc[UR8][R196.64], P0 ;  /* 0x02400000c4007fae */ /* 0x000fe80008121848 */
[----:B-1----:R-:W4:Y:S04]  /*7f460*/  LDL.LU.64 R192, [R1+0x7f0] ;  /* 0x0007f00001c07983 */ /* 0x002f280000300a00 */
[----:B------:R-:W-:Y:S04]  /*7f470*/  LDGSTS.E [R0+0x2800], desc[UR8][R194.64], P0 ;  /* 0x02800000c2007fae */ /* 0x000fe80008121848 */
[----:B--2---:R-:W2:Y:S04]  /*7f480*/  LDL.LU.64 R196, [R1+0x7b0] ;  /* 0x0007b00001c47983 */ /* 0x004ea80000300a00 */
[----:B------:R-:W-:Y:S04]  /*7f490*/  LDGSTS.E [R0+0x2c00], desc[UR8][R10.64], P0 ;  /* 0x02c000000a007fae */ /* 0x000fe80008121848 */
[----:B---3--:R-:W3:Y:S04]  /*7f4a0*/  LDL.LU.64 R194, [R1+0x770] ;  /* 0x0007700001c27983 */ /* 0x008ee80000300a00 */
[----:B------:R-:W-:Y:S04]  /*7f4b0*/  LDGSTS.E [R0+0x3000], desc[UR8][R8.64], P0 ;  /* 0x0300000008007fae */ /* 0x000fe80008121848 */
[----:B----4-:R-:W4:Y:S01]  /*7f4c0*/  LDL.LU.64 R8, [R1+0x730] ;  /* 0x0007300001087983 */ /* 0x010f220000300a00 */
[----:B------:R-:W-:-:S03]  /*7f4d0*/  IADD3 R214, P1, R250, UR5, RZ ;  /* 0x00000005fad67c10 */ /* 0x000fc6000ff3e0ff */
[----:B------:R-:W4:Y:S01]  /*7f4e0*/  LDL.LU.64 R200, [R1+0x6f0] ;  /* 0x0006f00001c87983 */ /* 0x000f220000300a00 */
[----:B------:R-:W-:Y:S02]  /*7f4f0*/  IADD3.X R250, R251, UR7, RZ, P1, !PT ;  /* 0x00000007fbfa7c10 */ /* 0x000fe40008ffe4ff */
[----:B------:R-:W-:Y:S01]  /*7f500*/  IADD3 R3, P1, R234, UR5, RZ ;  /* 0x00000005ea037c10 */ /* 0x000fe2000ff3e0ff */
[----:B------:R-:W4:Y:S03]  /*7f510*/  LDL.LU.64 R10, [R1+0x6b0] ;  /* 0x0006b000010a7983 */ /* 0x000f260000300a00 */
[----:B------:R-:W-:Y:S01]  /*7f520*/  IADD3.X R234, R235, UR7, RZ, P1, !PT ;  /* 0x00000007ebea7c10 */ /* 0x000fe20008ffe4ff */
[----:B------:R-:W4:Y:S01]  /*7f530*/  LDL.LU.64 R198, [R1+0x670] ;  /* 0x0006700001c67983 */ /* 0x000f220000300a00 */
[----:B------:R-:W-:Y:S02]  /*7f540*/  MOV R251, R250 ;  /* 0x000000fa00fb7202 */ /* 0x000fe40000000f00 */
[----:B------:R-:W-:Y:S01]  /*7f550*/  MOV R250, R214 ;  /* 0x000000d600fa7202 */ /* 0x000fe20000000f00 */
[----:B------:R-:W-:Y:S01]  /*7f560*/  IMAD.MOV.U32 R235, RZ, RZ, R234 ;  /* 0x000000ffffeb7224 */ /* 0x000fe200078e00ea */
[----:B------:R-:W-:-:S02]  /*7f570*/  MOV R219, R218 ;  /* 0x000000da00db7202 */ /* 0x000fc40000000f00 */
[----:B------:R-:W-:Y:S01]  /*7f580*/  MOV R234, R3 ;  /* 0x0000000300ea7202 */ /* 0x000fe20000000f00 */
[----:B------:R-:W-:Y:S01]  /*7f590*/  LDGSTS.E [R0+0x3400], desc[UR8][R250.64], P0 ;  /* 0x03400000fa007fae */ /* 0x000fe20008121848 */
[----:B------:R-:W-:-:S03]  /*7f5a0*/  MOV R218, R215 ;  /* 0x000000d700da7202 */ /* 0x000fc60000000f00 */
[----:B------:R-:W-:Y:S04]  /*7f5b0*/  LDGSTS.E [R0+0x3800], desc[UR8][R234.64], P0 ;  /* 0x03800000ea007fae */ /* 0x000fe80008121848 */
[----:B------:R1:W-:Y:S01]  /*7f5c0*/  LDGSTS.E [R0+0x3c00], desc[UR8][R218.64], P0 ;  /* 0x03c00000da007fae */ /* 0x0003e20008121848 */
[----:B------:R-:W-:-:S04]  /*7f5d0*/  IADD3 R208, P1, R4, UR5, RZ ;  /* 0x0000000504d07c10 */ /* 0x000fc8000ff3e0ff */
[----:B------:R-:W-:Y:S02]  /*7f5e0*/  IADD3.X R4, R5, UR7, RZ, P1, !PT ;  /* 0x0000000705047c10 */ /* 0x000fe40008ffe4ff */
[----:B------:R-:W-:-:S04]  /*7f5f0*/  IADD3 R207, P1, R192, UR5, RZ ;  /* 0x00000005c0cf7c10 */ /* 0x000fc8000ff3e0ff */
[----:B-1----:R-:W-:Y:S02]  /*7f600*/  IADD3.X R0, R193, UR7, RZ, P1, !PT ;  /* 0x00000007c1007c10 */ /* 0x002fe40008ffe4ff */
[----:B------:R-:W4:Y:S01]  /*7f610*/  LDL.LU.64 R192, [R1+0x630] ;  /* 0x0006300001c07983 */ /* 0x000f220000300a00 */
[----:B--2---:R-:W-:-:S04]  /*7f620*/  IADD3 R206, P1, R196, UR5, RZ ;  /* 0x00000005c4ce7c10 */ /* 0x004fc8000ff3e0ff */
[----:B------:R-:W-:Y:S02]  /*7f630*/  IADD3.X R5, R197, UR7, RZ, P1, !PT ;  /* 0x00000007c5057c10 */ /* 0x000fe40008ffe4ff */
[----:B------:R-:W2:Y:S01]  /*7f640*/  LDL.LU.64 R196, [R1+0x5f0] ;  /* 0x0005f00001c47983 */ /* 0x000ea20000300a00 */
[----:B---3--:R-:W-:-:S04]  /*7f650*/  IADD3 R205, P1, R194, UR5, RZ ;  /* 0x00000005c2cd7c10 */ /* 0x008fc8000ff3e0ff */
[----:B------:R-:W-:Y:S02]  /*7f660*/  IADD3.X R6, R195, UR7, RZ, P1, !PT ;  /* 0x00000007c3067c10 */ /* 0x000fe40008ffe4ff */
[----:B------:R-:W3:Y:S01]  /*7f670*/  LDL.LU.64 R194, [R1+0x5b0] ;  /* 0x0005b00001c27983 */ /* 0x000ee20000300a00 */
[----:B----4-:R-:W-:-:S04]  /*7f680*/  IADD3 R204, P1, R8, UR5, RZ ;  /* 0x0000000508cc7c10 */ /* 0x010fc8000ff3e0ff */
        /* <DEDUP_REMOVED lines=9> */
[----:B------:R-:W-:Y:S02]  /*7f720*/  MOV R209, R0 ;  /* 0x0000000000d17202 */ /* 0x000fe40000000f00 */
[----:B------:R-:W-:-:S04]  /*7f730*/  LOP3.LUT R0, R7, 0x10, RZ, 0x3c, !PT ;  /* 0x0000001007007812 */ /* 0x000fc800078e3cff */
[----:B------:R-:W-:Y:S02]  /*7f740*/  IADD3 R0, R0, 0x200000, R2 ;  /* 0x0020000000007810 */ /* 0x000fe40007ffe002 */
[----:B------:R-:W-:-:S04]  /*7f750*/  IADD3 R198, P1, R192, UR5, RZ ;  /* 0x00000005c0c67c10 */ /* 0x000fc8000ff3e0ff */
[----:B------:R-:W-:Y:S02]  /*7f760*/  IADD3.X R199, R193, UR7, RZ, P1, !PT ;  /* 0x00000007c1c77c10 */ /* 0x000fe40008ffe4ff */
[----:B--2---:R-:W-:-:S04]  /*7f770*/  IADD3 R192, P1, R196, UR5, RZ ;  /* 0x00000005c4c07c10 */ /* 0x004fc8000ff3e0ff */
[----:B------:R-:W-:Y:S02]  /*7f780*/  IADD3.X R193, R197, UR7, RZ, P1, !PT ;  /* 0x00000007c5c17c10 */ /* 0x000fe40008ffe4ff */
[----:B------:R-:W-:-:S04]  /*7f790*/  IADD3 R213, P1, R216, UR5, RZ ;  /* 0x00000005d8d57c10 */ /* 0x000fc8000ff3e0ff */
[----:B------:R-:W-:Y:S02]  /*7f7a0*/  IADD3.X R216, R217, UR7, RZ, P1, !PT ;  /* 0x00000007d9d87c10 */ /* 0x000fe40008ffe4ff */
[----:B---3--:R-:W-:-:S04]  /*7f7b0*/  IADD3 R196, P1, R194, UR5, RZ ;  /* 0x00000005c2c47c10 */ /* 0x008fc8000ff3e0ff */
[----:B------:R-:W-:Y:S02]  /*7f7c0*/  IADD3.X R197, R195, UR7, RZ, P1, !PT ;  /* 0x00000007c3c57c10 */ /* 0x000fe40008ffe4ff */
[----:B----4-:R-:W-:-:S04]  /*7f7d0*/  IADD3 R194, P1, R8, UR5, RZ ;  /* 0x0000000508c27c10 */ /* 0x010fc8000ff3e0ff */
[----:B------:R-:W-:Y:S02]  /*7f7e0*/  IADD3.X R195, R9, UR7, RZ, P1, !PT ;  /* 0x0000000709c37c10 */ /* 0x000fe40008ffe4ff */
[----:B------:R-:W-:Y:S02]  /*7f7f0*/  IADD3 R8, P1, R210, UR5, RZ ;  /* 0x00000005d2087c10 */ /* 0x000fe4000ff3e0ff */
[----:B------:R-:W-:Y:S02]  /*7f800*/  MOV R210, R208 ;  /* 0x000000d000d27202 */ /* 0x000fe40000000f00 */
[----:B------:R-:W-:Y:S01]  /*7f810*/  IADD3.X R9, R211, UR7, RZ, P1, !PT ;  /* 0x00000007d3097c10 */ /* 0x000fe20008ffe4ff */
[----:B------:R-:W-:Y:S01]  /*7f820*/  IMAD.MOV.U32 R211, RZ, RZ, R4 ;  /* 0x000000ffffd37224 */ /* 0x000fe200078e0004 */
[----:B------:R-:W-:Y:S01]  /*7f830*/  MOV R208, R207 ;  /* 0x000000cf00d07202 */ /* 0x000fe20000000f00 */
[----:B------:R-:W-:Y:S01]  /*7f840*/  IMAD.MOV.U32 R4, RZ, RZ, R206 ;  /* 0x000000ffff047224 */ /* 0x000fe200078e00ce */
[----:B------:R-:W-:Y:S01]  /*7f850*/  MOV R206, R205 ;  /* 0x000000cd00ce7202 */ /* 0x000fe20000000f00 */
[----:B------:R-:W-:Y:S01]  /*7f860*/  IMAD.MOV.U32 R205, RZ, RZ, R252 ;  /* 0x000000ffffcd7224 */ /* 0x000fe200078e00fc */
[----:B------:R-:W-:Y:S01]  /*7f870*/  MOV R207, R6 ;  /* 0x0000000600cf7202 */ /* 0x000fe20000000f00 */
        /* <DEDUP_REMOVED lines=9> */
[----:B------:R3:W-:Y:S04]  /*7f910*/  STL.64 [R1+0x5f0], R192 ;  /* 0x0005f0c001007387 */ /* 0x0007e80000100a00 */
[----:B------:R-:W-:Y:S04]  /*7f920*/  STL.64 [R1+0x5b0], R196 ;  /* 0x0005b0c401007387 */ /* 0x000fe80000100a00 */
[----:B------:R-:W-:Y:S04]  /*7f930*/  LDGSTS.E [R0+0x80], desc[UR8][R210.64], P0 ;  /* 0x00080000d2007fae */ /* 0x000fe80008121848 */
[----:B------:R-:W-:Y:S04]  /*7f940*/  STL.64 [R1+0x570], R194 ;  /* 0x000570c201007387 */ /* 0x000fe80000100a00 */
[----:B------:R4:W-:Y:S04]  /*7f950*/  LDGSTS.E [R0+0x480], desc[UR8][R208.64], P0 ;  /* 0x00480000d0007fae */ /* 0x0009e80008121848 */
[----:B------:R4:W-:Y:S04]  /*7f960*/  STL.64 [R1+0x530], R8 ;  /* 0x0005300801007387 */ /* 0x0009e80000100a00 */
[----:B------:R4:W-:Y:S04]  /*7f970*/  LDGSTS.E [R0+0x880], desc[UR8][R4.64], P0 ;  /* 0x0088000004007fae */ /* 0x0009e80008121848 */
[----:B------:R4:W-:Y:S04]  /*7f980*/  LDGSTS.E [R0+0xc80], desc[UR8][R206.64], P0 ;  /* 0x00c80000ce007fae */ /* 0x0009e80008121848 */
[----:B------:R-:W-:Y:S04]  /*7f990*/  LDGSTS.E [R0+0x1080], desc[UR8][R204.64], P0 ;  /* 0x01080000cc007fae */ /* 0x000fe80008121848 */
[----:B-1----:R-:W4:Y:S04]  /*7f9a0*/  LDL.LU.64 R4, [R1+0x828] ;  /* 0x0008280001047983 */ /* 0x002f280000300a00 */
[----:B------:R-:W-:Y:S04]  /*7f9b0*/  LDGSTS.E [R0+0x1480], desc[UR8][R202.64], P0 ;  /* 0x01480000ca007fae */ /* 0x000fe80008121848 */
[----:B------:R-:W-:Y:S04]  /*7f9c0*/  LDGSTS.E [R0+0x1880], desc[UR8][R200.64], P0 ;  /* 0x01880000c8007fae */ /* 0x000fe80008121848 */
[----:B------:R-:W-:Y:S04]  /*7f9d0*/  LDGSTS.E [R0+0x1c80], desc[UR8][R10.64], P0 ;  /* 0x01c800000a007fae */ /* 0x000fe80008121848 */
[----:B------:R-:W-:Y:S04]  /*7f9e0*/  LDGSTS.E [R0+0x2080], desc[UR8][R198.64], P0 ;  /* 0x02080000c6007fae */ /* 0x000fe80008121848 */
[----:B------:R-:W-:Y:S04]  /*7f9f0*/  LDGSTS.E [R0+0x2480], desc[UR8][R192.64], P0 ;  /* 0x02480000c0007fae */ /* 0x000fe80008121848 */
[----:B--2---:R-:W2:Y:S04]  /*7fa00*/  LDL.LU.64 R10, [R1+0x7e8] ;  /* 0x0007e800010a7983 */ /* 0x004ea80000300a00 */
[----:B------:R-:W-:Y:S04]  /*7fa10*/  LDGSTS.E [R0+0x2880], desc[UR8][R196.64], P0 ;  /* 0x02880000c4007fae */ /* 0x000fe80008121848 */
[----:B---3--:R-:W3:Y:S04]  /*7fa20*/  LDL.LU.64 R192, [R1+0x7a8] ;  /* 0x0007a80001c07983 */ /* 0x008ee80000300a00 */
[----:B------:R-:W-:Y:S04]  /*7fa30*/  LDGSTS.E [R0+0x2c80], desc[UR8][R194.64], P0 ;  /* 0x02c80000c2007fae */ /* 0x000fe80008121848 */
        /* <DEDUP_REMOVED lines=8> */
[----:B------:R-:W-:Y:S01]  /*7fac0*/  IMAD.MOV.U32 R249, RZ, RZ, R248 ;  /* 0x000000fffff97224 */ /* 0x000fe200078e00f8 */
[----:B------:R-:W4:Y:S01]  /*7fad0*/  LDL.LU.64 R194, [R1+0x6a8] ;  /* 0x0006a80001c27983 */ /* 0x000f220000300a00 */
[----:B------:R-:W-:-:S02]  /*7fae0*/  MOV R248, R212 ;  /* 0x000000d400f87202 */ /* 0x000fc40000000f00 */
[----:B------:R-:W-:Y:S01]  /*7faf0*/  MOV R233, R232 ;  /* 0x000000e800e97202 */ /* 0x000fe20000000f00 */
[----:B------:R-:W-:Y:S01]  /*7fb00*/  IMAD.MOV.U32 R232, RZ, RZ, R3 ;  /* 0x000000ffffe87224 */ /* 0x000fe200078e0003 */
[----:B------:R-:W-:Y:S01]  /*7fb10*/  MOV R217, R216 ;  /* 0x000000d800d97202 */ /* 0x000fe20000000f00 */
[----:B------:R-:W4:Y:S01]  /*7fb20*/  LDL.LU.64 R198, [R1+0x668] ;  /* 0x0006680001c67983 */ /* 0x000f220000300a00 */
[----:B------:R-:W-:-:S03]  /*7fb30*/  MOV R216, R213 ;  /* 0x000000d500d87202 */ /* 0x000fc60000000f00 */
[----:B------:R-:W-:Y:S04]  /*7fb40*/  LDGSTS.E [R0+0x3480], desc[UR8][R248.64], P0 ;  /* 0x03480000f8007fae */ /* 0x000fe80008121848 */
[----:B------:R-:W-:Y:S04]  /*7fb50*/  LDGSTS.E [R0+0x3880], desc[UR8][R232.64], P0 ;  /* 0x03880000e8007fae */ /* 0x000fe80008121848 */
[----:B------:R1:W-:Y:S01]  /*7fb60*/  LDGSTS.E [R0+0x3c80], desc[UR8][R216.64], P0 ;  /* 0x03c80000d8007fae */ /* 0x0003e20008121848 */
[----:B------:R-:W-:-:S04]  /*7fb70*/  IADD3 R208, P1, R4, UR5, RZ ;  /* 0x0000000504d07c10 */ /* 0x000fc8000ff3e0ff */
[----:B------:R-:W-:Y:S02]  /*7fb80*/  IADD3.X R4, R5, UR7, RZ, P1, !PT ;  /* 0x0000000705047c10 */ /* 0x000fe40008ffe4ff */
[----:B--2---:R-:W-:-:S04]  /*7fb90*/  IADD3 R207, P1, R10, UR5, RZ ;  /* 0x000000050acf7c10 */ /* 0x004fc8000ff3e0ff */
[----:B-1----:R-:W-:Y:S02]  /*7fba0*/  IADD3.X R0, R11, UR7, RZ, P1, !PT ;  /* 0x000000070b007c10 */ /* 0x002fe40008ffe4ff */
[----:B------:R-:W2:Y:S01]  /*7fbb0*/  LDL.LU.64 R10, [R1+0x628] ;  /* 0x00062800010a7983 */ /* 0x000ea20000300a00 */
[----:B---3--:R-:W-:-:S03]  /*7fbc0*/  IADD3 R206, P1, R192, UR5, RZ ;  /* 0x00000005c0ce7c10 */ /* 0x008fc6000ff3e0ff */
[----:B------:R-:W3:Y:S01]  /*7fbd0*/  LDL.LU.64 R196, [R1+0x5e8] ;  /* 0x0005e80001c47983 */ /* 0x000ee20000300a00 */
[----:B------:R-:W-:-:S03]  /*7fbe0*/  IADD3.X R5, R193, UR7, RZ, P1, !PT ;  /* 0x00000007c1057c10 */ /* 0x000fc60008ffe4ff */
        /* <DEDUP_REMOVED lines=16> */
[----:B--2---:R-:W-:-:S04]  /*7fcf0*/  IADD3 R198, P1, R10, UR5, RZ ;  /* 0x000000050ac67c10 */ /* 0x004fc8000ff3e0ff */
[----:B------:R-:W-:Y:S02]  /*7fd00*/  IADD3.X R199, R11, UR7, RZ, P1, !PT ;  /* 0x000000070bc77c10 */ /* 0x000fe40008ffe4ff */
[----:B---3--:R-:W-:-:S04]  /*7fd10*/  IADD3 R10, P1, R196, UR5, RZ ;  /* 0x00000005c40a7c10 */ /* 0x008fc8000ff3e0ff */
[----:B------:R-:W-:Y:S02]  /*7fd20*/  IADD3.X R11, R197, UR7, RZ, P1, !PT ;  /* 0x00000007c50b7c10 */ /* 0x000fe40008ffe4ff */
[----:B------:R-:W-:-:S04]  /*7fd30*/  IADD3 R196, P1, R192, UR5, RZ ;  /* 0x00000005c0c47c10 */ /* 0x000fc8000ff3e0ff */
[----:B------:R-:W-:Y:S02]  /*7fd40*/  IADD3.X R197, R193, UR7, RZ, P1, !PT ;  /* 0x00000007c1c57c10 */ /* 0x000fe40008ffe4ff */
[----:B----4-:R-:W-:-:S04]  /*7fd50*/  IADD3 R192, P1, R8, UR5, RZ ;  /* 0x0000000508c07c10 */ /* 0x010fc8000ff3e0ff */
[----:B------:R-:W-:Y:S02]  /*7fd60*/  IADD3.X R193, R9, UR7, RZ, P1, !PT ;  /* 0x0000000709c17c10 */ /* 0x000fe40008ffe4ff */
[----:B------:R-:W-:Y:S02]  /*7fd70*/  IADD3 R8, P1, R210, UR5, RZ ;  /* 0x00000005d2087c10 */ /* 0x000fe4000ff3e0ff */
[----:B------:R-:W-:Y:S02]  /*7fd80*/  MOV R210, R208 ;  /* 0x000000d000d27202 */ /* 0x000fe40000000f00 */
[----:B------:R-:W-:Y:S01]  /*7fd90*/  IADD3.X R9, R211, UR7, RZ, P1, !PT ;  /* 0x00000007d3097c10 */ /* 0x000fe20008ffe4ff */
[----:B------:R-:W-:Y:S01]  /*7fda0*/  IMAD.MOV.U32 R208, RZ, RZ, R207 ;  /* 0x000000ffffd07224 */ /* 0x000fe200078e00cf */
[----:B------:R-:W-:Y:S02]  /*7fdb0*/  MOV R211, R4 ;  /* 0x0000000400d37202 */ /* 0x000fe40000000f00 */
[----:B------:R-:W-:Y:S01]  /*7fdc0*/  MOV R4, R206 ;  /* 0x000000ce00047202 */ /* 0x000fe20000000f00 */
[----:B------:R-:W-:Y:S01]  /*7fdd0*/  IMAD.MOV.U32 R206, RZ, RZ, R205 ;  /* 0x000000ffffce7224 */ /* 0x000fe200078e00cd */
[----:B------:R-:W-:Y:S01]  /*7fde0*/  MOV R207, R6 ;  /* 0x0000000600cf7202 */ /* 0x000fe20000000f00 */
[----:B------:R-:W-:Y:S01]  /*7fdf0*/  STL.64 [R1+0x828], R210 ;  /* 0x000828d201007387 */ /* 0x000fe20000100a00 */
[----:B------:R-:W-:-:S03]  /*7fe00*/  MOV R205, R252 ;  /* 0x000000fc00cd7202 */ /* 0x000fc60000000f00 */
        /* <DEDUP_REMOVED lines=36> */
[----:B------:R-:W-:Y:S01]  /*80050*/  IADD3 R3, P1, R22, UR5, RZ ;  /* 0x0000000516037c10 */ /* 0x000fe2000ff3e0ff */
[----:B------:R-:W4:Y:S03]  /*80060*/  LDL.LU.64 R192, [R1+0x6a0] ;  /* 0x0006a00001c07983 */ /* 0x000f260000300a00 */
[----:B------:R-:W-:Y:S01]  /*80070*/  IADD3.X R22, R23, UR7, RZ, P1, !PT ;  /* 0x0000000717167c10 */ /* 0x000fe20008ffe4ff */
[----:B------:R-:W4:Y:S01]  /*80080*/  LDL.LU.64 R198, [R1+0x660] ;  /* 0x0006600001c67983 */ /* 0x000f220000300a00 */
[----:B------:R-:W-:-:S02]  /*80090*/  MOV R246, R213 ;  /* 0x000000d500f67202 */ /* 0x000fc40000000f00 */
[----:B------:R-:W-:Y:S01]  /*800a0*/  MOV R231, R230 ;  /* 0x000000e600e77202 */ /* 0x000fe20000000f00 */
[----:B------:R-:W-:Y:S01]  /*800b0*/  IMAD.MOV.U32 R230, RZ, RZ, R212 ;  /* 0x000000ffffe67224 */ /* 0x000fe200078e00d4 */
[----:B------:R-:W-:Y:S01]  /*800c0*/  MOV R23, R22 ;  /* 0x0000001600177202 */ /* 0x000fe20000000f00 */
[----:B------:R-:W-:Y:S01]  /*800d0*/  LDGSTS.E [R0+0x3500], desc[UR8][R246.64], P0 ;  /* 0x03500000f6007fae */ /* 0x000fe20008121848 */
[----:B------:R-:W-:-:S03]  /*800e0*/  MOV R22, R3 ;  /* 0x0000000300167202 */ /* 0x000fc60000000f00 */
        /* <DEDUP_REMOVED lines=34> */
[----:B------:R-:W-:Y:S01]  /*80310*/  IADD3 R8, P1, R210, UR5, RZ ;  /* 0x00000005d2087c10 */ /* 0x000fe2000ff3e0ff */
[----:B------:R-:W-:Y:S01]  /*80320*/  IMAD.MOV.U32 R210, RZ, RZ, R208 ;  /* 0x000000ffffd27224 */ /* 0x000fe200078e00d0 */
[----:B------:R-:W-:Y:S02]  /*80330*/  MOV R208, R207 ;  /* 0x000000cf00d07202 */ /* 0x000fe40000000f00 */
[----:B------:R-:W-:Y:S02]  /*80340*/  IADD3.X R9, R211, UR7, RZ, P1, !PT ;  /* 0x00000007d3097c10 */ /* 0x000fe40008ffe4ff */
[----:B------:R-:W-:Y:S01]  /*80350*/  MOV R211, R4 ;  /* 0x0000000400d37202 */ /* 0x000fe20000000f00 */
[----:B------:R-:W-:Y:S01]  /*80360*/  IMAD.MOV.U32 R207, RZ, RZ, R6 ;  /* 0x000000ffffcf7224 */ /* 0x000fe200078e0006 */
[----:B------:R-:W-:-:S02]  /*80370*/  MOV R4, R206 ;  /* 0x000000ce00047202 */ /* 0x000fc40000000f00 */
        /* <DEDUP_REMOVED lines=14> */
[----:B------:R4:W-:Y:S04]  /*80460*/  STL.64 [R1+0x560], R10 ;  /* 0x0005600a01007387 */ /* 0x0009e80000100a00 */
        /* <DEDUP_REMOVED lines=14> */
[----:B------:R-:W-:Y:S01]  /*80550*/  LDGSTS.E [R0+0x2d80], desc[UR8][R10.64], P0 ;  /* 0x02d800000a007fae */ /* 0x000fe20008121848 */
[----:B------:R-:W-:-:S03]  /*80560*/  IADD3 R213, P1, R244, UR5, RZ ;  /* 0x00000005f4d57c10 */ /* 0x000fc6000ff3e0ff */
[----:B------:R-:W-:Y:S04]  /*80570*/  LDGSTS.E [R0+0x3180], desc[UR8][R8.64], P0 ;  /* 0x0318000008007fae */ /* 0x000fe80008121848 */
[----:B----4-:R-:W4:Y:S01]  /*80580*/  LDL.LU.64 R10, [R1+0x758] ;  /* 0x00075800010a7983 */ /* 0x010f220000300a00 */
[----:B------:R-:W-:Y:S02]  /*80590*/  IADD3.X R244, R245, UR7, RZ, P1, !PT ;  /* 0x00000007f5f47c10 */ /* 0x000fe40008ffe4ff */
[----:B------:R-:W-:Y:S01]  /*805a0*/  IADD3 R212, P1, R228, UR5, RZ ;  /* 0x00000005e4d47c10 */ /* 0x000fe2000ff3e0ff */
[----:B------:R-:W4:Y:S03]  /*805b0*/  LDL.LU.64 R202, [R1+0x718] ;  /* 0x0007180001ca7983 */ /* 0x000f260000300a00 */
[----:B------:R-:W-:Y:S01]  /*805c0*/  IADD3.X R228, R229, UR7, RZ, P1, !PT ;  /* 0x00000007e5e47c10 */ /* 0x000fe20008ffe4ff */
[----:B------:R-:W4:Y:S01]  /*805d0*/  LDL.LU.64 R200, [R1+0x6d8] ;  /* 0x0006d80001c87983 */ /* 0x000f220000300a00 */
[----:B------:R-:W-:-:S02]  /*805e0*/  IADD3 R3, P1, R20, UR5, RZ ;  /* 0x0000000514037c10 */ /* 0x000fc4000ff3e0ff */
[----:B------:R-:W-:Y:S01]  /*805f0*/  MOV R245, R244 ;  /* 0x000000f400f57202 */ /* 0x000fe20000000f00 */
[----:B------:R-:W4:Y:S01]  /*80600*/  LDL.LU.64 R8, [R1+0x698] ;  /* 0x0006980001087983 */ /* 0x000f220000300a00 */
[----:B------:R-:W-:Y:S01]  /*80610*/  IADD3.X R20, R21, UR7, RZ, P1, !PT ;  /* 0x0000000715147c10 */ /* 0x000fe20008ffe4ff */
[----:B------:R-:W-:Y:S01]  /*80620*/  IMAD.MOV.U32 R244, RZ, RZ, R213 ;  /* 0x000000fffff47224 */ /* 0x000fe200078e00d5 */
[----:B------:R-:W-:Y:S01]  /*80630*/  MOV R229, R228 ;  /* 0x000000e400e57202 */ /* 0x000fe20000000f00 */
[----:B------:R-:W4:Y:S01]  /*80640*/  LDL.LU.64 R198, [R1+0x658] ;  /* 0x0006580001c67983 */ /* 0x000f220000300a00 */
[----:B------:R-:W-:Y:S01]  /*80650*/  MOV R228, R212 ;  /* 0x000000d400e47202 */ /* 0x000fe20000000f00 */
[----:B------:R-:W-:Y:S01]  /*80660*/  IMAD.MOV.U32 R21, RZ, RZ, R20 ;  /* 0x000000ffff157224 */ /* 0x000fe200078e0014 */
[----:B------:R-:W-:Y:S01]  /*80670*/  MOV R20, R3 ;  /* 0x0000000300147202 */ /* 0x000fe20000000f00 */
        /* <DEDUP_REMOVED lines=81> */
[----:B------:R-:W-:Y:S02]  /*80b90*/  IADD3 R3, P1, R18, UR5, RZ ;  /* 0x0000000512037c10 */ /* 0x000fe4000ff3e0ff */
[----:B------:R-:W-:Y:S01]  /*80ba0*/  MOV R243, R242 ;  /* 0x000000f200f37202 */ /* 0x000fe20000000f00 */
[----:B------:R-:W-:Y:S01]  /*80bb0*/  IMAD.MOV.U32 R227, RZ, RZ, R226 ;  /* 0x000000ffffe37224 */ /* 0x000fe200078e00e2 */
[----:B------:R-:W-:Y:S01]  /*80bc0*/  IADD3.X R18, R19, UR7, RZ, P1, !PT ;  /* 0x0000000713127c10 */ /* 0x000fe20008ffe4ff */
[----:B------:R-:W4:Y:S01]  /*80bd0*/  LDL.LU.64 R198, [R1+0x650] ;  /* 0x0006500001c67983 */ /* 0x000f220000300a00 */
[----:B------:R-:W-:-:S02]  /*80be0*/  MOV R242, R213 ;  /* 0x000000d500f27202 */ /* 0x000fc40000000f00 */
[----:B------:R-:W-:Y:S02]  /*80bf0*/  MOV R226, R212 ;  /* 0x000000d400e27202 */ /* 0x000fe40000000f00 */
[----:B------:R-:W-:Y:S01]  /*80c00*/  MOV R19, R18 ;  /* 0x0000001200137202 */ /* 0x000fe20000000f00 */
[----:B------:R-:W-:Y:S01]  /*80c10*/  IMAD.MOV.U32 R18, RZ, RZ, R3 ;  /* 0x000000ffff127224 */ /* 0x000fe200078e0003 */
        /* <DEDUP_REMOVED lines=80> */
[----:B------:R-:W-:Y:S01]  /*81120*/  IADD3 R3, P1, R16, UR5, RZ ;  /* 0x0000000510037c10 */ /* 0x000fe2000ff3e0ff */
[----:B------:R-:W-:Y:S01]  /*81130*/  IMAD.MOV.U32 R241, RZ, RZ, R240 ;  /* 0x000000fffff17224 */ /* 0x000fe200078e00f0 */
[----:B------:R-:W-:Y:S01]  /*81140*/  MOV R225, R224 ;  /* 0x000000e000e17202 */ /* 0x000fe20000000f00 */
[----:B------:R-:W4:Y:S01]  /*81150*/  LDL.LU.64 R10, [R1+0x688] ;  /* 0x00068800010a7983 */ /* 0x000f220000300a00 */
[----:B------:R-:W-:Y:S01]  /*81160*/  IADD3.X R16, R17, UR7, RZ, P1, !PT ;  /* 0x0000000711107c10 */ /* 0x000fe20008ffe4ff */
[----:B------:R-:W-:Y:S01]  /*81170*/  IMAD.MOV.U32 R224, RZ, RZ, R212 ;  /* 0x000000ffffe07224 */ /* 0x000fe200078e00d4 */
[----:B------:R-:W-:Y:S01]  /*81180*/  MOV R240, R213 ;  /* 0x000000d500f07202 */ /* 0x000fe20000000f00 */
[----:B------:R-:W4:Y:S01]  /*81190*/  LDL.LU.64 R198, [R1+0x648] ;  /* 0x0006480001c67983 */ /* 0x000f220000300a00 */
[----:B------:R-:W-:-:S02]  /*811a0*/  MOV R17, R16 ;  /* 0x0000001000117202 */ /* 0x000fc40000000f00 */
[----:B------:R-:W-:Y:S01]  /*811b0*/  MOV R16, R3 ;  /* 0x0000000300107202 */ /* 0x000fe20000000f00 */
[----:B------:R-:W-:Y:S04]  /*811c0*/  LDGSTS.E [R0+0x3680], desc[UR8][R240.64], P0 ;  /* 0x03680000f0007fae */ /* 0x000fe80008121848 */
[----:B------:R-:W-:Y:S04]  /*811d0*/  LDGSTS.E [R0+0x3a80], desc[UR8][R224.64], P0 ;  /* 0x03a80000e0007fae */ /* 0x000fe80008121848 */
[----:B------:R1:W-:Y:S04]  /*811e0*/  LDGSTS.E [R0+0x3e80], desc[UR8][R16.64], P0 ;  /* 0x03e8000010007fae */ /* 0x0003e80008121848 */
[----:B------:R-:W4:Y:S01]  /*811f0*/  LDL.LU.64 R196, [R1+0x608] ;  /* 0x0006080001c47983 */ /* 0x000f220000300a00 */
[----:B------:R-:W-:-:S04]  /*81200*/  IADD3 R208, P1, R4, UR5, RZ ;  /* 0x0000000504d07c10 */ /* 0x000fc8000ff3e0ff */
[----:B------:R-:W-:Y:S02]  /*81210*/  IADD3.X R4, R5, UR7, RZ, P1, !PT ;  /* 0x0000000705047c10 */ /* 0x000fe40008ffe4ff */
[----:B--2---:R-:W-:-:S04]  /*81220*/  IADD3 R207, P1, R194, UR5, RZ ;  /* 0x00000005c2cf7c10 */ /* 0x004fc8000ff3e0ff */
[----:B-1----:R-:W-:Y:S02]  /*81230*/  IADD3.X R0, R195, UR7, RZ, P1, !PT ;  /* 0x00000007c3007c10 */ /* 0x002fe40008ffe4ff */
[----:B---3--:R-:W-:-:S04]  /*81240*/  IADD3 R206, P1, R8, UR5, RZ ;  /* 0x0000000508ce7c10 */ /* 0x008fc8000ff3e0ff */
[----:B------:R-:W-:Y:S02]  /*81250*/  IADD3.X R5, R9, UR7, RZ, P1, !PT ;  /* 0x0000000709057c10 */ /* 0x000fe40008ffe4ff */
[----:B------:R-:W2:Y:S04]  /*81260*/  LDL.LU.64 R8, [R1+0x5c8] ;  /* 0x0005c80001087983 */ /* 0x000ea80000300a00 */
        /* <DEDUP_REMOVED lines=44> */
[----:B------:R-:W-:Y:S04]  /*81530*/  LDGSTS.E [R0+0x300], desc[UR8][R210.64], P0 ;  /* 0x00300000d2007fae */ /* 0x000fe80008121848 */
[----:B------:R-:W-:Y:S04]  /*81540*/  STL.64 [R1+0x548], R194 ;  /* 0x000548c201007387 */ /* 0x000fe80000100a00 */
[----:B------:R-:W-:Y:S04]  /*81550*/  LDGSTS.E [R0+0x700], desc[UR8][R208.64], P0 ;  /* 0x00700000d0007fae */ /* 0x000fe80008121848 */
[----:B------:R4:W-:Y:S04]  /*81560*/  STL.64 [R1+0x508], R192 ;  /* 0x000508c001007387 */ /* 0x0009e80000100a00 */
[----:B------:R-:W-:Y:S04]  /*81570*/  LDGSTS.E [R0+0xb00], desc[UR8][R4.64], P0 ;  /* 0x00b0000004007fae */ /* 0x000fe80008121848 */
[----:B------:R-:W-:Y:S04]  /*81580*/  LDGSTS.E [R0+0xf00], desc[UR8][R206.64], P0 ;  /* 0x00f00000ce007fae */ /* 0x000fe80008121848 */
[----:B------:R-:W-:Y:S04]  /*81590*/  LDGSTS.E [R0+0x1300], desc[UR8][R204.64], P0 ;  /* 0x01300000cc007fae */ /* 0x000fe80008121848 */
[----:B-1----:R-:W4:Y:S04]  /*815a0*/  LDL.LU.64 R4, [R1+0x800] ;  /* 0x0008000001047983 */ /* 0x002f280000300a00 */
[----:B------:R-:W-:Y:S04]  /*815b0*/  LDGSTS.E [R0+0x1700], desc[UR8][R202.64], P0 ;  /* 0x01700000ca007fae */ /* 0x000fe80008121848 */
[----:B------:R-:W-:Y:S04]  /*815c0*/  LDGSTS.E [R0+0x1b00], desc[UR8][R200.64], P0 ;  /* 0x01b00000c8007fae */ /* 0x000fe80008121848 */
[----:B------:R-:W-:Y:S04]  /*815d0*/  LDGSTS.E [R0+0x1f00], desc[UR8][R10.64], P0 ;  /* 0x01f000000a007fae */ /* 0x000fe80008121848 */
[----:B------:R-:W-:Y:S04]  /*815e0*/  LDGSTS.E [R0+0x2300], desc[UR8][R198.64], P0 ;  /* 0x02300000c6007fae */ /* 0x000fe80008121848 */
[----:B------:R1:W-:Y:S04]  /*815f0*/  LDGSTS.E [R0+0x2700], desc[UR8][R196.64], P0 ;  /* 0x02700000c4007fae */ /* 0x0003e80008121848 */
[----:B--2---:R-:W2:Y:S04]  /*81600*/  LDL.LU.64 R10, [R1+0x7c0] ;  /* 0x0007c000010a7983 */ /* 0x004ea80000300a00 */
[----:B------:R-:W-:Y:S04]  /*81610*/  LDGSTS.E [R0+0x2b00], desc[UR8][R8.64], P0 ;  /* 0x02b0000008007fae */ /* 0x000fe80008121848 */
[----:B------:R-:W-:Y:S04]  /*81620*/  LDGSTS.E [R0+0x2f00], desc[UR8][R194.64], P0 ;  /* 0x02f00000c2007fae */ /* 0x000fe80008121848 */
[----:B------:R-:W-:Y:S04]  /*81630*/  LDGSTS.E [R0+0x3300], desc[UR8][R192.64], P0 ;  /* 0x03300000c0007fae */ /* 0x000fe80008121848 */
[----:B---3--:R-:W3:Y:S04]  /*81640*/  LDL.LU.64 R8, [R1+0x780] ;  /* 0x0007800001087983 */ /* 0x008ee80000300a00 */
        /* <DEDUP_REMOVED lines=11> */
[----:B------:R-:W-:-:S02]  /*81700*/  MOV R223, R222 ;  /* 0x000000de00df7202 */ /* 0x000fc40000000f00 */
[----:B------:R-:W-:Y:S02]  /*81710*/  IADD3.X R14, R15, UR7, RZ, P1, !PT ;  /* 0x000000070f0e7c10 */ /* 0x000fe40008ffe4ff */
[----:B------:R-:W-:Y:S01]  /*81720*/  MOV R222, R212 ;  /* 0x000000d400de7202 */ /* 0x000fe20000000f00 */
[----:B------:R-:W-:Y:S04]  /*81730*/  LDGSTS.E [R0+0x3700], desc[UR8][R238.64], P0 ;  /* 0x03700000ee007fae */ /* 0x000fe80008121848 */
[----:B------:R-:W4:Y:S04]  /*81740*/  LDL.LU.64 R212, [R1+0x640] ;  /* 0x0006400001d47983 */ /* 0x000f280000300a00 */
[----:B------:R-:W4:Y:S01]  /*81750*/  LDL.LU.64 R214, [R1+0x600] ;  /* 0x0006000001d67983 */ /* 0x000f220000300a00 */
[----:B-1----:R-:W-:Y:S01]  /*81760*/  IADD3 R196, P1, R4, UR5, RZ ;  /* 0x0000000504c47c10 */ /* 0x002fe2000ff3e0ff */
[----:B------:R-:W-:-:S02]  /*81770*/  IMAD.MOV.U32 R15, RZ, RZ, R14 ;  /* 0x000000ffff0f7224 */ /* 0x000fc400078e000e */
[----:B------:R-:W-:Y:S01]  /*81780*/  LDGSTS.E [R0+0x3b00], desc[UR8][R222.64], P0 ;  /* 0x03b00000de007fae */ /* 0x000fe20008121848 */
[----:B------:R-:W-:Y:S02]  /*81790*/  IADD3.X R4, R5, UR7, RZ, P1, !PT ;  /* 0x0000000705047c10 */ /* 0x000fe40008ffe4ff */
        /* <DEDUP_REMOVED lines=24> */
[----:B------:R1:W-:Y:S01]  /*81920*/  STL.64 [R1+0x800], R196 ;  /* 0x000800c401007387 */ /* 0x0003e20000100a00 */
[----:B------:R-:W-:-:S03]  /*81930*/  MOV R14, R3 ;  /* 0x00000003000e7202 */ /* 0x000fc60000000f00 */
[----:B------:R1:W-:Y:S04]  /*81940*/  STL.64 [R1+0x7c0], R198 ;  /* 0x0007c0c601007387 */ /* 0x0003e80000100a00 */
[----:B------:R1:W-:Y:S04]  /*81950*/  STL.64 [R1+0x780], R200 ;  /* 0x000780c801007387 */ /* 0x0003e80000100a00 */
[----:B------:R1:W-:Y:S04]  /*81960*/  STL.64 [R1+0x740], R202 ;  /* 0x000740ca01007387 */ /* 0x0003e80000100a00 */
[----:B------:R1:W-:Y:S04]  /*81970*/  STL.64 [R1+0x700], R204 ;  /* 0x000700cc01007387 */ /* 0x0003e80000100a00 */
[----:B------:R1:W-:Y:S04]  /*81980*/  STL.64 [R1+0x6c0], R206 ;  /* 0x0006c0ce01007387 */ /* 0x0003e80000100a00 */
[----:B------:R1:W-:Y:S04]  /*81990*/  STL.64 [R1+0x680], R208 ;  /* 0x000680d001007387 */ /* 0x0003e80000100a00 */
[----:B------:R1:W-:Y:S04]  /*819a0*/  LDGSTS.E [R0+0x3f00], desc[UR8][R14.64], P0 ;  /* 0x03f000000e007fae */ /* 0x0003e80008121848 */
[----:B------:R4:W-:Y:S04]  /*819b0*/  STL.64 [R1+0x640], R210 ;  /* 0x000640d201007387 */ /* 0x0009e80000100a00 */
[----:B------:R4:W-:Y:S01]  /*819c0*/  STL.64 [R1+0x600], R212 ;  /* 0x000600d401007387 */ /* 0x0009e20000100a00 */
[----:B-1----:R-:W-:-:S04]  /*819d0*/  LOP3.LUT R0, R7, 0x70, RZ, 0x3c, !PT ;  /* 0x0000007007007812 */ /* 0x002fc800078e3cff */
[----:B------:R-:W-:-:S05]  /*819e0*/  IADD3 R0, R0, 0x200000, R2 ;  /* 0x0020000000007810 */ /* 0x000fca0007ffe002 */
[----:B------:R1:W-:Y:S04]  /*819f0*/  LDGSTS.E [R0+0x380], desc[UR8][R196.64], P0 ;  /* 0x00380000c4007fae */ /* 0x0003e80008121848 */
[----:B------:R1:W-:Y:S04]  /*81a00*/  LDGSTS.E [R0+0x780], desc[UR8][R198.64], P0 ;  /* 0x00780000c6007fae */ /* 0x0003e80008121848 */
[----:B------:R1:W-:Y:S04]  /*81a10*/  LDGSTS.E [R0+0xb80], desc[UR8][R200.64], P0 ;  /* 0x00b80000c8007fae */ /* 0x0003e80008121848 */
[----:B------:R1:W-:Y:S04]  /*81a20*/  LDGSTS.E [R0+0xf80], desc[UR8][R202.64], P0 ;  /* 0x00f80000ca007fae */ /* 0x0003e80008121848 */
[----:B------:R1:W-:Y:S04]  /*81a30*/  LDGSTS.E [R0+0x1380], desc[UR8][R204.64], P0 ;  /* 0x01380000cc007fae */ /* 0x0003e80008121848 */
[----:B------:R1:W-:Y:S04]  /*81a40*/  LDGSTS.E [R0+0x1780], desc[UR8][R206.64], P0 ;  /* 0x01780000ce007fae */ /* 0x0003e80008121848 */
[----:B------:R1:W-:Y:S04]  /*81a50*/  LDGSTS.E [R0+0x1b80], desc[UR8][R208.64], P0 ;  /* 0x01b80000d0007fae */ /* 0x0003e80008121848 */
[----:B------:R1:W-:Y:S04]  /*81a60*/  LDGSTS.E [R0+0x1f80], desc[UR8][R210.64], P0 ;  /* 0x01f80000d2007fae */ /* 0x0003e80008121848 */
[----:B------:R1:W-:Y:S01]  /*81a70*/  LDGSTS.E [R0+0x2380], desc[UR8][R212.64], P0 ;  /* 0x02380000d4007fae */ /* 0x0003e20008121848 */
[----:B--2---:R-:W-:-:S04]  /*81a80*/  IADD3 R214, P1, R10, UR5, RZ ;  /* 0x000000050ad67c10 */ /* 0x004fc8000ff3e0ff */
[----:B------:R-:W-:-:S05]  /*81a90*/  IADD3.X R215, R11, UR7, RZ, P1, !PT ;  /* 0x000000070bd77c10 */ /* 0x000fca0008ffe4ff */
[----:B------:R1:W-:Y:S01]  /*81aa0*/  LDGSTS.E [R0+0x2780], desc[UR8][R214.64], P0 ;  /* 0x02780000d6007fae */ /* 0x0003e20008121848 */
[----:B---3--:R-:W-:-:S04]  /*81ab0*/  IADD3 R10, P1, R8, UR5, RZ ;  /* 0x00000005080a7c10 */ /* 0x008fc8000ff3e0ff */
[----:B------:R-:W-:Y:S02]  /*81ac0*/  IADD3.X R11, R9, UR7, RZ, P1, !PT ;  /* 0x00000007090b7c10 */ /* 0x000fe40008ffe4ff */
[----:B----4-:R-:W-:-:S03]  /*81ad0*/  IADD3 R8, P1, R192, UR5, RZ ;  /* 0x00000005c0087c10 */ /* 0x010fc6000ff3e0ff */
[----:B------:R1:W-:Y:S01]  /*81ae0*/  LDGSTS.E [R0+0x2b80], desc[UR8][R10.64], P0 ;  /* 0x02b800000a007fae */ /* 0x0003e20008121848 */
[----:B------:R-:W-:Y:S02]  /*81af0*/  IADD3.X R9, R193, UR7, RZ, P1, !PT ;  /* 0x00000007c1097c10 */ /* 0x000fe40008ffe4ff */
[----:B------:R-:W-:-:S03]  /*81b00*/  IADD3 R193, P1, R194, UR5, RZ ;  /* 0x00000005c2c17c10 */ /* 0x000fc6000ff3e0ff */
[----:B------:R1:W-:Y:S01]  /*81b10*/  LDGSTS.E [R0+0x2f80], desc[UR8][R8.64], P0 ;  /* 0x02f8000008007fae */ /* 0x0003e20008121848 */
[----:B------:R-:W-:Y:S02]  /*81b20*/  IADD3.X R192, R195, UR7, RZ, P1, !PT ;  /* 0x00000007c3c07c10 */ /* 0x000fe40008ffe4ff */
[----:B------:R-:W-:-:S04]  /*81b30*/  IADD3 R194, P1, R236, UR5, RZ ;  /* 0x00000005ecc27c10 */ /* 0x000fc8000ff3e0ff */
[----:B------:R-:W-:Y:S02]  /*81b40*/  IADD3.X R236, R237, UR7, RZ, P1, !PT ;  /* 0x00000007edec7c10 */ /* 0x000fe40008ffe4ff */
[----:B------:R-:W-:-:S04]  /*81b50*/  IADD3 R195, P1, R220, UR5, RZ ;  /* 0x00000005dcc37c10 */ /* 0x000fc8000ff3e0ff */
[----:B------:R-:W-:Y:S02]  /*81b60*/  IADD3.X R220, R221, UR7, RZ, P1, !PT ;  /* 0x00000007dddc7c10 */ /* 0x000fe40008ffe4ff */
[----:B------:R-:W-:Y:S01]  /*81b70*/  IADD3 R3, P1, R12, UR5, RZ ;  /* 0x000000050c037c10 */ /* 0x000fe2000ff3e0ff */
[----:B------:R-:W-:Y:S01]  /*81b80*/  IMAD.MOV.U32 R4, RZ, RZ, R193 ;  /* 0x000000ffff047224 */ /* 0x000fe200078e00c1 */
[----:B------:R-:W-:Y:S02]  /*81b90*/  MOV R5, R192 ;  /* 0x000000c000057202 */ /* 0x000fe40000000f00 */
[----:B------:R-:W-:Y:S01]  /*81ba0*/  IADD3.X R12, R13, UR7, RZ, P1, !PT ;  /* 0x000000070d0c7c10 */ /* 0x000fe20008ffe4ff */
[----:B------:R1:W5:Y:S01]  /*81bb0*/  LDL.LU R192, [R1+0x1d58] ;  /* 0x001d580001c07983 */ /* 0x0003620000300800 */
[----:B------:R-:W-:Y:S01]  /*81bc0*/  MOV R237, R236 ;  /* 0x000000ec00ed7202 */ /* 0x000fe20000000f00 */
[----:B------:R-:W-:Y:S02]  /*81bd0*/  IMAD.MOV.U32 R236, RZ, RZ, R194 ;  /* 0x000000ffffec7224 */ /* 0x000fe400078e00c2 */
[----:B------:R1:W5:Y:S01]  /*81be0*/  LDL.LU R193, [R1+0x1d54] ;  /* 0x001d540001c17983 */ /* 0x0003620000300800 */
[----:B------:R-:W-:-:S03]  /*81bf0*/  MOV R221, R220 ;  /* 0x000000dc00dd7202 */ /* 0x000fc60000000f00 */
[----:B------:R2:W-:Y:S01]  /*81c00*/  STL.64 [R1+0x5c0], R214 ;  /* 0x0005c0d601007387 */ /* 0x0005e20000100a00 */
[----:B------:R-:W-:Y:S01]  /*81c10*/  MOV R220, R195 ;  /* 0x000000c300dc7202 */ /* 0x000fe20000000f00 */
[----:B------:R-:W-:Y:S02]  /*81c20*/  IMAD.MOV.U32 R13, RZ, RZ, R12 ;  /* 0x000000ffff0d7224 */ /* 0x000fe400078e000c */
[----:B------:R1:W5:Y:S01]  /*81c30*/  LDL.LU R194, [R1+0x1d50] ;  /* 0x001d500001c27983 */ /* 0x0003620000300800 */
[----:B------:R-:W-:-:S03]  /*81c40*/  MOV R12, R3 ;  /* 0x00000003000c7202 */ /* 0x000fc60000000f00 */
[----:B------:R3:W-:Y:S04]  /*81c50*/  STL.64 [R1+0x580], R10 ;  /* 0x0005800a01007387 */ /* 0x0007e80000100a00 */
[----:B------:R1:W5:Y:S04]  /*81c60*/  LDL.LU R195, [R1+0x1d4c] ;  /* 0x001d4c0001c37983 */ /* 0x0003680000300800 */
[----:B------:R4:W-:Y:S04]  /*81c70*/  STL.64 [R1+0x540], R8 ;  /* 0x0005400801007387 */ /* 0x0009e80000100a00 */
[----:B------:R1:W5:Y:S04]  /*81c80*/  LDL.LU R3, [R1+0x1d48] ;  /* 0x001d480001037983 */ /* 0x0003680000300800 */
[----:B------:R1:W-:Y:S04]  /*81c90*/  STL.64 [R1+0x500], R4 ;  /* 0x0005000401007387 */ /* 0x0003e80000100a00 */
[----:B------:R1:W5:Y:S04]  /*81ca0*/  LDL.LU.64 R196, [R1+0x1d40] ;  /* 0x001d400001c47983 */ /* 0x0003680000300a00 */
        /* <DEDUP_REMOVED lines=8> */
[----:B--2---:R1:W5:Y:S04]  /*81d30*/  LDL.LU.64 R214, [R1+0x1cf8] ;  /* 0x001cf80001d67983 */ /* 0x0043680000300a00 */
[----:B---3--:R1:W5:Y:S04]  /*81d40*/  LDL.LU.64 R10, [R1+0x1cf0] ;  /* 0x001cf000010a7983 */ /* 0x0083680000300a00 */
[----:B----4-:R1:W5:Y:S01]  /*81d50*/  LDL.LU.64 R8, [R1+0x1ce8] ;  /* 0x001ce80001087983 */ /* 0x0103620000300a00 */
[----:B------:R-:W-:-:S03]  /*81d60*/  UIADD3 UR10, UR10, 0x1, URZ ;  /* 0x000000010a0a7890 */ /* 0x000fc6000fffe03f */
[----:B------:R1:W-:Y:S01]  /*81d70*/  LDGSTS.E [R0+0x3380], desc[UR8][R4.64], P0 ;  /* 0x0338000004007fae */ /* 0x0003e20008121848 */
[----:B------:R-:W-:-:S03]  /*81d80*/  UISETP.NE.U32.AND UP0, UPT, UR10, UR42, UPT ;  /* 0x0000002a0a00728c */ /* 0x000fc6000bf05070 */
[----:B------:R1:W-:Y:S04]  /*81d90*/  LDGSTS.E [R0+0x3780], desc[UR8][R236.64], P0 ;  /* 0x03780000ec007fae */ /* 0x0003e80008121848 */
[----:B------:R1:W-:Y:S04]  /*81da0*/  LDGSTS.E [R0+0x3b80], desc[UR8][R220.64], P0 ;  /* 0x03b80000dc007fae */ /* 0x0003e80008121848 */
[----:B------:R1:W-:Y:S01]  /*81db0*/  LDGSTS.E [R0+0x3f80], desc[UR8][R12.64], P0 ;  /* 0x03f800000c007fae */ /* 0x0003e20008121848 */
[----:B------:R-:W-:-:S03]  /*81dc0*/  PLOP3.LUT P0, PT, PT, PT, UP0, 0x80, 0x0 ;  /* 0x000000000000781c */ /* 0x000fc60003f0f008 */
[----:B------:R-:W0:Y:S10]  /*81dd0*/  LDGDEPBAR ;  /* 0x00000000000079af */ /* 0x000e340000000000 */
[----:B-1----:R-:W-:Y:S05]  /*81de0*/  @P0 BRA `(.L_x_1) ;  /* 0xfffffe4800d80947 */ /* 0x002fea000383ffff */
.L_x_0:
[----:B------:R-:W2:Y:S01]  /*81df0*/  LDL.LU R12, [R1+0x400] ;  /* 0x00040000010c7983 */ /* 0x000ea20000300800 */
[----:B------:R-:W-:-:S04]  /*81e00*/  DEPBAR.LE SB0, 0x0 ;  /* 0x000080000000791a */ /* 0x000fc80000000000 */
[----:B------:R-:W2:Y:S01]  /*81e10*/  LDL.LU R13, [R1+0x408] ;  /* 0x00040800010d7983 */ /* 0x000ea20000300800 */
[----:B-----5:R-:W-:Y:S01]  /*81e20*/  IADD3 R4, R3, 0x2, RZ ;  /* 0x0000000203047810 */ /* 0x020fe20007ffe0ff */
[----:B------:R-:W-:Y:S01]  /*81e30*/  ULDC UR5, c[0x0][0x22c] ;  /* 0x00008b0000057ab9 */ /* 0x000fe20000000800 */
[----:B------:R-:W1:Y:S01]  /*81e40*/  LDC R240, c[0x0][0x244] ;  /* 0x00009100fff07b82 */ /* 0x000e620000000800 */
[----:B------:R-:W2:Y:S01]  /*81e50*/  LDL.LU R14, [R1+0x300] ;  /* 0x00030000010e7983 */ /* 0x000ea20000300800 */
[----:B------:R-:W-:Y:S01]  /*81e60*/  ISETP.GE.AND P2, PT, R4, UR5, PT ;  /* 0x0000000504007c0c */ /* 0x000fe2000bf46270 */
[----:B------:R-:W-:Y:S01]  /*81e70*/  ULDC.64 UR6, c[0x0][0x220] ;  /* 0x0000880000067ab9 */ /* 0x000fe20000000a00 */
[----:B------:R-:W-:Y:S01]  /*81e80*/  ULDC UR4, c[0x0][0x22c] ;  /* 0x00008b0000047ab9 */ /* 0x000fe20000000800 */
[----:B------:R-:W2:Y:S01]  /*81e90*/  LDL.LU R15, [R1+0x308] ;  /* 0x00030800010f7983 */ /* 0x000ea20000300800 */
[----:B------:R-:W-:Y:S01]  /*81ea0*/  ULDC.64 UR24, c[0x0][0x228] ;  /* 0x00008a0000187ab9 */ /* 0x000fe20000000a00 */
[----:B------:R-:W-:Y:S01]  /*81eb0*/  ULDC UR28, c[0x0][0x248] ;  /* 0x00009200001c7ab9 */ /* 0x000fe20000000800 */
[----:B------:R-:W-:Y:S01]  /*81ec0*/  ULDC.64 UR14, c[0x0][0x228] ;  /* 0x00008a00000e7ab9 */ /* 0x000fe20000000a00 */
[----:B------:R-:W3:Y:S01]  /*81ed0*/  S2R R6, SR_TID.X ;  /* 0x0000000000067919 */ /* 0x000ee20000002100 */
[----:B------:R-:W-:Y:S01]  /*81ee0*/  ULDC.64 UR12, c[0x0][0x228] ;  /* 0x00008a00000c7ab9 */ /* 0x000fe20000000a00 */
[----:B------:R-:W-:Y:S01]  /*81ef0*/  ULDC.64 UR22, c[0x0][0x228] ;  /* 0x00008a0000167ab9 */ /* 0x000fe20000000a00 */
[----:B------:R-:W-:Y:S01]  /*81f00*/  ULDC.64 UR20, c[0x0][0x228] ;  /* 0x00008a0000147ab9 */ /* 0x000fe20000000a00 */
[----:B------:R-:W4:Y:S01]  /*81f10*/  S2R R5, SR_TID.X ;  /* 0x0000000000057919 */ /* 0x000f220000002100 */
[----:B------:R-:W-:Y:S01]  /*81f20*/  ULDC.64 UR18, c[0x0][0x228] ;  /* 0x00008a0000127ab9 */ /* 0x000fe20000000a00 */
[----:B------:R-:W-:Y:S01]  /*81f30*/  ULDC.64 UR16, c[0x0][0x228] ;  /* 0x00008a0000107ab9 */ /* 0x000fe20000000a00 */
[----:B------:R-:W-:Y:S01]  /*81f40*/  ULDC.64 UR26, c[0x0][0x228] ;  /* 0x00008a00001a7ab9 */ /* 0x000fe20000000a00 */
[----:B------:R-:W2:Y:S01]  /*81f50*/  LDL.LU R4, [R1+0x200] ;  /* 0x0002000001047983 */ /* 0x000ea20000300800 */
[C---:B---3--:R-:W-:Y:S01]  /*81f60*/  IMAD.SHL.U32 R0, R6.reuse, 0x40, RZ ;  /* 0x0000004006007824 */ /* 0x048fe200078e00ff */
[----:B------:R-:W-:-:S02]  /*81f70*/  SHF.L.U32 R2, R6, 0x4, RZ ;  /* 0x0000000406027819 */ /* 0x000fc400000006ff */
[----:B------:R-:W-:Y:S02]  /*81f80*/  LOP3.LUT R6, R6, 0x7f, RZ, 0xc0, !PT ;  /* 0x0000007f06067812 */ /* 0x000fe400078ec0ff */
[----:B------:R-:W-:Y:S02]  /*81f90*/  LOP3.LUT R2, R2, 0xf0, RZ, 0xc0, !PT ;  /* 0x000000f002027812 */ /* 0x000fe400078ec0ff */
[----:B------:R-:W-:Y:S02]  /*81fa0*/  LOP3.LUT R0, R0, 0x400, RZ, 0xc0, !PT ;  /* 0x0000040000007812 */ /* 0x000fe400078ec0ff */
[----:B----4-:R-:W-:Y:S02]  /*81fb0*/  LOP3.LUT R5, R5, 0x60, RZ, 0xc0, !PT ;  /* 0x0000006005057812 */ /* 0x010fe400078ec0ff */
[----:B------:R-:W-:Y:S02]  /*81fc0*/  IADD3 R0, R0, UR11, R2 ;  /* 0x0000000b00007c10 */ /* 0x000fe4000fffe002 */
[----:B------:R-:W-:Y:S01]  /*81fd0*/  LEA R252, R6, UR11, 0x4 ;  /* 0x0000000b06fc7c11 */ /* 0x000fe2000f8e20ff */
[----:B------:R-:W-:Y:S01]  /*81fe0*/  BAR.SYNC.DEFER_BLOCKING 0x0 ;  /* 0x0000000000007b1d */ /* 0x000fe20000010000 */
[----:B------:R-:W-:Y:S01]  /*81ff0*/  IADD3 R2, R3, 0x1, RZ ;  /* 0x0000000103027810 */ /* 0x000fe20007ffe0ff */
[----:B------:R-:W-:-:S03]  /*82000*/  IMAD R0, R5, 0x8, R0 ;  /* 0x0000000805007824 */ /* 0x000fc600078e0200 */
[----:B------:R-:W-:Y:S01]  /*82010*/  ISETP.GE.AND P3, PT, R2, UR4, PT ;  /* 0x0000000402007c0c */ /* 0x000fe2000bf66270 */
[----:B------:R-:W-:Y:S01]  /*82020*/  ULDC.64 UR4, c[0x0][0x228] ;  /* 0x00008a0000047ab9 */ /* 0x000fe20000000a00 */
[----:B------:R-:W-:Y:S01]  /*82030*/  IMAD R244, R3, UR28, RZ ;  /* 0x0000001c03f47c24 */ /* 0x000fe2000f8e02ff */
[----:B------:R-:W3:Y:S01]  /*82040*/  LDL.LU R5, [R1+0x208] ;  /* 0x0002080001057983 */ /* 0x000ee20000300800 */
[----:B------:R-:W-:-:S03]  /*82050*/  ULDC.64 UR10, c[0x0][0x228] ;  /* 0x00008a00000a7ab9 */ /* 0x000fc60000000a00 */
[----:B------:R-:W3:Y:S04]  /*82060*/  LDL.LU R6, [R1+0x100] ;  /* 0x0001000001067983 */ /* 0x000ee80000300800 */
[----:B------:R-:W3:Y:S04]  /*82070*/  LDL.LU R7, [R1+0x108] ;  /* 0x0001080001077983 */ /* 0x000ee80000300800 */
[----:B--2---:R-:W-:Y:S01]  /*82080*/  STSM.16.M88.4 [R0], R12 ;  /* 0x0000000c00007844 */ /* 0x004fe20000000200 */
[----:B------:R-:W-:Y:S06]  /*82090*/  BAR.SYNC.DEFER_BLOCKING 0x0 ;  /* 0x0000000000007b1d */ /* 0x000fec0000010000 */
[----:B------:R-:W2:Y:S02]  /*820a0*/  LDS.128 R16, [R252] ;  /* 0x00000000fc107984 */ /* 0x000ea40000000c00 */
[----:B------:R-:W-:Y:S06]  /*820b0*/  BAR.SYNC.DEFER_BLOCKING 0x0 ;  /* 0x0000000000007b1d */ /* 0x000fec0000010000 */
[----:B--2---:R-:W-:Y:S04]  /*820c0*/  STL [R1+0x504], R17 ;  /* 0x0005041101007387 */ /* 0x004fe80000100800 */
[----:B------:R-:W-:Y:S04]  /*820d0*/  STL.64 [R1+0x508], R18 ;  /* 0x0005081201007387 */ /* 0x000fe80000100a00 */
[----:B------:R-:W2:Y:S04]  /*820e0*/  LDL.LU R12, [R1] ;  /* 0x00000000010c7983 */ /* 0x000ea80000300800 */
[----:B------:R-:W2:Y:S04]  /*820f0*/  LDL.LU R13, [R1+0x8] ;  /* 0x00000800010d7983 */ /* 0x000ea80000300800 */
[----:B---3--:R-:W-:Y:S01]  /*82100*/  STSM.16.M88.4 [R0], R4 ;  /* 0x0000000400007844 */ /* 0x008fe20000000200 */
[----:B------:R-:W-:Y:S01]  /*82110*/  MOV R246, R16 ;  /* 0x0000001000f67202 */ /* 0x000fe20000000f00 */
[----:B------:R-:W-:Y:S01]  /*82120*/  BAR.SYNC.DEFER_BLOCKING 0x0 ;  /* 0x0000000000007b1d */ /* 0x000fe20000010000 */
[----:B------:R-:W-:Y:S01]  /*82130*/  MOV R14, R152 ;  /* 0x00000098000e7202 */ /* 0x000fe20000000f00 */
[----:B------:R-:W-:-:S04]  /*82140*/  IMAD.MOV.U32 R15, RZ, RZ, R154 ;  /* 0x000000ffff0f7224 */ /* 0x000fc800078e009a */
[----:B------:R-:W3:Y:S02]  /*82150*/  LDS.128 R16, [R252] ;  /* 0x00000000fc107984 */ /* 0x000ee40000000c00 */
[----:B------:R-:W-:Y:S06]  /*82160*/  BAR.SYNC.DEFER_BLOCKING 0x0 ;  /* 0x0000000000007b1d */ /* 0x000fec0000010000 */
[----:B---3--:R-:W-:Y:S04]  /*82170*/  STL [R1+0x524], R17 ;  /* 0x0005241101007387 */ /* 0x008fe80000100800 */
[----:B------:R-:W-:Y:S04]  /*82180*/  STL.64 [R1+0x528], R18 ;  /* 0x0005281201007387 */ /* 0x000fe80000100a00 */
[----:B--2---:R-:W-:Y:S01]  /*82190*/  STSM.16.M88.4 [R0], R12 ;  /* 0x0000000c00007844 */ /* 0x004fe20000000200 */
[----:B------:R-:W-:Y:S06]  /*821a0*/  BAR.SYNC.DEFER_BLOCKING 0x0 ;  /* 0x0000000000007b1d */ /* 0x000fec0000010000 */
[----:B------:R-:W2:Y:S04]  /*821b0*/  LDS.128 R12, [R252] ;  /* 0x00000000fc0c7984 */ /* 0x000ea80000000c00 */
[----:B--2---:R2:W-:Y:S04]  /*821c0*/  STL.64 [R1+0x510], R12 ;  /* 0x0005100c01007387 */ /* 0x0045e80000100a00 */
[----:B------:R3:W-:Y:S04]  /*821d0*/  STL.64 [R1+0x518], R14 ;  /* 0x0005180e01007387 */ /* 0x0007e80000100a00 */
[----:B--2---:R-:W2:Y:S04]  /*821e0*/  LDL.LU R12, [R1+0x404] ;  /* 0x00040400010c7983 */ /* 0x004ea80000300800 */
[----:B------:R-:W2:Y:S04]  /*821f0*/  LDL.LU R13, [R1+0x40c] ;  /* 0x00040c00010d7983 */ /* 0x000ea80000300800 */
[----:B---3--:R-:W2:Y:S04]  /*82200*/  LDL.LU R14, [R1+0x304] ;  /* 0x00030400010e7983 */ /* 0x008ea80000300800 */
[----:B------:R-:W2:Y:S01]  /*82210*/  LDL.LU R15, [R1+0x30c] ;  /* 0x00030c00010f7983 */ /* 0x000ea20000300800 */
[----:B------:R-:W-:Y:S01]  /*82220*/  BAR.SYNC.DEFER_BLOCKING 0x0 ;  /* 0x0000000000007b1d */ /* 0x000fe20000010000 */
[----:B------:R-:W-:Y:S01]  /*82230*/  MOV R4, R88 ;  /* 0x0000005800047202 */ /* 0x000fe20000000f00 */
[----:B------:R-:W-:Y:S01]  /*82240*/  IMAD.MOV.U32 R6, RZ, RZ, R24 ;  /* 0x000000ffff067224 */ /* 0x000fe200078e0018 */
[----:B------:R-:W-:-:S02]  /*82250*/  MOV R5, R90 ;  /* 0x0000005a00057202 */ /* 0x000fc40000000f00 */
[----:B------:R-:W-:-:S05]  /*82260*/  MOV R7, R26 ;  /* 0x0000001a00077202 */ /* 0x000fca0000000f00 */
[----:B------:R3:W-:Y:S01]  /*82270*/  STSM.16.M88.4 [R0], R4 ;  /* 0x0000000400007844 */ /* 0x0007e20000000200 */
[----:B------:R-:W-:Y:S01]  /*82280*/  MOV R245, R16 ;  /* 0x0000001000f57202 */ /* 0x000fe20000000f00 */
[----:B------:R-:W-:Y:S06]  /*82290*/  BAR.SYNC.DEFER_BLOCKING 0x0 ;  /* 0x0000000000007b1d */ /* 0x000fec0000010000 */
[----:B---3--:R-:W3:Y:S04]  /*822a0*/  LDL.LU R4, [R1+0x204] ;  /* 0x0002040001047983 */ /* 0x008ee80000300800 */
[----:B------:R-:W3:Y:S04]  /*822b0*/  LDL.LU R5, [R1+0x20c] ;  /* 0x00020c0001057983 */ /* 0x000ee80000300800 */
[----:B------:R-:W3:Y:S04]  /*822c0*/  LDL.LU R6, [R1+0x104] ;  /* 0x0001040001067983 */ /* 0x000ee80000300800 */
[----:B------:R-:W4:Y:S01]  /*822d0*/  LDS.128 R16, [R252] ;  /* 0x00000000fc107984 */ /* 0x000f220000000c00 */
[----:B------:R-:W-:Y:S06]  /*822e0*/  BAR.SYNC.DEFER_BLOCKING 0x0 ;  /* 0x0000000000007b1d */ /* 0x000fec0000010000 */
[----:B------:R-:W3:Y:S04]  /*822f0*/  LDL.LU R7, [R1+0x10c] ;  /* 0x00010c0001077983 */ /* 0x000ee80000300800 */
[----:B----4-:R-:W-:Y:S04]  /*82300*/  STL.64 [R1+0x300], R16 ;  /* 0x0003001001007387 */ /* 0x010fe80000100a00 */
[----:B------:R-:W-:Y:S04]  /*82310*/  STL.64 [R1+0x308], R18 ;  /* 0x0003081201007387 */ /* 0x000fe80000100a00 */
[----:B--2---:R-:W-:Y:S01]  /*82320*/  STSM.16.M88.4 [R0], R12 ;  /* 0x0000000c00007844 */ /* 0x004fe20000000200 */
[----:B------:R-:W-:Y:S06]  /*82330*/  BAR.SYNC.DEFER_BLOCKING 0x0 ;  /* 0x0000000000007b1d */ /* 0x000fec0000010000 */
[----:B------:R-:W2:Y:S02]  /*82340*/  LDS.128 R12, [R252] ;  /* 0x00000000fc0c7984 */ /* 0x000ea40000000c00 */
[----:B------:R-:W-:Y:S06]  /*82350*/  BAR.SYNC.DEFER_BLOCKING 0x0 ;  /* 0x0000000000007b1d */ /* 0x000fec0000010000 */
[----:B--2---:R2:W-:Y:S04]  /*82360*/  STL.64 [R1+0x200], R12 ;  /* 0x0002000c01007387 */ /* 0x0045e80000100a00 */
[----:B------:R4:W-:Y:S04]  /*82370*/  STL.64 [R1+0x208], R14 ;  /* 0x0002080e01007387 */ /* 0x0009e80000100a00 */
[----:B--2---:R-:W2:Y:S04]  /*82380*/  LDL.LU R12, [R1+0x4] ;  /* 0x00000400010c7983 */ /* 0x004ea80000300800 */
[----:B------:R-:W2:Y:S04]  /*82390*/  LDL.LU R13, [R1+0xc] ;  /* 0x00000c00010d7983 */ /* 0x000ea80000300800 */
[----:B---3--:R-:W-:Y:S01]  /*823a0*/  STSM.16.M88.4 [R0], R4 ;  /* 0x0000000400007844 */ /* 0x008fe20000000200 */
[----:B------:R-:W-:Y:S01]  /*823b0*/  BAR.SYNC.DEFER_BLOCKING 0x0 ;  /* 0x0000000000007b1d */ /* 0x000fe20000010000 */
[----:B----4-:R-:W-:Y:S01]  /*823c0*/  IMAD.MOV.U32 R14, RZ, RZ, R153 ;  /* 0x000000ffff0e7224 */ /* 0x010fe200078e0099 */
[----:B------:R-:W-:-:S04]  /*823d0*/  MOV R15, R155 ;  /* 0x0000009b000f7202 */ /* 0x000fc80000000f00 */
[----:B------:R-:W3:Y:S02]  /*823e0*/  LDS.128 R16, [R252] ;  /* 0x00000000fc107984 */ /* 0x000ee40000000c00 */
[----:B------:R-:W-:Y:S06]  /*823f0*/  BAR.SYNC.DEFER_BLOCKING 0x0 ;  /* 0x0000000000007b1d */ /* 0x000fec0000010000 */
[----:B---3--:R-:W-:Y:S04]  /*82400*/  STL.64 [R1+0x100], R16 ;  /* 0x0001001001007387 */ /* 0x008fe80000100a00 */
[----:B------:R-:W-:Y:S04]  /*82410*/  STL.64 [R1+0x108], R18 ;  /* 0x0001081201007387 */ /* 0x000fe80000100a00 */
[----:B--2---:R-:W-:Y:S01]  /*82420*/  STSM.16.M88.4 [R0], R12 ;  /* 0x0000000c00007844 */ /* 0x004fe20000000200 */
[----:B------:R-:W-:Y:S06]  /*82430*/  BAR.SYNC.DEFER_BLOCKING 0x0 ;  /* 0x0000000000007b1d */ /* 0x000fec0000010000 */
[----:B------:R-:W2:Y:S04]  /*82440*/  LDS.128 R12, [R252] ;  /* 0x00000000fc0c7984 */ /* 0x000ea80000000c00 */
[----:B--2---:R2:W-:Y:S04]  /*82450*/  STL.64 [R1], R12 ;  /* 0x0000000c01007387 */ /* 0x0045e80000100a00 */
        /* <DEDUP_REMOVED lines=11> */
[----:B------:R-:W-:Y:S06]  /*82510*/  BAR.SYNC.DEFER_BLOCKING 0x0 ;  /* 0x0000000000007b1d */ /* 0x000fec0000010000 */
[----:B---3--:R-:W3:Y:S04]  /*82520*/  LDL.LU R4, [R1+0x210] ;  /* 0x0002100001047983 */ /* 0x008ee80000300800 */
[----:B------:R-:W3:Y:S04]  /*82530*/  LDL.LU R5, [R1+0x218] ;  /* 0x0002180001057983 */ /* 0x000ee80000300800 */
[----:B------:R-:W3:Y:S04]  /*82540*/  LDL.LU R6, [R1+0x110] ;  /* 0x0001100001067983 */ /* 0x000ee80000300800 */
[----:B------:R-:W4:Y:S01]  /*82550*/  LDS.128 R248, [R252] ;  /* 0x00000000fcf87984 */ /* 0x000f220000000c00 */
[----:B------:R-:W-:Y:S06]  /*82560*/  BAR.SYNC.DEFER_BLOCKING 0x0 ;  /* 0x0000000000007b1d */ /* 0x000fec0000010000 */
[----:B------:R-:W3:Y:S04]  /*82570*/  LDL.LU R7, [R1+0x118] ;  /* 0x0001180001077983 */ /* 0x000ee80000300800 */
[----:B----4-:R-:W-:Y:S04]  /*82580*/  STL [R1+0x1cf4], R249 ;  /* 0x001cf4f901007387 */ /* 0x010fe80000100800 */
[----:B------:R-:W-:Y:S04]  /*82590*/  STL [R1+0x1cf0], R250 ;  /* 0x001cf0fa01007387 */ /* 0x000fe80000100800 */
[----:B------:R-:W-:Y:S04]  /*825a0*/  STL [R1+0x1cec], R251 ;  /* 0x001cecfb01007387 */ /* 0x000fe80000100800 */
        /* <DEDUP_REMOVED lines=635> */
[----:B------:R-:W3:Y:S04]  /*84d60*/  LDL.LU R7, [R1+0x198] ;  /* 0x0001980001077983 */ /* 0x000ee80000300800 */
[----:B------:R-:W4:Y:S01]  /*84d70*/  LDS.128 R236, [R252] ;  /* 0x00000000fcec7984 */ /* 0x000f220000000c00 */
[----:B------:R-:W-:Y:S06]  /*84d80*/  BAR.SYNC.DEFER_BLOCKING 0x0 ;  /* 0x0000000000007b1d */ /* 0x000fec0000010000 */
[----:B----4-:R-:W-:Y:S04]  /*84d90*/  STL [R1+0x1ce8], R238 ;  /* 0x001ce8ee01007387 */ /* 0x010fe80000100800 */
[----:B------:R-:W-:Y:S04]  /*84da0*/  STL [R1+0x1ce4], R239 ;  /* 0x001ce4ef01007387 */ /* 0x000fe80000100800 */
[----:B--2---:R2:W-:Y:S01]  /*84db0*/  STSM.16.M88.4 [R0], R12 ;  /* 0x0000000c00007844 */ /* 0x0045e20000000200 */
[----:B------:R-:W-:Y:S06]  /*84dc0*/  BAR.SYNC.DEFER_BLOCKING 0x0 ;  /* 0x0000000000007b1d */ /* 0x000fec0000010000 */
[----:B--2---:R-:W2:Y:S04]  /*84dd0*/  LDL.LU R12, [R1+0x90] ;  /* 0x00009000010c7983 */ /* 0x004ea80000300800 */
[----:B------:R-:W2:Y:S04]  /*84de0*/  LDL.LU R13, [R1+0x98] ;  /* 0x00009800010d7983 */ /* 0x000ea80000300800 */
[----:B------:R-:W4:Y:S01]  /*84df0*/  LDS.128 R232, [R252] ;  /* 0x00000000fce87984 */ /* 0x000f220000000c00 */
[----:B------:R-:W-:Y:S06]  /*84e00*/  BAR.SYNC.DEFER_BLOCKING 0x0 ;  /* 0x0000000000007b1d */ /* 0x000fec0000010000 */
[----:B---3--:R3:W-:Y:S02]  /*84e10*/  STSM.16.M88.4 [R0], R4 ;  /* 0x0000000400007844 */ /* 0x0087e40000000200 */
[----:B------:R-:W-:Y:S01]  /*84e20*/  BAR.SYNC.DEFER_BLOCKING 0x0 ;  /* 0x0000000000007b1d */ /* 0x000fe20000010000 */
[----:B------:R-:W-:Y:S01]  /*84e30*/  IMAD.MOV.U32 R14, RZ, RZ, R188 ;  /* 0x000000ffff0e7224 */ /* 0x000fe200078e00bc */
[----:B------:R-:W-:-:S04]  /*84e40*/  MOV R15, R190 ;  /* 0x000000be000f7202 */ /* 0x000fc80000000f00 */
[----:B------:R-:W4:Y:S02]  /*84e50*/  LDS.128 R228, [R252] ;  /* 0x00000000fce47984 */ /* 0x000f240000000c00 */
[----:B------:R-:W-:Y:S01]  /*84e60*/  BAR.SYNC.DEFER_BLOCKING 0x0 ;  /* 0x0000000000007b1d */ /* 0x000fe20000010000 */
[----:B---3--:R-:W-:Y:S01]  /*84e70*/  MOV R4, R124 ;  /* 0x0000007c00047202 */ /* 0x008fe20000000f00 */
[----:B------:R-:W-:Y:S01]  /*84e80*/  IMAD.MOV.U32 R5, RZ, RZ, R126 ;  /* 0x000000ffff057224 */ /* 0x000fe200078e007e */
[----:B------:R-:W-:Y:S02]  /*84e90*/  MOV R6, R60 ;  /* 0x0000003c00067202 */ /* 0x000fe40000000f00 */
[----:B------:R-:W-:Y:S01]  /*84ea0*/  MOV R7, R62 ;  /* 0x0000003e00077202 */ /* 0x000fe20000000f00 */
[----:B--2---:R-:W-:Y:S02]  /*84eb0*/  STSM.16.M88.4 [R0], R12 ;  /* 0x0000000c00007844 */ /* 0x004fe40000000200 */
[----:B------:R-:W-:Y:S06]  /*84ec0*/  BAR.SYNC.DEFER_BLOCKING 0x0 ;  /* 0x0000000000007b1d */ /* 0x000fec0000010000 */
[----:B------:R-:W2:Y:S02]  /*84ed0*/  LDS.128 R220, [R252] ;  /* 0x00000000fcdc7984 */ /* 0x000ea40000000c00 */
[----:B------:R-:W-:Y:S06]  /*84ee0*/  BAR.SYNC.DEFER_BLOCKING 0x0 ;  /* 0x0000000000007b1d */ /* 0x000fec0000010000 */
[----:B------:R3:W-:Y:S02]  /*84ef0*/  STSM.16.M88.4 [R0], R4 ;  /* 0x0000000400007844 */ /* 0x0007e40000000200 */
[----:B------:R-:W-:Y:S06]  /*84f00*/  BAR.SYNC.DEFER_BLOCKING 0x0 ;  /* 0x0000000000007b1d */ /* 0x000fec0000010000 */
[----:B---3--:R-:W3:Y:S04]  /*84f10*/  LDL.LU R4, [R1+0x494] ;  /* 0x0004940001047983 */ /* 0x008ee80000300800 */
[----:B------:R-:W3:Y:S04]  /*84f20*/  LDL.LU R5, [R1+0x49c] ;  /* 0x00049c0001057983 */ /* 0x000ee80000300800 */
[----:B------:R-:W3:Y:S04]  /*84f30*/  LDL.LU R6, [R1+0x394] ;  /* 0x0003940001067983 */ /* 0x000ee80000300800 */
[----:B------:R-:W3:Y:S04]  /*84f40*/  LDL.LU R7, [R1+0x39c] ;  /* 0x00039c0001077983 */ /* 0x000ee80000300800 */
[----:B------:R-:W4:Y:S04]  /*84f50*/  LDL.LU R12, [R1+0x294] ;  /* 0x00029400010c7983 */ /* 0x000f280000300800 */
[----:B------:R-:W4:Y:S04]  /*84f60*/  LDL.LU R13, [R1+0x29c] ;  /* 0x00029c00010d7983 */ /* 0x000f280000300800 */
[----:B------:R-:W4:Y:S04]  /*84f70*/  LDL.LU R14, [R1+0x194] ;  /* 0x00019400010e7983 */ /* 0x000f280000300800 */
[----:B------:R-:W4:Y:S04]  /*84f80*/  LDL.LU R15, [R1+0x19c] ;  /* 0x00019c00010f7983 */ /* 0x000f280000300800 */
[----:B------:R-:W2:Y:S01]  /*84f90*/  LDS.128 R184, [R252] ;  /* 0x00000000fcb87984 */ /* 0x000ea20000000c00 */
[----:B------:R-:W-:Y:S06]  /*84fa0*/  BAR.SYNC.DEFER_BLOCKING 0x0 ;  /* 0x0000000000007b1d */ /* 0x000fec0000010000 */
[----:B---3--:R-:W-:Y:S02]  /*84fb0*/  STSM.16.M88.4 [R0], R4 ;  /* 0x0000000400007844 */ /* 0x008fe40000000200 */
[----:B------:R-:W-:Y:S06]  /*84fc0*/  BAR.SYNC.DEFER_BLOCKING 0x0 ;  /* 0x0000000000007b1d */ /* 0x000fec0000010000 */
[----:B------:R-:W3:Y:S02]  /*84fd0*/  LDS.128 R4, [R252] ;  /* 0x00000000fc047984 */ /* 0x000ee40000000c00 */
[----:B------:R-:W-:Y:S06]  /*84fe0*/  BAR.SYNC.DEFER_BLOCKING 0x0 ;  /* 0x0000000000007b1d */ /* 0x000fec0000010000 */
[----:B----4-:R4:W-:Y:S02]  /*84ff0*/  STSM.16.M88.4 [R0], R12 ;  /* 0x0000000c00007844 */ /* 0x0109e40000000200 */
[----:B------:R-:W-:Y:S06]  /*85000*/  BAR.SYNC.DEFER_BLOCKING 0x0 ;  /* 0x0000000000007b1d */ /* 0x000fec0000010000 */
[----:B----4-:R-:W4:Y:S04]  /*85010*/  LDL.LU R12, [R1+0x94] ;  /* 0x00009400010c7983 */ /* 0x010f280000300800 */
[----:B------:R-:W4:Y:S04]  /*85020*/  LDL.LU R13, [R1+0x9c] ;  /* 0x00009c00010d7983 */ /* 0x000f280000300800 */
[----:B------:R-:W3:Y:S01]  /*85030*/  LDS.128 R24, [R252] ;  /* 0x00000000fc187984 */ /* 0x000ee20000000c00 */
[----:B------:R-:W-:Y:S01]  /*85040*/  IMAD.MOV.U32 R14, RZ, RZ, R189 ;  /* 0x000000ffff0e7224 */ /* 0x000fe200078e00bd */
[----:B------:R-:W-:Y:S01]  /*85050*/  MOV R15, R191 ;  /* 0x000000bf000f7202 */ /* 0x000fe20000000f00 */
[----:B------:R-:W-:Y:S01]  /*85060*/  BAR.SYNC.DEFER_BLOCKING 0x0 ;  /* 0x0000000000007b1d */ /* 0x000fe20000010000 */
[----:B------:R-:W-:Y:S01]  /*85070*/  MOV R16, R125 ;  /* 0x0000007d00107202 */ /* 0x000fe20000000f00 */
[----:B------:R-:W-:Y:S01]  /*85080*/  IMAD.MOV.U32 R17, RZ, RZ, R127 ;  /* 0x000000ffff117224 */ /* 0x000fe200078e007f */
[----:B------:R-:W-:-:S02]  /*85090*/  MOV R18, R61 ;  /* 0x0000003d00127202 */ /* 0x000fc40000000f00 */
[----:B------:R-:W-:Y:S01]  /*850a0*/  MOV R19, R63 ;  /* 0x0000003f00137202 */ /* 0x000fe20000000f00 */
[----:B----4-:R-:W-:Y:S02]  /*850b0*/  STSM.16.M88.4 [R0], R12 ;  /* 0x0000000c00007844 */ /* 0x010fe40000000200 */
[----:B------:R-:W-:Y:S06]  /*850c0*/  BAR.SYNC.DEFER_BLOCKING 0x0 ;  /* 0x0000000000007b1d */ /* 0x000fec0000010000 */
[----:B------:R-:W4:Y:S02]  /*850d0*/  LDS.128 R32, [R252] ;  /* 0x00000000fc207984 */ /* 0x000f240000000c00 */
[----:B------:R-:W-:Y:S06]  /*850e0*/  BAR.SYNC.DEFER_BLOCKING 0x0 ;  /* 0x0000000000007b1d */ /* 0x000fec0000010000 */
[----:B------:R1:W-:Y:S02]  /*850f0*/  STSM.16.M88.4 [R0], R16 ;  /* 0x0000001000007844 */ /* 0x0003e40000000200 */
[----:B------:R-:W-:Y:S06]  /*85100*/  BAR.SYNC.DEFER_BLOCKING 0x0 ;  /* 0x0000000000007b1d */ /* 0x000fec0000010000 */
[----:B-1----:R-:W2:Y:S04]  /*85110*/  LDL.LU R16, [R1+0x4a0] ;  /* 0x0004a00001107983 */ /* 0x002ea80000300800 */
[----:B------:R-:W2:Y:S04]  /*85120*/  LDL.LU R17, [R1+0x4a8] ;  /* 0x0004a80001117983 */ /* 0x000ea80000300800 */
[----:B------:R-:W2:Y:S04]  /*85130*/  LDL.LU R18, [R1+0x3a0] ;  /* 0x0003a00001127983 */ /* 0x000ea80000300800 */
[----:B------:R-:W2:Y:S04]  /*85140*/  LDL.LU R19, [R1+0x3a8] ;  /* 0x0003a80001137983 */ /* 0x000ea80000300800 */
[----:B------:R-:W3:Y:S04]  /*85150*/  LDL.LU R12, [R1+0x2a0] ;  /* 0x0002a000010c7983 */ /* 0x000ee80000300800 */
[----:B------:R-:W3:Y:S04]  /*85160*/  LDL.LU R13, [R1+0x2a8] ;  /* 0x0002a800010d7983 */ /* 0x000ee80000300800 */
[----:B------:R-:W3:Y:S04]  /*85170*/  LDL.LU R14, [R1+0x1a0] ;  /* 0x0001a000010e7983 */ /* 0x000ee80000300800 */
[----:B------:R-:W3:Y:S04]  /*85180*/  LDL.LU R15, [R1+0x1a8] ;  /* 0x0001a800010f7983 */ /* 0x000ee80000300800 */
[----:B------:R-:W1:Y:S01]  /*85190*/  LDS.128 R28, [R252] ;  /* 0x00000000fc1c7984 */ /* 0x000e620000000c00 */
[----:B------:R-:W-:Y:S06]  /*851a0*/  BAR.SYNC.DEFER_BLOCKING 0x0 ;  /* 0x0000000000007b1d */ /* 0x000fec0000010000 */
[----:B--2---:R-:W-:Y:S02]  /*851b0*/  STSM.16.M88.4 [R0], R16 ;  /* 0x0000001000007844 */ /* 0x004fe40000000200 */
[----:B------:R-:W-:Y:S06]  /*851c0*/  BAR.SYNC.DEFER_BLOCKING 0x0 ;  /* 0x0000000000007b1d */ /* 0x000fec0000010000 */
[----:B------:R-:W2:Y:S02]  /*851d0*/  LDS.128 R20, [R252] ;  /* 0x00000000fc147984 */ /* 0x000ea40000000c00 */
[----:B------:R-:W-:Y:S06]  /*851e0*/  BAR.SYNC.DEFER_BLOCKING 0x0 ;  /* 0x0000000000007b1d */ /* 0x000fec0000010000 */
[----:B---3--:R3:W-:Y:S02]  /*851f0*/  STSM.16.M88.4 [R0], R12 ;  /* 0x0000000c00007844 */ /* 0x0087e40000000200 */
[----:B------:R-:W-:Y:S06]  /*85200*/  BAR.SYNC.DEFER_BLOCKING 0x0 ;  /* 0x0000000000007b1d */ /* 0x000fec0000010000 */
[----:B---3--:R-:W3:Y:S04]  /*85210*/  LDL.LU R12, [R1+0xa0] ;  /* 0x0000a000010c7983 */ /* 0x008ee80000300800 */
[----:B------:R-:W3:Y:S04]  /*85220*/  LDL.LU R13, [R1+0xa8] ;  /* 0x0000a800010d7983 */ /* 0x000ee80000300800 */
[----:B------:R-:W2:Y:S01]  /*85230*/  LDS.128 R16, [R252] ;  /* 0x00000000fc107984 */ /* 0x000ea20000000c00 */
[----:B------:R-:W-:Y:S01]  /*85240*/  IMAD.MOV.U32 R14, RZ, RZ, R192 ;  /* 0x000000ffff0e7224 */ /* 0x000fe200078e00c0 */
[----:B------:R-:W-:Y:S01]  /*85250*/  MOV R15, R194 ;  /* 0x000000c2000f7202 */ /* 0x000fe20000000f00 */
[----:B------:R-:W-:Y:S01]  /*85260*/  BAR.SYNC.DEFER_BLOCKING 0x0 ;  /* 0x0000000000007b1d */ /* 0x000fe20000010000 */
[----:B------:R-:W-:Y:S01]  /*85270*/  MOV R36, R128 ;  /* 0x0000008000247202 */ /* 0x000fe20000000f00 */
[----:B------:R-:W-:Y:S01]  /*85280*/  IMAD.MOV.U32 R37, RZ, RZ, R130 ;  /* 0x000000ffff257224 */ /* 0x000fe200078e0082 */
[----:B------:R-:W-:-:S02]  /*85290*/  MOV R38, R64 ;  /* 0x0000004000267202 */ /* 0x000fc40000000f00 */
[----:B------:R-:W-:Y:S01]  /*852a0*/  MOV R39, R66 ;  /* 0x0000004200277202 */ /* 0x000fe20000000f00 */
[----:B---3--:R-:W-:Y:S02]  /*852b0*/  STSM.16.M88.4 [R0], R12 ;  /* 0x0000000c00007844 */ /* 0x008fe40000000200 */
[----:B------:R-:W-:Y:S06]  /*852c0*/  BAR.SYNC.DEFER_BLOCKING 0x0 ;  /* 0x0000000000007b1d */ /* 0x000fec0000010000 */
[----:B------:R-:W3:Y:S02]  /*852d0*/  LDS.128 R12, [R252] ;  /* 0x00000000fc0c7984 */ /* 0x000ee40000000c00 */
[----:B------:R-:W-:Y:S06]  /*852e0*/  BAR.SYNC.DEFER_BLOCKING 0x0 ;  /* 0x0000000000007b1d */ /* 0x000fec0000010000 */
[----:B------:R4:W-:Y:S02]  /*852f0*/  STSM.16.M88.4 [R0], R36 ;  /* 0x0000002400007844 */ /* 0x0009e40000000200 */
[----:B------:R-:W-:Y:S06]  /*85300*/  BAR.SYNC.DEFER_BLOCKING 0x0 ;  /* 0x0000000000007b1d */ /* 0x000fec0000010000 */
[----:B----4-:R-:W4:Y:S04]  /*85310*/  LDL.LU R36, [R1+0x4a4] ;  /* 0x0004a40001247983 */ /* 0x010f280000300800 */
[----:B------:R-:W4:Y:S04]  /*85320*/  LDL.LU R37, [R1+0x4ac] ;  /* 0x0004ac0001257983 */ /* 0x000f280000300800 */
[----:B------:R-:W4:Y:S04]  /*85330*/  LDL.LU R38, [R1+0x3a4] ;  /* 0x0003a40001267983 */ /* 0x000f280000300800 */
[----:B------:R-:W4:Y:S04]  /*85340*/  LDL.LU R39, [R1+0x3ac] ;  /* 0x0003ac0001277983 */ /* 0x000f280000300800 */
[----:B------:R-:W2:Y:S04]  /*85350*/  LDL.LU R44, [R1+0x2a4] ;  /* 0x0002a400012c7983 */ /* 0x000ea80000300800 */
[----:B------:R-:W2:Y:S04]  /*85360*/  LDL.LU R45, [R1+0x2ac] ;  /* 0x0002ac00012d7983 */ /* 0x000ea80000300800 */
[----:B------:R-:W2:Y:S04]  /*85370*/  LDL.LU R46, [R1+0x1a4] ;  /* 0x0001a400012e7983 */ /* 0x000ea80000300800 */
[----:B------:R-:W2:Y:S04]  /*85380*/  LDL.LU R47, [R1+0x1ac] ;  /* 0x0001ac00012f7983 */ /* 0x000ea80000300800 */
[----:B------:R-:W3:Y:S01]  /*85390*/  LDS.128 R40, [R252] ;  /* 0x00000000fc287984 */ /* 0x000ee20000000c00 */
[----:B------:R-:W-:Y:S06]  /*853a0*/  BAR.SYNC.DEFER_BLOCKING 0x0 ;  /* 0x0000000000007b1d */ /* 0x000fec0000010000 */
[----:B----4-:R-:W-:Y:S02]  /*853b0*/  STSM.16.M88.4 [R0], R36 ;  /* 0x0000002400007844 */ /* 0x010fe40000000200 */
[----:B------:R-:W-:Y:S06]  /*853c0*/  BAR.SYNC.DEFER_BLOCKING 0x0 ;  /* 0x0000000000007b1d */ /* 0x000fec0000010000 */
[----:B------:R-:W4:Y:S02]  /*853d0*/  LDS.128 R36, [R252] ;  /* 0x00000000fc247984 */ /* 0x000f240000000c00 */
[----:B------:R-:W-:Y:S06]  /*853e0*/  BAR.SYNC.DEFER_BLOCKING 0x0 ;  /* 0x0000000000007b1d */ /* 0x000fec0000010000 */
[----:B--2---:R2:W-:Y:S04]  /*853f0*/  STSM.16.M88.4 [R0], R44 ;  /* 0x0000002c00007844 */ /* 0x0045e80000000200 */
[----:B--2---:R-:W2:Y:S04]  /*85400*/  LDL.LU R44, [R1+0xa4] ;  /* 0x0000a400012c7983 */ /* 0x004ea80000300800 */
[----:B------:R-:W2:Y:S01]  /*85410*/  LDL.LU R45, [R1+0xac] ;  /* 0x0000ac00012d7983 */ /* 0x000ea20000300800 */
[----:B------:R-:W-:-:S02]  /*85420*/  MOV R50, R65 ;  /* 0x0000004100327202 */ /* 0x000fc40000000f00 */
[----:B------:R-:W-:Y:S01]  /*85430*/  MOV R51, R67 ;  /* 0x0000004300337202 */ /* 0x000fe20000000f00 */
[----:B------:R-:W-:Y:S01]  /*85440*/  BAR.SYNC.DEFER_BLOCKING 0x0 ;  /* 0x0000000000007b1d */ /* 0x000fe20000010000 */
[----:B------:R-:W-:Y:S01]  /*85450*/  IMAD.MOV.U32 R46, RZ, RZ, R193 ;  /* 0x000000ffff2e7224 */ /* 0x000fe200078e00c1 */
[----:B------:R-:W-:-:S04]  /*85460*/  MOV R47, R195 ;  /* 0x000000c3002f7202 */ /* 0x000fc80000000f00 */
[----:B------:R-:W3:Y:S04]  /*85470*/  LDL.LU R52, [R1+0x4b0] ;  /* 0x0004b00001347983 */ /* 0x000ee80000300800 */
[----:B------:R-:W3:Y:S04]  /*85480*/  LDL.LU R53, [R1+0x4b8] ;  /* 0x0004b80001357983 */ /* 0x000ee80000300800 */
[----:B------:R-:W3:Y:S04]  /*85490*/  LDL.LU R54, [R1+0x3b0] ;  /* 0x0003b00001367983 */ /* 0x000ee80000300800 */
[----:B------:R-:W3:Y:S04]  /*854a0*/  LDL.LU R55, [R1+0x3b8] ;  /* 0x0003b80001377983 */ /* 0x000ee80000300800 */
[----:B------:R-:W4:Y:S01]  /*854b0*/  LDS.128 R64, [R252] ;  /* 0x00000000fc407984 */ /* 0x000f220000000c00 */
[----:B------:R-:W-:Y:S01]  /*854c0*/  BAR.SYNC.DEFER_BLOCKING 0x0 ;  /* 0x0000000000007b1d */ /* 0x000fe20000010000 */
[----:B------:R-:W-:Y:S01]  /*854d0*/  MOV R48, R129 ;  /* 0x0000008100307202 */ /* 0x000fe20000000f00 */
[----:B------:R-:W-:-:S04]  /*854e0*/  IMAD.MOV.U32 R49, RZ, RZ, R131 ;  /* 0x000000ffff317224 */ /* 0x000fc800078e0083 */
[----:B--2---:R-:W-:Y:S02]  /*854f0*/  STSM.16.M88.4 [R0], R44 ;  /* 0x0000002c00007844 */ /* 0x004fe40000000200 */
[----:B------:R-:W-:Y:S06]  /*85500*/  BAR.SYNC.DEFER_BLOCKING 0x0 ;  /* 0x0000000000007b1d */ /* 0x000fec0000010000 */
[----:B------:R-:W2:Y:S02]  /*85510*/  LDS.128 R60, [R252] ;  /* 0x00000000fc3c7984 */ /* 0x000ea40000000c00 */
[----:B------:R-:W-:Y:S06]  /*85520*/  BAR.SYNC.DEFER_BLOCKING 0x0 ;  /* 0x0000000000007b1d */ /* 0x000fec0000010000 */
[----:B------:R1:W-:Y:S02]  /*85530*/  STSM.16.M88.4 [R0], R48 ;  /* 0x0000003000007844 */ /* 0x0003e40000000200 */
[----:B------:R-:W-:Y:S06]  /*85540*/  BAR.SYNC.DEFER_BLOCKING 0x0 ;  /* 0x0000000000007b1d */ /* 0x000fec0000010000 */
[----:B-1----:R-:W4:Y:S04]  /*85550*/  LDL.LU R48, [R1+0x2b0] ;  /* 0x0002b00001307983 */ /* 0x002f280000300800 */
[----:B------:R-:W4:Y:S04]  /*85560*/  LDL.LU R49, [R1+0x2b8] ;  /* 0x0002b80001317983 */ /* 0x000f280000300800 */
[----:B------:R-:W4:Y:S04]  /*85570*/  LDL.LU R50, [R1+0x1b0] ;  /* 0x0001b00001327983 */ /* 0x000f280000300800 */
[----:B------:R-:W4:Y:S04]  /*85580*/  LDL.LU R51, [R1+0x1b8] ;  /* 0x0001b80001337983 */ /* 0x000f280000300800 */
[----:B------:R-:W1:Y:S01]  /*85590*/  LDS.128 R56, [R252] ;  /* 0x00000000fc387984 */ /* 0x000e620000000c00 */
        /* <DEDUP_REMOVED lines=23> */
[----:B--2---:R-:W2:Y:S04]  /*85710*/  LDL.LU R88, [R1+0x4b4] ;  /* 0x0004b40001587983 */ /* 0x004ea80000300800 */
[----:B------:R-:W2:Y:S04]  /*85720*/  LDL.LU R89, [R1+0x4bc] ;  /* 0x0004bc0001597983 */ /* 0x000ea80000300800 */
[----:B------:R-:W2:Y:S04]  /*85730*/  LDL.LU R90, [R1+0x3b4] ;  /* 0x0003b400015a7983 */ /* 0x000ea80000300800 */
[----:B------:R-:W2:Y:S04]  /*85740*/  LDL.LU R91, [R1+0x3bc] ;  /* 0x0003bc00015b7983 */ /* 0x000ea80000300800 */
[----:B------:R-:W3:Y:S04]  /*85750*/  LDL.LU R96, [R1+0x2b4] ;  /* 0x0002b40001607983 */ /* 0x000ee80000300800 */
[----:B------:R-:W3:Y:S04]  /*85760*/  LDL.LU R97, [R1+0x2bc] ;  /* 0x0002bc0001617983 */ /* 0x000ee80000300800 */
[----:B------:R-:W3:Y:S04]  /*85770*/  LDL.LU R98, [R1+0x1b4] ;  /* 0x0001b40001627983 */ /* 0x000ee80000300800 */
[----:B------:R-:W3:Y:S04]  /*85780*/  LDL.LU R99, [R1+0x1bc] ;  /* 0x0001bc0001637983 */ /* 0x000ee80000300800 */
[----:B------:R-:W4:Y:S01]  /*85790*/  LDS.128 R92, [R252] ;  /* 0x00000000fc5c7984 */ /* 0x000f220000000c00 */
[----:B------:R-:W-:Y:S06]  /*857a0*/  BAR.SYNC.DEFER_BLOCKING 0x0 ;  /* 0x0000000000007b1d */ /* 0x000fec0000010000 */
[----:B--2---:R-:W-:Y:S02]  /*857b0*/  STSM.16.M88.4 [R0], R88 ;  /* 0x0000005800007844 */ /* 0x004fe40000000200 */
[----:B------:R-:W-:Y:S06]  /*857c0*/  BAR.SYNC.DEFER_BLOCKING 0x0 ;  /* 0x0000000000007b1d */ /* 0x000fec0000010000 */
[----:B------:R-:W2:Y:S02]  /*857d0*/  LDS.128 R88, [R252] ;  /* 0x00000000fc587984 */ /* 0x000ea40000000c00 */
[----:B------:R-:W-:Y:S06]  /*857e0*/  BAR.SYNC.DEFER_BLOCKING 0x0 ;  /* 0x0000000000007b1d */ /* 0x000fec0000010000 */
[----:B---3--:R3:W-:Y:S01]  /*857f0*/  STSM.16.M88.4 [R0], R96 ;  /* 0x0000006000007844 */ /* 0x0087e20000000200 */
[----:B------:R-:W-:Y:S01]  /*85800*/  MOV R102, R69 ;  /* 0x0000004500667202 */ /* 0x000fe20000000f00 */
[----:B------:R-:W-:Y:S06]  /*85810*/  BAR.SYNC.DEFER_BLOCKING 0x0 ;  /* 0x0000000000007b1d */ /* 0x000fec0000010000 */
[----:B---3--:R-:W3:Y:S04]  /*85820*/  LDL.LU R96, [R1+0xb4] ;  /* 0x0000b40001607983 */ /* 0x008ee80000300800 */
[----:B------:R-:W3:Y:S01]  /*85830*/  LDL.LU R97, [R1+0xbc] ;  /* 0x0000bc0001617983 */ /* 0x000ee20000300800 */
[----:B------:R-:W-:-:S03]  /*85840*/  MOV R103, R71 ;  /* 0x0000004700677202 */ /* 0x000fc60000000f00 */
[----:B------:R-:W4:Y:S04]  /*85850*/  LDL.LU R68, [R1+0x4c0] ;  /* 0x0004c00001447983 */ /* 0x000f280000300800 */
[----:B------:R-:W4:Y:S04]  /*85860*/  LDL.LU R69, [R1+0x4c8] ;  /* 0x0004c80001457983 */ /* 0x000f280000300800 */
[----:B------:R-:W4:Y:S04]  /*85870*/  LDL.LU R70, [R1+0x3c0] ;  /* 0x0003c00001467983 */ /* 0x000f280000300800 */
[----:B------:R-:W4:Y:S04]  /*85880*/  LDL.LU R71, [R1+0x3c8] ;  /* 0x0003c80001477983 */ /* 0x000f280000300800 */
[----:B------:R-:W2:Y:S01]  /*85890*/  LDS.128 R112, [R252] ;  /* 0x00000000fc707984 */ /* 0x000ea20000000c00 */
[----:B------:R-:W-:Y:S01]  /*858a0*/  IMAD.MOV.U32 R98, RZ, RZ, R197 ;  /* 0x000000ffff627224 */ /* 0x000fe200078e00c5 */
[----:B------:R-:W-:Y:S01]  /*858b0*/  MOV R99, R199 ;  /* 0x000000c700637202 */ /* 0x000fe20000000f00 */
[----:B------:R-:W-:Y:S01]  /*858c0*/  BAR.SYNC.DEFER_BLOCKING 0x0 ;  /* 0x0000000000007b1d */ /* 0x000fe20000010000 */
[----:B------:R-:W-:Y:S01]  /*858d0*/  MOV R100, R133 ;  /* 0x0000008500647202 */ /* 0x000fe20000000f00 */
[----:B------:R-:W-:-:S04]  /*858e0*/  IMAD.MOV.U32 R101, RZ, RZ, R135 ;  /* 0x000000ffff657224 */ /* 0x000fc800078e0087 */
[----:B---3--:R3:W-:Y:S02]  /*858f0*/  STSM.16.M88.4 [R0], R96 ;  /* 0x0000006000007844 */ /* 0x0087e40000000200 */
[----:B------:R-:W-:Y:S06]  /*85900*/  BAR.SYNC.DEFER_BLOCKING 0x0 ;  /* 0x0000000000007b1d */ /* 0x000fec0000010000 */
[----:B---3--:R-:W3:Y:S04]  /*85910*/  LDL.LU R96, [R1+0x2c0] ;  /* 0x0002c00001607983 */ /* 0x008ee80000300800 */
[----:B------:R-:W3:Y:S04]  /*85920*/  LDL.LU R97, [R1+0x2c8] ;  /* 0x0002c80001617983 */ /* 0x000ee80000300800 */
[----:B------:R-:W3:Y:S04]  /*85930*/  LDL.LU R98, [R1+0x1c0] ;  /* 0x0001c00001627983 */ /* 0x000ee80000300800 */
[----:B------:R-:W3:Y:S04]  /*85940*/  LDL.LU R99, [R1+0x1c8] ;  /* 0x0001c80001637983 */ /* 0x000ee80000300800 */
[----:B------:R-:W2:Y:S01]  /*85950*/  LDS.128 R108, [R252] ;  /* 0x00000000fc6c7984 */ /* 0x000ea20000000c00 */
[----:B------:R-:W-:Y:S06]  /*85960*/  BAR.SYNC.DEFER_BLOCKING 0x0 ;  /* 0x0000000000007b1d */ /* 0x000fec0000010000 */
[----:B------:R-:W-:Y:S02]  /*85970*/  STSM.16.M88.4 [R0], R100 ;  /* 0x0000006400007844 */ /* 0x000fe40000000200 */
[----:B------:R-:W-:Y:S06]  /*85980*/  BAR.SYNC.DEFER_BLOCKING 0x0 ;  /* 0x0000000000007b1d */ /* 0x000fec0000010000 */
[----:B------:R-:W2:Y:S02]  /*85990*/  LDS.128 R104, [R252] ;  /* 0x00000000fc687984 */ /* 0x000ea40000000c00 */
[----:B------:R-:W-:Y:S06]  /*859a0*/  BAR.SYNC.DEFER_BLOCKING 0x0 ;  /* 0x0000000000007b1d */ /* 0x000fec0000010000 */
[----:B----4-:R-:W-:Y:S02]  /*859b0*/  STSM.16.M88.4 [R0], R68 ;  /* 0x0000004400007844 */ /* 0x010fe40000000200 */
[----:B------:R-:W-:Y:S06]  /*859c0*/  BAR.SYNC.DEFER_BLOCKING 0x0 ;  /* 0x0000000000007b1d */ /* 0x000fec0000010000 */
[----:B------:R-:W4:Y:S02]  /*859d0*/  LDS.128 R68, [R252] ;  /* 0x00000000fc447984 */ /* 0x000f240000000c00 */
[----:B------:R-:W-:Y:S06]  /*859e0*/  BAR.SYNC.DEFER_BLOCKING 0x0 ;  /* 0x0000000000007b1d */ /* 0x000fec0000010000 */
[----:B---3--:R3:W-:Y:S02]  /*859f0*/  STSM.16.M88.4 [R0], R96 ;  /* 0x0000006000007844 */ /* 0x0087e40000000200 */
[----:B------:R-:W-:Y:S06]  /*85a00*/  BAR.SYNC.DEFER_BLOCKING 0x0 ;  /* 0x0000000000007b1d */ /* 0x000fec0000010000 */
[----:B---3--:R-:W3:Y:S04]  /*85a10*/  LDL.LU R96, [R1+0xc0] ;  /* 0x0000c00001607983 */ /* 0x008ee80000300800 */
[----:B------:R-:W3:Y:S04]  /*85a20*/  LDL.LU R97, [R1+0xc8] ;  /* 0x0000c80001617983 */ /* 0x000ee80000300800 */
[----:B------:R-:W4:Y:S01]  /*85a30*/  LDS.128 R100, [R252] ;  /* 0x00000000fc647984 */ /* 0x000f220000000c00 */
        /* <DEDUP_REMOVED lines=13> */
[----:B-1----:R-:W2:Y:S04]  /*85b10*/  LDL.LU R116, [R1+0x4c4] ;  /* 0x0004c40001747983 */ /* 0x002ea80000300800 */
[----:B------:R-:W2:Y:S04]  /*85b20*/  LDL.LU R117, [R1+0x4cc] ;  /* 0x0004cc0001757983 */ /* 0x000ea80000300800 */
[----:B------:R-:W2:Y:S04]  /*85b30*/  LDL.LU R118, [R1+0x3c4] ;  /* 0x0003c40001767983 */ /* 0x000ea80000300800 */
[----:B------:R-:W2:Y:S04]  /*85b40*/  LDL.LU R119, [R1+0x3cc] ;  /* 0x0003cc0001777983 */ /* 0x000ea80000300800 */
[----:B------:R-:W4:Y:S04]  /*85b50*/  LDL.LU R124, [R1+0x2c4] ;  /* 0x0002c400017c7983 */ /* 0x000f280000300800 */
[----:B------:R-:W4:Y:S04]  /*85b60*/  LDL.LU R125, [R1+0x2cc] ;  /* 0x0002cc00017d7983 */ /* 0x000f280000300800 */
[----:B------:R-:W4:Y:S04]  /*85b70*/  LDL.LU R126, [R1+0x1c4] ;  /* 0x0001c400017e7983 */ /* 0x000f280000300800 */
[----:B------:R-:W4:Y:S04]  /*85b80*/  LDL.LU R127, [R1+0x1cc] ;  /* 0x0001cc00017f7983 */ /* 0x000f280000300800 */
[----:B------:R-:W3:Y:S04]  /*85b90*/  LDL.LU R128, [R1+0xc4] ;  /* 0x0000c40001807983 */ /* 0x000ee80000300800 */
[----:B------:R-:W3:Y:S04]  /*85ba0*/  LDL.LU R129, [R1+0xcc] ;  /* 0x0000cc0001817983 */ /* 0x000ee80000300800 */
[----:B------:R-:W1:Y:S01]  /*85bb0*/  LDS.128 R120, [R252] ;  /* 0x00000000fc787984 */ /* 0x000e620000000c00 */
[----:B------:R-:W-:Y:S01]  /*85bc0*/  BAR.SYNC.DEFER_BLOCKING 0x0 ;  /* 0x0000000000007b1d */ /* 0x000fe20000010000 */
[----:B------:R-:W-:Y:S01]  /*85bd0*/  IMAD.MOV.U32 R130, RZ, RZ, R201 ;  /* 0x000000ffff827224 */ /* 0x000fe200078e00c9 */
[----:B------:R-:W-:-:S02]  /*85be0*/  MOV R131, R203 ;  /* 0x000000cb00837202 */ /* 0x000fc40000000f00 */
[----:B------:R-:W-:Y:S01]  /*85bf0*/  MOV R136, R137 ;  /* 0x0000008900887202 */ /* 0x000fe20000000f00 */
[----:B------:R-:W-:Y:S01]  /*85c00*/  IMAD.MOV.U32 R137, RZ, RZ, R139 ;  /* 0x000000ffff897224 */ /* 0x000fe200078e008b */
[----:B------:R-:W-:Y:S01]  /*85c10*/  MOV R138, R73 ;  /* 0x00000049008a7202 */ /* 0x000fe20000000f00 */
[----:B------:R-:W3:Y:S01]  /*85c20*/  LDL.LU R72, [R1+0x4d0] ;  /* 0x0004d00001487983 */ /* 0x000ee20000300800 */
[----:B------:R-:W-:-:S03]  /*85c30*/  MOV R139, R75 ;  /* 0x0000004b008b7202 */ /* 0x000fc60000000f00 */
[----:B------:R-:W3:Y:S04]  /*85c40*/  LDL.LU R73, [R1+0x4d8] ;  /* 0x0004d80001497983 */ /* 0x000ee80000300800 */
[----:B------:R-:W3:Y:S04]  /*85c50*/  LDL.LU R74, [R1+0x3d0] ;  /* 0x0003d000014a7983 */ /* 0x000ee80000300800 */
[----:B------:R-:W3:Y:S04]  /*85c60*/  LDL.LU R75, [R1+0x3d8] ;  /* 0x0003d800014b7983 */ /* 0x000ee80000300800 */
[----:B--2---:R-:W-:Y:S01]  /*85c70*/  STSM.16.M88.4 [R0], R116 ;  /* 0x0000007400007844 */ /* 0x004fe20000000200 */
[----:B------:R-:W-:Y:S06]  /*85c80*/  BAR.SYNC.DEFER_BLOCKING 0x0 ;  /* 0x0000000000007b1d */ /* 0x000fec0000010000 */
[----:B------:R-:W2:Y:S02]  /*85c90*/  LDS.128 R116, [R252] ;  /* 0x00000000fc747984 */ /* 0x000ea40000000c00 */
[----:B------:R-:W-:Y:S06]  /*85ca0*/  BAR.SYNC.DEFER_BLOCKING 0x0 ;  /* 0x0000000000007b1d */ /* 0x000fec0000010000 */
[----:B----4-:R-:W-:Y:S02]  /*85cb0*/  STSM.16.M88.4 [R0], R124 ;  /* 0x0000007c00007844 */ /* 0x010fe40000000200 */
[----:B------:R-:W-:Y:S06]  /*85cc0*/  BAR.SYNC.DEFER_BLOCKING 0x0 ;  /* 0x0000000000007b1d */ /* 0x000fec0000010000 */
[----:B------:R-:W4:Y:S02]  /*85cd0*/  LDS.128 R124, [R252] ;  /* 0x00000000fc7c7984 */ /* 0x000f240000000c00 */
[----:B------:R-:W-:Y:S06]  /*85ce0*/  BAR.SYNC.DEFER_BLOCKING 0x0 ;  /* 0x0000000000007b1d */ /* 0x000fec0000010000 */
        /* <DEDUP_REMOVED lines=12> */
[----:B------:R-:W1:Y:S01]  /*85db0*/  LDS.128 R128, [R252] ;  /* 0x00000000fc807984 */ /* 0x000e620000000c00 */
[----:B------:R-:W-:Y:S06]  /*85dc0*/  BAR.SYNC.DEFER_BLOCKING 0x0 ;  /* 0x0000000000007b1d */ /* 0x000fec0000010000 */
[----:B------:R-:W-:Y:S02]  /*85dd0*/  STSM.16.M88.4 [R0], R72 ;  /* 0x0000004800007844 */ /* 0x000fe40000000200 */
[----:B------:R-:W-:Y:S06]  /*85de0*/  BAR.SYNC.DEFER_BLOCKING 0x0 ;  /* 0x0000000000007b1d */ /* 0x000fec0000010000 */
[----:B------:R-:W1:Y:S02]  /*85df0*/  LDS.128 R72, [R252] ;  /* 0x00000000fc487984 */ /* 0x000e640000000c00 */
[----:B------:R-:W-:Y:S01]  /*85e00*/  BAR.SYNC.DEFER_BLOCKING 0x0 ;  /* 0x0000000000007b1d */ /* 0x000fe20000010000 */
[----:B------:R-:W-:Y:S01]  /*85e10*/  IMAD.MOV.U32 R158, RZ, RZ, R204 ;  /* 0x000000ffff9e7224 */ /* 0x000fe200078e00cc */
[----:B------:R-:W-:-:S04]  /*85e20*/  MOV R159, R206 ;  /* 0x000000ce009f7202 */ /* 0x000fc80000000f00 */
[----:B--2---:R2:W-:Y:S02]  /*85e30*/  STSM.16.M88.4 [R0], R136 ;  /* 0x0000008800007844 */ /* 0x0045e40000000200 */
[----:B------:R-:W-:Y:S06]  /*85e40*/  BAR.SYNC.DEFER_BLOCKING 0x0 ;  /* 0x0000000000007b1d */ /* 0x000fec0000010000 */
[----:B------:R-:W1:Y:S02]  /*85e50*/  LDS.128 R152, [R252] ;  /* 0x00000000fc987984 */ /* 0x000e640000000c00 */
[----:B------:R-:W-:Y:S06]  /*85e60*/  BAR.SYNC.DEFER_BLOCKING 0x0 ;  /* 0x0000000000007b1d */ /* 0x000fec0000010000 */
[----:B----4-:R-:W-:Y:S02]  /*85e70*/  STSM.16.M88.4 [R0], R156 ;  /* 0x0000009c00007844 */ /* 0x010fe40000000200 */
[----:B------:R-:W-:Y:S01]  /*85e80*/  BAR.SYNC.DEFER_BLOCKING 0x0 ;  /* 0x0000000000007b1d */ /* 0x000fe20000010000 */
[----:B--2---:R-:W-:Y:S01]  /*85e90*/  MOV R136, R140 ;  /* 0x0000008c00887202 */ /* 0x004fe20000000f00 */
[----:B------:R-:W-:Y:S01]  /*85ea0*/  IMAD.MOV.U32 R137, RZ, RZ, R142 ;  /* 0x000000ffff897224 */ /* 0x000fe200078e008e */
[----:B------:R-:W-:-:S03]  /*85eb0*/  MOV R138, R76 ;  /* 0x0000004c008a7202 */ /* 0x000fc60000000f00 */
[----:B------:R-:W2:Y:S01]  /*85ec0*/  LDS.128 R156, [R252] ;  /* 0x00000000fc9c7984 */ /* 0x000ea20000000c00 */
[----:B------:R-:W-:Y:S01]  /*85ed0*/  MOV R139, R78 ;  /* 0x0000004e008b7202 */ /* 0x000fe20000000f00 */
[----:B------:R-:W-:Y:S06]  /*85ee0*/  BAR.SYNC.DEFER_BLOCKING 0x0 ;  /* 0x0000000000007b1d */ /* 0x000fec0000010000 */
[----:B------:R4:W-:Y:S02]  /*85ef0*/  STSM.16.M88.4 [R0], R136 ;  /* 0x0000008800007844 */ /* 0x0009e40000000200 */
[----:B------:R-:W-:Y:S06]  /*85f00*/  BAR.SYNC.DEFER_BLOCKING 0x0 ;  /* 0x0000000000007b1d */ /* 0x000fec0000010000 */
[----:B----4-:R-:W4:Y:S04]  /*85f10*/  LDL.LU R136, [R1+0x4d4] ;  /* 0x0004d40001887983 */ /* 0x010f280000300800 */
[----:B------:R-:W4:Y:S04]  /*85f20*/  LDL.LU R137, [R1+0x4dc] ;  /* 0x0004dc0001897983 */ /* 0x000f280000300800 */
[----:B------:R-:W4:Y:S04]  /*85f30*/  LDL.LU R138, [R1+0x3d4] ;  /* 0x0003d400018a7983 */ /* 0x000f280000300800 */
[----:B------:R-:W4:Y:S04]  /*85f40*/  LDL.LU R139, [R1+0x3dc] ;  /* 0x0003dc00018b7983 */ /* 0x000f280000300800 */
[----:B------:R-:W3:Y:S04]  /*85f50*/  LDL.LU R160, [R1+0x2d4] ;  /* 0x0002d40001a07983 */ /* 0x000ee80000300800 */
[----:B------:R-:W3:Y:S04]  /*85f60*/  LDL.LU R161, [R1+0x2dc] ;  /* 0x0002dc0001a17983 */ /* 0x000ee80000300800 */
[----:B------:R-:W3:Y:S04]  /*85f70*/  LDL.LU R162, [R1+0x1d4] ;  /* 0x0001d40001a27983 */ /* 0x000ee80000300800 */
[----:B------:R-:W3:Y:S04]  /*85f80*/  LDL.LU R163, [R1+0x1dc] ;  /* 0x0001dc0001a37983 */ /* 0x000ee80000300800 */
[----:B------:R-:W2:Y:S01]  /*85f90*/  LDS.128 R164, [R252] ;  /* 0x00000000fca47984 */ /* 0x000ea20000000c00 */
        /* <DEDUP_REMOVED lines=13> */
[----:B------:R-:W2:Y:S04]  /*86070*/  LDL.LU R188, [R1+0x4e0] ;  /* 0x0004e00001bc7983 */ /* 0x000ea80000300800 */
[----:B------:R-:W2:Y:S04]  /*86080*/  LDL.LU R189, [R1+0x4e8] ;  /* 0x0004e80001bd7983 */ /* 0x000ea80000300800 */
[----:B------:R-:W2:Y:S04]  /*86090*/  LDL.LU R190, [R1+0x3e0] ;  /* 0x0003e00001be7983 */ /* 0x000ea80000300800 */
[----:B------:R-:W2:Y:S04]  /*860a0*/  LDL.LU R191, [R1+0x3e8] ;  /* 0x0003e80001bf7983 */ /* 0x000ea80000300800 */
[----:B------:R-:W4:Y:S04]  /*860b0*/  LDL.LU R76, [R1+0x2e0] ;  /* 0x0002e000014c7983 */ /* 0x000f280000300800 */
[----:B------:R-:W4:Y:S04]  /*860c0*/  LDL.LU R77, [R1+0x2e8] ;  /* 0x0002e800014d7983 */ /* 0x000f280000300800 */
[----:B------:R-:W4:Y:S04]  /*860d0*/  LDL.LU R78, [R1+0x1e0] ;  /* 0x0001e000014e7983 */ /* 0x000f280000300800 */
[----:B------:R-:W4:Y:S04]  /*860e0*/  LDL.LU R79, [R1+0x1e8] ;  /* 0x0001e800014f7983 */ /* 0x000f280000300800 */
[----:B------:R-:W4:Y:S04]  /*860f0*/  LDL.LU R180, [R1+0xe0] ;  /* 0x0000e00001b47983 */ /* 0x000f280000300800 */
[----:B------:R-:W4:Y:S04]  /*86100*/  LDL.LU R181, [R1+0xe8] ;  /* 0x0000e80001b57983 */ /* 0x000f280000300800 */
[----:B------:R-:W1:Y:S01]  /*86110*/  LDS.128 R172, [R252] ;  /* 0x00000000fcac7984 */ /* 0x000e620000000c00 */
[----:B------:R-:W-:Y:S01]  /*86120*/  IMAD.MOV.U32 R162, RZ, RZ, R205 ;  /* 0x000000ffffa27224 */ /* 0x000fe200078e00cd */
[----:B------:R-:W-:Y:S01]  /*86130*/  MOV R163, R207 ;  /* 0x000000cf00a37202 */ /* 0x000fe20000000f00 */
[----:B------:R-:W-:Y:S01]  /*86140*/  BAR.SYNC.DEFER_BLOCKING 0x0 ;  /* 0x0000000000007b1d */ /* 0x000fe20000010000 */
[----:B------:R-:W-:Y:S01]  /*86150*/  IMAD.MOV.U32 R182, RZ, RZ, R208 ;  /* 0x000000ffffb67224 */ /* 0x000fe200078e00d0 */
[----:B------:R-:W-:Y:S01]  /*86160*/  MOV R183, R210 ;  /* 0x000000d200b77202 */ /* 0x000fe20000000f00 */
[----:B------:R-:W-:Y:S01]  /*86170*/  IMAD.MOV.U32 R177, RZ, RZ, R146 ;  /* 0x000000ffffb17224 */ /* 0x000fe200078e0092 */
[----:B------:R-:W-:-:S02]  /*86180*/  MOV R176, R144 ;  /* 0x0000009000b07202 */ /* 0x000fc40000000f00 */
[----:B------:R-:W-:Y:S01]  /*86190*/  MOV R178, R80 ;  /* 0x0000005000b27202 */ /* 0x000fe20000000f00 */
[----:B---3--:R-:W-:Y:S01]  /*861a0*/  STSM.16.M88.4 [R0], R160 ;  /* 0x000000a000007844 */ /* 0x008fe20000000200 */
[----:B------:R-:W-:Y:S06]  /*861b0*/  BAR.SYNC.DEFER_BLOCKING 0x0 ;  /* 0x0000000000007b1d */ /* 0x000fec0000010000 */
[----:B------:R-:W3:Y:S02]  /*861c0*/  LDS.128 R168, [R252] ;  /* 0x00000000fca87984 */ /* 0x000ee40000000c00 */
[----:B------:R-:W-:Y:S06]  /*861d0*/  BAR.SYNC.DEFER_BLOCKING 0x0 ;  /* 0x0000000000007b1d */ /* 0x000fec0000010000 */
[----:B------:R-:W-:Y:S02]  /*861e0*/  STSM.16.M88.4 [R0], R140 ;  /* 0x0000008c00007844 */ /* 0x000fe40000000200 */
[----:B------:R-:W-:Y:S06]  /*861f0*/  BAR.SYNC.DEFER_BLOCKING 0x0 ;  /* 0x0000000000007b1d */ /* 0x000fec0000010000 */
[----:B------:R-:W3:Y:S02]  /*86200*/  LDS.128 R160, [R252] ;  /* 0x00000000fca07984 */ /* 0x000ee40000000c00 */
[----:B------:R-:W-:Y:S06]  /*86210*/  BAR.SYNC.DEFER_BLOCKING 0x0 ;  /* 0x0000000000007b1d */ /* 0x000fec0000010000 */
[----:B--2---:R-:W-:Y:S02]  /*86220*/  STSM.16.M88.4 [R0], R188 ;  /* 0x000000bc00007844 */ /* 0x004fe40000000200 */
[----:B------:R-:W-:Y:S06]  /*86230*/  BAR.SYNC.DEFER_BLOCKING 0x0 ;  /* 0x0000000000007b1d */ /* 0x000fec0000010000 */
[----:B------:R-:W2:Y:S02]  /*86240*/  LDS.128 R140, [R252] ;  /* 0x00000000fc8c7984 */ /* 0x000ea40000000c00 */
[----:B------:R-:W-:Y:S06]  /*86250*/  BAR.SYNC.DEFER_BLOCKING 0x0 ;  /* 0x0000000000007b1d */ /* 0x000fec0000010000 */
[----:B----4-:R-:W-:Y:S02]  /*86260*/  STSM.16.M88.4 [R0], R76 ;  /* 0x0000004c00007844 */ /* 0x010fe40000000200 */
[----:B------:R-:W-:Y:S06]  /*86270*/  BAR.SYNC.DEFER_BLOCKING 0x0 ;  /* 0x0000000000007b1d */ /* 0x000fec0000010000 */
[----:B------:R-:W4:Y:S02]  /*86280*/  LDS.128 R76, [R252] ;  /* 0x00000000fc4c7984 */ /* 0x000f240000000c00 */
[----:B------:R-:W-:Y:S06]  /*86290*/  BAR.SYNC.DEFER_BLOCKING 0x0 ;  /* 0x0000000000007b1d */ /* 0x000fec0000010000 */
[----:B------:R-:W-:Y:S02]  /*862a0*/  STSM.16.M88.4 [R0], R180 ;  /* 0x000000b400007844 */ /* 0x000fe40000000200 */
[----:B------:R-:W-:Y:S01]  /*862b0*/  BAR.SYNC.DEFER_BLOCKING 0x0 ;  /* 0x0000000000007b1d */ /* 0x000fe20000010000 */
[----:B------:R-:W-:-:S05]  /*862c0*/  MOV R179, R82 ;  /* 0x0000005200b37202 */ /* 0x000fca0000000f00 */
[----:B------:R-:W4:Y:S02]  /*862d0*/  LDS.128 R180, [R252] ;  /* 0x00000000fcb47984 */ /* 0x000f240000000c00 */
[----:B------:R-:W-:Y:S06]  /*862e0*/  BAR.SYNC.DEFER_BLOCKING 0x0 ;  /* 0x0000000000007b1d */ /* 0x000fec0000010000 */
[----:B------:R1:W-:Y:S02]  /*862f0*/  STSM.16.M88.4 [R0], R176 ;  /* 0x000000b000007844 */ /* 0x0003e40000000200 */
[----:B------:R-:W-:Y:S06]  /*86300*/  BAR.SYNC.DEFER_BLOCKING 0x0 ;  /* 0x0000000000007b1d */ /* 0x000fec0000010000 */
[----:B-1----:R-:W3:Y:S04]  /*86310*/  LDL.LU R176, [R1+0x4e4] ;  /* 0x0004e40001b07983 */ /* 0x002ee80000300800 */
[----:B------:R-:W3:Y:S04]  /*86320*/  LDL.LU R177, [R1+0x4ec] ;  /* 0x0004ec0001b17983 */ /* 0x000ee80000300800 */
[----:B------:R-:W3:Y:S04]  /*86330*/  LDL.LU R178, [R1+0x3e4] ;  /* 0x0003e40001b27983 */ /* 0x000ee80000300800 */
[----:B------:R-:W3:Y:S04]  /*86340*/  LDL.LU R179, [R1+0x3ec] ;  /* 0x0003ec0001b37983 */ /* 0x000ee80000300800 */
[----:B------:R-:W2:Y:S04]  /*86350*/  LDL.LU R188, [R1+0x2e4] ;  /* 0x0002e40001bc7983 */ /* 0x000ea80000300800 */
[----:B------:R-:W2:Y:S04]  /*86360*/  LDL.LU R189, [R1+0x2ec] ;  /* 0x0002ec0001bd7983 */ /* 0x000ea80000300800 */
[----:B------:R-:W2:Y:S04]  /*86370*/  LDL.LU R190, [R1+0x1e4] ;  /* 0x0001e40001be7983 */ /* 0x000ea80000300800 */
[----:B------:R-:W2:Y:S04]  /*86380*/  LDL.LU R191, [R1+0x1ec] ;  /* 0x0001ec0001bf7983 */ /* 0x000ea80000300800 */
[----:B------:R-:W1:Y:S01]  /*86390*/  LDS.128 R192, [R252] ;  /* 0x00000000fcc07984 */ /* 0x000e620000000c00 */
        /* <DEDUP_REMOVED lines=9> */
[----:B--2---:R2:W-:Y:S02]  /*86430*/  STSM.16.M88.4 [R0], R188 ;  /* 0x000000bc00007844 */ /* 0x0045e40000000200 */
[----:B------:R-:W-:Y:S06]  /*86440*/  BAR.SYNC.DEFER_BLOCKING 0x0 ;  /* 0x0000000000007b1d */ /* 0x000fec0000010000 */
[----:B--2---:R-:W2:Y:S04]  /*86450*/  LDL.LU R188, [R1+0xe4] ;  /* 0x0000e40001bc7983 */ /* 0x004ea80000300800 */
[----:B------:R-:W2:Y:S01]  /*86460*/  LDL.LU R189, [R1+0xec] ;  /* 0x0000ec0001bd7983 */ /* 0x000ea20000300800 */
[----:B------:R-:W-:Y:S01]  /*86470*/  IMAD.MOV.U32 R190, RZ, RZ, R209 ;  /* 0x000000ffffbe7224 */ /* 0x000fe200078e00d1 */
[----:B------:R-:W-:-:S02]  /*86480*/  MOV R191, R211 ;  /* 0x000000d300bf7202 */ /* 0x000fc40000000f00 */
[----:B------:R-:W4:Y:S04]  /*86490*/  LDL.LU R208, [R1+0x4f0] ;  /* 0x0004f00001d07983 */ /* 0x000f280000300800 */
[----:B------:R-:W4:Y:S04]  /*864a0*/  LDL.LU R209, [R1+0x4f8] ;  /* 0x0004f80001d17983 */ /* 0x000f280000300800 */
[----:B------:R-:W4:Y:S04]  /*864b0*/  LDL.LU R210, [R1+0x3f0] ;  /* 0x0003f00001d27983 */ /* 0x000f280000300800 */
[----:B------:R-:W4:Y:S04]  /*864c0*/  LDL.LU R211, [R1+0x3f8] ;  /* 0x0003f80001d37983 */ /* 0x000f280000300800 */
        /* <DEDUP_REMOVED lines=26> */
[----:B------:R-:W4:Y:S01]  /*86670*/  LDS.128 R144, [R252] ;  /* 0x00000000fc907984 */ /* 0x000f220000000c00 */
[----:B------:R-:W-:Y:S01]  /*86680*/  IMAD.MOV.U32 R82, RZ, RZ, R212 ;  /* 0x000000ffff527224 */ /* 0x000fe200078e00d4 */
[----:B------:R-:W-:Y:S01]  /*86690*/  MOV R83, R214 ;  /* 0x000000d600537202 */ /* 0x000fe20000000f00 */
[----:B------:R-:W-:Y:S06]  /*866a0*/  BAR.SYNC.DEFER_BLOCKING 0x0 ;  /* 0x0000000000007b1d */ /* 0x000fec0000010000 */
[----:B---3--:R3:W-:Y:S02]  /*866b0*/  STSM.16.M88.4 [R0], R80 ;  /* 0x0000005000007844 */ /* 0x0087e40000000200 */
[----:B------:R-:W-:Y:S06]  /*866c0*/  BAR.SYNC.DEFER_BLOCKING 0x0 ;  /* 0x0000000000007b1d */ /* 0x000fec0000010000 */
[----:B------:R-:W4:Y:S01]  /*866d0*/  LDS.128 R216, [R252] ;  /* 0x00000000fcd87984 */ /* 0x000f220000000c00 */
[----:B---3--:R-:W-:Y:S01]  /*866e0*/  MOV R80, R148 ;  /* 0x0000009400507202 */ /* 0x008fe20000000f00 */
[----:B------:R-:W-:Y:S01]  /*866f0*/  IMAD.MOV.U32 R81, RZ, RZ, R150 ;  /* 0x000000ffff517224 */ /* 0x000fe200078e0096 */
[----:B------:R-:W-:-:S02]  /*86700*/  MOV R82, R84 ;  /* 0x0000005400527202 */ /* 0x000fc40000000f00 */
[----:B------:R-:W-:Y:S01]  /*86710*/  MOV R83, R86 ;  /* 0x0000005600537202 */ /* 0x000fe20000000f00 */
[----:B------:R-:W-:Y:S06]  /*86720*/  BAR.SYNC.DEFER_BLOCKING 0x0 ;  /* 0x0000000000007b1d */ /* 0x000fec0000010000 */
[----:B------:R-:W-:Y:S02]  /*86730*/  STSM.16.M88.4 [R0], R80 ;  /* 0x0000005000007844 */ /* 0x000fe40000000200 */
[----:B------:R-:W-:Y:S06]  /*86740*/  BAR.SYNC.DEFER_BLOCKING 0x0 ;  /* 0x0000000000007b1d */ /* 0x000fec0000010000 */
[----:B------:R-:W3:Y:S02]  /*86750*/  LDS.128 R80, [R252] ;  /* 0x00000000fc507984 */ /* 0x000ee40000000c00 */
[----:B------:R-:W-:Y:S06]  /*86760*/  BAR.SYNC.DEFER_BLOCKING 0x0 ;  /* 0x0000000000007b1d */ /* 0x000fec0000010000 */
[----:B--2---:R2:W-:Y:S02]  /*86770*/  STSM.16.M88.4 [R0], R208 ;  /* 0x000000d000007844 */ /* 0x0045e40000000200 */
[----:B------:R-:W-:Y:S06]  /*86780*/  BAR.SYNC.DEFER_BLOCKING 0x0 ;  /* 0x0000000000007b1d */ /* 0x000fec0000010000 */
[----:B--2---:R-:W2:Y:S04]  /*86790*/  LDL.LU R208, [R1+0x2f4] ;  /* 0x0002f40001d07983 */ /* 0x004ea80000300800 */
[----:B------:R-:W2:Y:S04]  /*867a0*/  LDL.LU R209, [R1+0x2fc] ;  /* 0x0002fc0001d17983 */ /* 0x000ea80000300800 */
[----:B------:R-:W2:Y:S04]  /*867b0*/  LDL.LU R210, [R1+0x1f4] ;  /* 0x0001f40001d27983 */ /* 0x000ea80000300800 */
[----:B------:R-:W2:Y:S04]  /*867c0*/  LDL.LU R211, [R1+0x1fc] ;  /* 0x0001fc0001d37983 */ /* 0x000ea80000300800 */
[----:B------:R-:W3:Y:S01]  /*867d0*/  LDS.128 R224, [R252] ;  /* 0x00000000fce07984 */ /* 0x000ee20000000c00 */
[----:B------:R-:W-:Y:S06]  /*867e0*/  BAR.SYNC.DEFER_BLOCKING 0x0 ;  /* 0x0000000000007b1d */ /* 0x000fec0000010000 */
[----:B--2---:R2:W-:Y:S04]  /*867f0*/  STSM.16.M88.4 [R0], R208 ;  /* 0x000000d000007844 */ /* 0x0045e80000000200 */
[----:B--2---:R-:W2:Y:S04]  /*86800*/  LDL.LU R208, [R1+0xf4] ;  /* 0x0000f40001d07983 */ /* 0x004ea80000300800 */
[----:B------:R-:W2:Y:S01]  /*86810*/  LDL.LU R209, [R1+0xfc] ;  /* 0x0000fc0001d17983 */ /* 0x000ea20000300800 */
[----:B------:R-:W-:-:S02]  /*86820*/  MOV R210, R213 ;  /* 0x000000d500d27202 */ /* 0x000fc40000000f00 */
[----:B------:R-:W-:Y:S01]  /*86830*/  MOV R211, R215 ;  /* 0x000000d700d37202 */ /* 0x000fe20000000f00 */
[----:B------:R-:W-:Y:S01]  /*86840*/  BAR.SYNC.DEFER_BLOCKING 0x0 ;  /* 0x0000000000007b1d */ /* 0x000fe20000010000 */
[C---:B------:R-:W-:Y:S01]  /*86850*/  IMAD R86, R8.reuse, R240, RZ ;  /* 0x000000f008567224 */ /* 0x040fe200078e02ff */
[----:B------:R-:W-:Y:S01]  /*86860*/  MOV R148, R149 ;  /* 0x0000009500947202 */ /* 0x000fe20000000f00 */
[----:B------:R-:W-:Y:S01]  /*86870*/  IMAD.MOV.U32 R150, RZ, RZ, R85 ;  /* 0x000000ffff967224 */ /* 0x000fe200078e0055 */
[----:B------:R-:W-:Y:S02]  /*86880*/  ISETP.GE.AND P1, PT, R8, UR4, PT ;  /* 0x0000000408007c0c */ /* 0x000fe4000bf26270 */
[----:B------:R-:W-:Y:S01]  /*86890*/  ISETP.GE.AND P0, PT, R3, UR5, PT ;  /* 0x0000000503007c0c */ /* 0x000fe2000bf06270 */
[----:B------:R-:W4:Y:S04]  /*868a0*/  LDL.LU R249, [R1+0x510] ;  /* 0x0005100001f97983 */ /* 0x000f280000300800 */
[----:B------:R-:W3:Y:S01]  /*868b0*/  LDS.128 R212, [R252] ;  /* 0x00000000fcd47984 */ /* 0x000ee20000000c00 */
[C---:B------:R-:W-:Y:S01]  /*868c0*/  IMAD R84, R240.reuse, 0x80, R86 ;  /* 0x00000080f0547824 */ /* 0x040fe200078e0256 */
[----:B------:R-:W-:Y:S01]  /*868d0*/  MOV R149, R151 ;  /* 0x0000009700957202 */ /* 0x000fe20000000f00 */
[----:B------:R-:W-:Y:S01]  /*868e0*/  ULDC.64 UR4, c[0x0][0x228] ;  /* 0x00008a0000047ab9 */ /* 0x000fe20000000a00 */
[----:B------:R-:W-:Y:S01]  /*868f0*/  BAR.SYNC.DEFER_BLOCKING 0x0 ;  /* 0x0000000000007b1d */ /* 0x000fe20000010000 */
[----:B------:R-:W-:Y:S01]  /*86900*/  IMAD R2, R240, 0x80, R84 ;  /* 0x00000080f0027824 */ /* 0x000fe200078e0254 */
[----:B------:R-:W-:-:S02]  /*86910*/  MOV R151, R87 ;  /* 0x0000005700977202 */ /* 0x000fc40000000f00 */
[----:B------:R-:W-:Y:S02]  /*86920*/  ISETP.LT.AND P1, PT, R3, UR25, !P1 ;  /* 0x0000001903007c0c */ /* 0x000fe4000cf21270 */
[----:B------:R-:W-:Y:S01]  /*86930*/  ISETP.LT.AND P6, PT, R11, UR4, !P0 ;  /* 0x000000040b007c0c */ /* 0x000fe2000c7c1270 */
[----:B------:R-:W-:Y:S01]  /*86940*/  ULDC UR4, c[0x0][0x22c] ;  /* 0x00008b0000047ab9 */ /* 0x000fe20000000800 */
[----:B------:R-:W3:Y:S04]  /*86950*/  LDL.LU R239, [R1+0x200] ;  /* 0x0002000001ef7983 */ /* 0x000ee80000300800 */
[----:B------:R-:W3:Y:S04]  /*86960*/  LDL.LU R251, [R1+0x100] ;  /* 0x0001000001fb7983 */ /* 0x000ee80000300800 */
[----:B------:R-:W3:Y:S04]  /*86970*/  LDL.LU R238, [R1+0x4] ;  /* 0x0000040001ee7983 */ /* 0x000ee80000300800 */
[----:B------:R-:W3:Y:S04]  /*86980*/  LDL.LU R250, [R1] ;  /* 0x0000000001fa7983 */ /* 0x000ee80000300800 */
[----:B--2---:R2:W-:Y:S01]  /*86990*/  STSM.16.M88.4 [R0], R208 ;  /* 0x000000d000007844 */ /* 0x0045e20000000200 */
[----:B------:R-:W-:Y:S01]  /*869a0*/  BAR.SYNC.DEFER_BLOCKING 0x0 ;  /* 0x0000000000007b1d */ /* 0x000fe20000010000 */
[----:B--2---:R-:W-:-:S02]  /*869b0*/  LEA R210, P5, R86, UR6, 0x2 ;  /* 0x0000000656d27c11 */ /* 0x004fc4000f8a10ff */
[----:B------:R-:W-:Y:S02]  /*869c0*/  LEA R208, P4, R84, UR6, 0x2 ;  /* 0x0000000654d07c11 */ /* 0x000fe4000f8810ff */
[----:B------:R-:W-:Y:S02]  /*869d0*/  LEA.HI.X.SX32 R211, R86, UR7, 0x2, P5 ;  /* 0x0000000756d37c11 */ /* 0x000fe4000a8f16ff */
[----:B------:R-:W-:Y:S02]  /*869e0*/  LEA.HI.X.SX32 R209, R84, UR7, 0x2, P4 ;  /* 0x0000000754d17c11 */ /* 0x000fe4000a0f16ff */
[----:B------:R-:W2:Y:S01]  /*869f0*/  LDS.128 R84, [R252] ;  /* 0x00000000fc547984 */ /* 0x000ea20000000c00 */
[----:B------:R-:W-:Y:S06]  /*86a00*/  BAR.SYNC.DEFER_BLOCKING 0x0 ;  /* 0x0000000000007b1d */ /* 0x000fec0000010000 */
[----:B------:R1:W-:Y:S02]  /*86a10*/  STSM.16.M88.4 [R0], R148 ;  /* 0x0000009400007844 */ /* 0x0003e40000000200 */
[----:B-1----:R-:W-:Y:S01]  /*86a20*/  LEA R0, R240, R2, 0x7 ;  /* 0x00000002f0007211 */ /* 0x002fe200078e38ff */
[----:B------:R-:W-:Y:S01]  /*86a30*/  IMAD.WIDE R240, R244, 0x4, R210 ;  /* 0x00000004f4f07825 */ /* 0x000fe200078e02d2 */
[----:B------:R-:W-:Y:S02]  /*86a40*/  BAR.SYNC.DEFER_BLOCKING 0x0 ;  /* 0x0000000000007b1d */ /* 0x000fe40000010000 */
[----:B------:R-:W-:-:S02]  /*86a50*/  LEA R148, P5, R0, UR6, 0x2 ;  /* 0x0000000600947c11 */ /* 0x000fc4000f8a10ff */
[----:B------:R-:W-:Y:S02]  /*86a60*/  LEA R150, P4, R2, UR6, 0x2 ;  /* 0x0000000602967c11 */ /* 0x000fe4000f8810ff */
[----:B------:R-:W-:Y:S01]  /*86a70*/  LEA.HI.X.SX32 R149, R0, UR7, 0x2, P5 ;  /* 0x0000000700957c11 */ /* 0x000fe2000a8f16ff */
[----:B------:R-:W-:Y:S01]  /*86a80*/  VIADD R0, R3, 0x3 ;  /* 0x0000000303007836 */ /* 0x000fe20000000000 */
[----:B------:R-:W-:Y:S01]  /*86a90*/  LEA.HI.X.SX32 R151, R2, UR7, 0x2, P4 ;  /* 0x0000000702977c11 */ /* 0x000fe2000a0f16ff */
[----:B------:R-:W-:Y:S01]  /*86aa0*/  IMAD.WIDE R242, R244, 0x4, R208 ;  /* 0x00000004f4f27825 */ /* 0x000fe200078e02d0 */
[----:B------:R-:W-:Y:S01]  /*86ab0*/  ISETP.LT.AND P4, PT, R10, UR14, !P0 ;  /* 0x0000000e0a007c0c */ /* 0x000fe2000c781270 */
[----:B------:R-:W-:Y:S01]  /*86ac0*/  ULDC.64 UR6, c[0x0][0x228] ;  /* 0x00008a0000067ab9 */ /* 0x000fe20000000a00 */
[----:B------:R1:W-:Y:S01]  /*86ad0*/  @P1 STG.E desc[UR8][R240.64], R246 ;  /* 0x000000f6f0001986 */ /* 0x0003e2000c101908 */
[----:B------:R-:W-:Y:S01]  /*86ae0*/  ISETP.LT.AND P1, PT, R9, UR12, !P0 ;  /* 0x0000000c09007c0c */ /* 0x000fe2000c721270 */
[----:B------:R-:W-:Y:S01]  /*86af0*/  ULDC UR12, c[0x0][0x228] ;  /* 0x00008a00000c7ab9 */ /* 0x000fe20000000800 */
[----:B------:R-:W-:Y:S01]  /*86b00*/  ISETP.GE.AND P0, PT, R0, UR4, PT ;  /* 0x0000000400007c0c */ /* 0x000fe2000bf06270 */
[----:B------:R3:W-:Y:S01]  /*86b10*/  @P6 STG.E desc[UR8][R242.64], R245 ;  /* 0x000000f5f2006986 */ /* 0x0007e2000c101908 */
[----:B------:R-:W-:Y:S01]  /*86b20*/  ISETP.LT.AND P5, PT, R8, UR10, !P3 ;  /* 0x0000000a08007c0c */ /* 0x000fe2000dfa1270 */
[----:B------:R-:W-:Y:S01]  /*86b30*/  ULDC UR4, c[0x0][0x22c] ;  /* 0x00008b0000047ab9 */ /* 0x000fe20000000800 */
[C---:B------:R-:W-:Y:S01]  /*86b40*/  IADD3 R2, R244.reuse, UR28, RZ ;  /* 0x0000001cf4027c10 */ /* 0x040fe2000fffe0ff */
[----:B------:R-:W2:Y:S01]  /*86b50*/  LDL.LU R0, [R1+0x300] ;  /* 0x0003000001007983 */ /* 0x000ea20000300800 */
[----:B------:R-:W-:Y:S01]  /*86b60*/  ULDC UR14, c[0x0][0x228] ;  /* 0x00008a00000e7ab9 */ /* 0x000fe20000000800 */
[----:B-1----:R-:W-:Y:S01]  /*86b70*/  IMAD.WIDE R240, R244, 0x4, R150 ;  /* 0x00000004f4f07825 */ /* 0x002fe200078e0296 */
[----:B------:R-:W-:Y:S01]  /*86b80*/  ISETP.LT.AND P6, PT, R11, UR6, !P3 ;  /* 0x000000060b007c0c */ /* 0x000fe2000dfc1270 */
[----:B------:R-:W-:Y:S01]  /*86b90*/  ULDC UR6, c[0x0][0x228] ;  /* 0x00008a0000067ab9 */ /* 0x000fe20000000800 */
[----:B------:R-:W-:-:S02]  /*86ba0*/  ULDC UR10, c[0x0][0x228] ;  /* 0x00008a00000a7ab9 */ /* 0x000fc40000000800 */
[----:B----4-:R1:W-:Y:S01]  /*86bb0*/  @P4 STG.E desc[UR8][R240.64], R249 ;  /* 0x000000f9f0004986 */ /* 0x0103e2000c101908 */
[----:B------:R-:W-:Y:S01]  /*86bc0*/  ISETP.LT.AND P4, PT, R10, UR22, !P3 ;  /* 0x000000160a007c0c */ /* 0x000fe2000df81270 */
[----:B---3--:R-:W-:-:S04]  /*86bd0*/  IMAD.WIDE R242, R244, 0x4, R148 ;  /* 0x00000004f4f27825 */ /* 0x008fc800078e0294 */
[----:B------:R-:W-:Y:S01]  /*86be0*/  IMAD.WIDE R244, R2, 0x4, R210 ;  /* 0x0000000402f47825 */ /* 0x000fe200078e02d2 */
[----:B-1----:R-:W-:-:S03]  /*86bf0*/  IADD3 R240, R3, 0x4, RZ ;  /* 0x0000000403f07810 */ /* 0x002fc60007ffe0ff */
[----:B------:R-:W-:Y:S01]  /*86c00*/  IMAD.WIDE R246, R2, 0x4, R208 ;  /* 0x0000000402f67825 */ /* 0x000fe200078e02d0 */
[----:B------:R-:W3:Y:S04]  /*86c10*/  LDL.LU R249, [R1+0x1cf4] ;  /* 0x001cf40001f97983 */ /* 0x000ee80000300800 */
[----:B--2---:R1:W-:Y:S01]  /*86c20*/  @P1 STG.E desc[UR8][R242.64], R0 ;  /* 0x00000000f2001986 */ /* 0x0043e2000c101908 */
[----:B------:R-:W-:Y:S01]  /*86c30*/  ISETP.GE.AND P1, PT, R240, UR4, PT ;  /* 0x00000004f0007c0c */ /* 0x000fe2000bf26270 */
[----:B------:R-:W-:Y:S01]  /*86c40*/  IMAD.WIDE R240, R2, 0x4, R150 ;  /* 0x0000000402f07825 */ /* 0x000fe200078e0296 */
[----:B------:R-:W-:Y:S01]  /*86c50*/  ISETP.LT.AND P3, PT, R9, UR20, !P3 ;  /* 0x0000001409007c0c */ /* 0x000fe2000df61270 */
[----:B------:R2:W-:Y:S01]  /*86c60*/  @P5 STG.E desc[UR8][R244.64], R239 ;  /* 0x000000eff4005986 */ /* 0x0005e2000c101908 */
[----:B------:R-:W-:-:S03]  /*86c70*/  ULDC UR4, c[0x0][0x228] ;  /* 0x00008a0000047ab9 */ /* 0x000fc60000000800 */
[----:B------:R4:W-:Y:S01]  /*86c80*/  @P6 STG.E desc[UR8][R246.64], R251 ;  /* 0x000000fbf6006986 */ /* 0x0009e2000c101908 */
[----:B-1----:R-:W-:-:S03]  /*86c90*/  VIADD R0, R2, UR28 ;  /* 0x0000001c02007c36 */ /* 0x002fc60008000000 */
[----:B------:R1:W-:Y:S01]  /*86ca0*/  @P4 STG.E desc[UR8][R240.64], R250 ;  /* 0x000000faf0004986 */ /* 0x0003e2000c101908 */
[----:B------:R-:W-:-:S03]  /*86cb0*/  IMAD.WIDE R242, R2, 0x4, R148 ;  /* 0x0000000402f27825 */ /* 0x000fc600078e0294 */
[----:B--2---:R-:W2:Y:S04]  /*86cc0*/  LDL.LU R239, [R1+0x514] ;  /* 0x0005140001ef7983 */ /* 0x004ea80000300800 */
[----:B----4-:R-:W4:Y:S04]  /*86cd0*/  LDL.LU R251, [R1+0x304] ;  /* 0x0003040001fb7983 */ /* 0x010f280000300800 */
[----:B------:R-:W3:Y:S04]  /*86ce0*/  LDL.LU R2, [R1+0x524] ;  /* 0x0005240001027983 */ /* 0x000ee80000300800 */
[----:B-1----:R-:W4:Y:S04]  /*86cf0*/  LDL.LU R250, [R1+0x1cf0] ;  /* 0x001cf00001fa7983 */ /* 0x002f280000300800 */
[----:B------:R-:W2:Y:S01]  /*86d00*/  LDL.LU R241, [R1+0x504] ;  /* 0x0005040001f17983 */ /* 0x000ea20000300800 */
[----:B------:R-:W-:-:S02]  /*86d10*/  ISETP.LT.AND P5, PT, R8, UR18, !P2 ;  /* 0x0000001208007c0c */ /* 0x000fc4000d7a1270 */
[----:B------:R-:W-:Y:S02]  /*86d20*/  ISETP.LT.AND P6, PT, R11, UR16, !P2 ;  /* 0x000000100b007c0c */ /* 0x000fe4000d7c1270 */
[----:B------:R-:W-:Y:S01]  /*86d30*/  ISETP.LT.AND P4, PT, R10, UR26, !P2 ;  /* 0x0000001a0a007c0c */ /* 0x000fe2000d781270 */
[C---:B------:R-:W-:Y:S01]  /*86d40*/  IMAD.WIDE R244, R0.reuse, 0x4, R210 ;  /* 0x0000000400f47825 */ /* 0x040fe200078e02d2 */
[----:B------:R1:W-:Y:S03]  /*86d50*/  @P3 STG.E desc[UR8][R242.64], R248 ;  /* 0x000000f8f2003986 */ /* 0x0003e6000c101908 */
[----:B------:R-:W-:Y:S01]  /*86d60*/  IMAD.WIDE R246, R0, 0x4, R208 ;  /* 0x0000000400f67825 */ /* 0x000fe200078e02d0 */
[----:B-1----:R-:W-:-:S03]  /*86d70*/  IADD3 R248, R3, 0x5, RZ ;  /* 0x0000000503f87810 */ /* 0x002fc60007ffe0ff */
[----:B--2---:R1:W-:Y:S01]  /*86d80*/  @P5 STG.E desc[UR8][R244.64], R241 ;  /* 0x000000f1f4005986 */ /* 0x0043e2000c101908 */
[----:B------:R-:W-:Y:S01]  /*86d90*/  ISETP.LT.AND P5, PT, R11, UR4, !P0 ;  /* 0x000000040b007c0c */ /* 0x000fe2000c7a1270 */
[----:B------:R-:W-:Y:S02]  /*86da0*/  ULDC UR4, c[0x0][0x22c] ;  /* 0x00008b0000047ab9 */ /* 0x000fe40000000800 */
[----:B---3--:R2:W-:Y:S01]  /*86db0*/  @P6 STG.E desc[UR8][R246.64], R2 ;  /* 0x00000002f6006986 */ /* 0x0085e2000c101908 */
[C---:B-1----:R-:W-:Y:S01]  /*86dc0*/  IMAD.WIDE R240, R0.reuse, 0x4, R150 ;  /* 0x0000000400f07825 */ /* 0x042fe200078e0296 */
[----:B--2---:R-:W-:-:S04]  /*86dd0*/  IADD3 R2, R0, UR28, RZ ;  /* 0x0000001c00027c10 */ /* 0x004fc8000fffe0ff */
[----:B------:R1:W-:Y:S01]  /*86de0*/  @P4 STG.E desc[UR8][R240.64], R239 ;  /* 0x000000eff0004986 */ /* 0x0003e2000c101908 */
[----:B------:R-:W-:Y:S01]  /*86df0*/  ISETP.GE.AND P4, PT, R248, UR4, PT ;  /* 0x00000004f8007c0c */ /* 0x000fe2000bf86270 */
[----:B------:R-:W-:Y:S02]  /*86e00*/  ULDC UR4, c[0x0][0x228] ;  /* 0x00008a0000047ab9 */ /* 0x000fe40000000800 */
[----:B-1----:R-:W2:Y:S01]  /*86e10*/  LDL.LU R239, [R1+0x518] ;  /* 0x0005180001ef7983 */ /* 0x002ea20000300800 */
[----:B------:R-:W-:-:S03]  /*86e20*/  IMAD.WIDE R240, R0, 0x4, R148 ;  /* 0x0000000400f07825 */ /* 0x000fc600078e0294 */
[----:B------:R-:W3:Y:S04]  /*86e30*/  LDL.LU R0, [R1+0x104] ;  /* 0x0001040001007983 */ /* 0x000ee80000300800 */
[----:B------:R-:W2:Y:S01]  /*86e40*/  LDL.LU R248, [R1+0x204] ;  /* 0x0002040001f87983 */ /* 0x000ea20000300800 */
[----:B------:R-:W-:Y:S01]  /*86e50*/  ISETP.LT.AND P3, PT, R8, UR24, !P0 ;  /* 0x0000001808007c0c */ /* 0x000fe2000c761270 */
[----:B------:R-:W-:Y:S02]  /*86e60*/  ULDC.64 UR24, c[0x0][0x228] ;  /* 0x00008a0000187ab9 */ /* 0x000fe40000000a00 */
[----:B------:R-:W-:Y:S01]  /*86e70*/  ISETP.LT.AND P2, PT, R9, UR24, !P2 ;  /* 0x0000001809007c0c */ /* 0x000fe2000d741270 */
[----:B------:R-:W-:Y:S01]  /*86e80*/  IMAD.WIDE R242, R2, 0x4, R210 ;  /* 0x0000000402f27825 */ /* 0x000fe200078e02d2 */
[----:B------:R-:W-:Y:S01]  /*86e90*/  ISETP.LT.AND P6, PT, R10, UR6, !P0 ;  /* 0x000000060a007c0c */ /* 0x000fe2000c7c1270 */
[----:B------:R-:W-:-:S02]  /*86ea0*/  ULDC UR6, c[0x0][0x228] ;  /* 0x00008a0000067ab9 */ /* 0x000fc40000000800 */
[----:B------:R-:W-:-:S08]  /*86eb0*/  IMAD.WIDE R244, R2, 0x4, R208 ;  /* 0x0000000402f47825 */ /* 0x000fd000078e02d0 */
[----:B----4-:R1:W-:Y:S01]  /*86ec0*/  @P2 STG.E desc[UR8][R240.64], R251 ;  /* 0x000000fbf0002986 */ /* 0x0103e2000c101908 */
[----:B------:R-:W-:-:S04]  /*86ed0*/  IMAD.WIDE R246, R2, 0x4, R150 ;  /* 0x0000000402f67825 */ /* 0x000fc800078e0296 */
[----:B-1----:R-:W-:Y:S01]  /*86ee0*/  VIADD R240, R3, 0x6 ;  /* 0x0000000603f07836 */ /* 0x002fe20000000000 */
[----:B------:R-:W4:Y:S04]  /*86ef0*/  LDL.LU R251, [R1+0x1cec] ;  /* 0x001cec0001fb7983 */ /* 0x000f280000300800 */
[----:B--2---:R-:W-:Y:S01]  /*86f00*/  @P3 STG.E desc[UR8][R242.64], R248 ;  /* 0x000000f8f2003986 */ /* 0x004fe2000c101908 */
[----:B------:R-:W-:Y:S01]  /*86f10*/  ISETP.LT.AND P3, PT, R9, UR4, !P0 ;  /* 0x0000000409007c0c */ /* 0x000fe2000c761270 */
[----:B------:R-:W-:Y:S02]  /*86f20*/  ULDC UR4, c[0x0][0x22c] ;  /* 0x00008b0000047ab9 */ /* 0x000fe40000000800 */
[----:B------:R-:W-:Y:S01]  /*86f30*/  ISETP.GE.AND P2, PT, R240, UR4, PT ;  /* 0x00000004f0007c0c */ /* 0x000fe2000bf46270 */
[----:B------:R-:W-:Y:S01]  /*86f40*/  IMAD.WIDE R240, R2, 0x4, R148 ;  /* 0x0000000402f07825 */ /* 0x000fe200078e0294 */
[----:B---3--:R1:W-:Y:S01]  /*86f50*/  @P5 STG.E desc[UR8][R244.64], R0 ;  /* 0x00000000f4005986 */ /* 0x0083e2000c101908 */
[----:B------:R-:W-:Y:S01]  /*86f60*/  ISETP.LT.AND P0, PT, R8, UR6, !P1 ;  /* 0x0000000608007c0c */ /* 0x000fe2000cf01270 */
[----:B------:R-:W-:Y:S01]  /*86f70*/  ULDC UR4, c[0x0][0x22c] ;  /* 0x00008b0000047ab9 */ /* 0x000fe20000000800 */
[----:B-1----:R-:W-:Y:S01]  /*86f80*/  IADD3 R0, R2, UR28, RZ ;  /* 0x0000001c02007c10 */ /* 0x002fe2000fffe0ff */
[----:B------:R1:W-:Y:S01]  /*86f90*/  @P6 STG.E desc[UR8][R246.64], R238 ;  /* 0x000000eef6006986 */ /* 0x0003e2000c101908 */
[----:B------:R-:W-:Y:S01]  /*86fa0*/  ISETP.LT.AND P5, PT, R11, UR10, !P1 ;  /* 0x0000000a0b007c0c */ /* 0x000fe2000cfa1270 */
[----:B------:R-:W-:-:S02]  /*86fb0*/  ULDC UR6, c[0x0][0x228] ;  /* 0x00008a0000067ab9 */ /* 0x000fc40000000800 */
[----:B-1----:R-:W2:Y:S01]  /*86fc0*/  LDL.LU R238, [R1+0x208] ;  /* 0x0002080001ee7983 */ /* 0x002ea20000300800 */
[----:B------:R-:W-:Y:S01]  /*86fd0*/  ISETP.LT.AND P6, PT, R10, UR12, !P1 ;  /* 0x0000000c0a007c0c */ /* 0x000fe2000cfc1270 */
[C---:B------:R-:W-:Y:S01]  /*86fe0*/  IMAD.WIDE R242, R0.reuse, 0x4, R210 ;  /* 0x0000000400f27825 */ /* 0x040fe200078e02d2 */
[----:B------:R-:W-:Y:S01]  /*86ff0*/  IADD3 R248, R3, 0x7, RZ ;  /* 0x0000000703f87810 */ /* 0x000fe20007ffe0ff */
[----:B------:R-:W3:Y:S01]  /*87000*/  LDL.LU R2, [R1+0x528] ;  /* 0x0005280001027983 */ /* 0x000ee20000300800 */
[----:B------:R-:W-:Y:S01]  /*87010*/  ULDC UR10, c[0x0][0x228] ;  /* 0x00008a00000a7ab9 */ /* 0x000fe20000000800 */
[C---:B------:R-:W-:Y:S01]  /*87020*/  IMAD.WIDE R244, R0.reuse, 0x4, R208 ;  /* 0x0000000400f47825 */ /* 0x040fe200078e02d0 */
[----:B------:R-:W-:Y:S01]  /*87030*/  ULDC UR12, c[0x0][0x228] ;  /* 0x00008a00000c7ab9 */ /* 0x000fe20000000800 */
[----:B------:R1:W-:Y:S04]  /*87040*/  @P3 STG.E desc[UR8][R240.64], R249 ;  /* 0x000000f9f0003986 */ /* 0x0003e8000c101908 */
[----:B-1----:R-:W4:Y:S04]  /*87050*/  LDL.LU R241, [R1+0x508] ;  /* 0x0005080001f17983 */ /* 0x002f280000300800 */
[----:B------:R-:W2:Y:S01]  /*87060*/  LDL.LU R249, [R1+0x308] ;  /* 0x0003080001f97983 */ /* 0x000ea20000300800 */
[----:B------:R-:W-:Y:S01]  /*87070*/  IMAD.WIDE R246, R0, 0x4, R150 ;  /* 0x0000000400f67825 */ /* 0x000fe200078e0296 */
[----:B------:R-:W-:Y:S01]  /*87080*/  ISETP.GE.AND P3, PT, R248, UR4, PT ;  /* 0x00000004f8007c0c */ /* 0x000fe2000bf66270 */
[----:B------:R-:W-:Y:S01]  /*87090*/  ULDC UR4, c[0x0][0x228] ;  /* 0x00008a0000047ab9 */ /* 0x000fe20000000800 */
[----:B------:R-:W2:Y:S01]  /*870a0*/  LDL.LU R248, [R1+0x8] ;  /* 0x0000080001f87983 */ /* 0x000ea20000300800 */
[----:B------:R-:W-:Y:S01]  /*870b0*/  ISETP.LT.AND P1, PT, R9, UR4, !P1 ;  /* 0x0000000409007c0c */ /* 0x000fe2000cf21270 */
[----:B------:R-:W-:-:S02]  /*870c0*/  ULDC UR4, c[0x0][0x228] ;  /* 0x00008a0000047ab9 */ /* 0x000fc40000000800 */
[----:B----4-:R-:W-:Y:S04]  /*870d0*/  @P0 STG.E desc[UR8][R242.64], R241 ;  /* 0x000000f1f2000986 */ /* 0x010fe8000c101908 */
[----:B---3--:R-:W-:Y:S04]  /*870e0*/  @P5 STG.E desc[UR8][R244.64], R2 ;  /* 0x00000002f4005986 */ /* 0x008fe8000c101908 */
[----:B------:R1:W-:Y:S04]  /*870f0*/  @P6 STG.E desc[UR8][R246.64], R239 ;  /* 0x000000eff6006986 */ /* 0x0003e8000c101908 */
[----:B-1----:R-:W3:Y:S04]  /*87100*/  LDL.LU R247, [R1+0x108] ;  /* 0x0001080001f77983 */ /* 0x002ee80000300800 */
[----:B------:R-:W4:Y:S01]  /*87110*/  LDL.LU R239, [R1+0x50c] ;  /* 0x00050c0001ef7983 */ /* 0x000f220000300800 */
[----:B------:R-:W-:-:S02]  /*87120*/  ISETP.LT.AND P0, PT, R8, UR4, !P4 ;  /* 0x0000000408007c0c */ /* 0x000fc4000e701270 */
[C---:B------:R-:W-:Y:S01]  /*87130*/  IADD3 R2, R0.reuse, UR28, RZ ;  /* 0x0000001c00027c10 */ /* 0x040fe2000fffe0ff */
[----:B------:R-:W-:Y:S01]  /*87140*/  IMAD.WIDE R240, R0, 0x4, R148 ;  /* 0x0000000400f07825 */ /* 0x000fe200078e0294 */
[----:B------:R-:W-:Y:S01]  /*87150*/  ULDC UR4, c[0x0][0x228] ;  /* 0x00008a0000047ab9 */ /* 0x000fe20000000800 */
[----:B------:R-:W-:Y:S01]  /*87160*/  ISETP.LT.AND P6, PT, R11, UR6, !P4 ;  /* 0x000000060b007c0c */ /* 0x000fe2000e7c1270 */
[----:B------:R-:W-:Y:S01]  /*87170*/  ULDC UR6, c[0x0][0x228] ;  /* 0x00008a0000067ab9 */ /* 0x000fe20000000800 */
[----:B------:R-:W-:Y:S01]  /*87180*/  VIADD R244, R3, 0x8 ;  /* 0x0000000803f47836 */ /* 0x000fe20000000000 */
[----:B------:R-:W-:Y:S01]  /*87190*/  ISETP.LT.AND P5, PT, R10, UR4, !P4 ;  /* 0x000000040a007c0c */ /* 0x000fe2000e7a1270 */
[----:B------:R-:W-:Y:S01]  /*871a0*/  IMAD.WIDE R242, R2, 0x4, R210 ;  /* 0x0000000402f27825 */ /* 0x000fe200078e02d2 */
[----:B------:R-:W-:Y:S01]  /*871b0*/  ULDC UR4, c[0x0][0x22c] ;  /* 0x00008b0000047ab9 */ /* 0x000fe20000000800 */
[----:B--2---:R1:W-:Y:S01]  /*871c0*/  @P1 STG.E desc[UR8][R240.64], R249 ;  /* 0x000000f9f0001986 */ /* 0x0043e2000c101908 */
[----:B------:R-:W-:Y:S01]  /*871d0*/  ISETP.GE.AND P1, PT, R244, UR4, PT ;  /* 0x00000004f4007c0c */ /* 0x000fe2000bf26270 */
[----:B------:R-:W-:Y:S01]  /*871e0*/  ULDC UR4, c[0x0][0x228] ;  /* 0x00008a0000047ab9 */ /* 0x000fe20000000800 */
[----:B------:R-:W-:Y:S01]  /*871f0*/  ISETP.LT.AND P4, PT, R9, UR10, !P4 ;  /* 0x0000000a09007c0c */ /* 0x000fe2000e781270 */
[----:B------:R2:W-:Y:S01]  /*87200*/  @P0 STG.E desc[UR8][R242.64], R238 ;  /* 0x000000eef2000986 */ /* 0x0005e2000c101908 */
[----:B------:R-:W-:Y:S01]  /*87210*/  ISETP.LT.AND P0, PT, R8, UR4, !P2 ;  /* 0x0000000408007c0c */ /* 0x000fe2000d701270 */
[----:B------:R-:W-:Y:S01]  /*87220*/  IMAD.WIDE R244, R2, 0x4, R148 ;  /* 0x0000000402f47825 */ /* 0x000fe200078e0294 */
[----:B------:R-:W-:Y:S01]  /*87230*/  ULDC UR4, c[0x0][0x228] ;  /* 0x00008a0000047ab9 */ /* 0x000fe20000000800 */
[----:B------:R-:W-:-:S02]  /*87240*/  ULDC UR10, c[0x0][0x228] ;  /* 0x00008a00000a7ab9 */ /* 0x000fc40000000800 */
[C---:B-1----:R-:W-:Y:S01]  /*87250*/  IMAD.WIDE R240, R2.reuse, 0x4, R208 ;  /* 0x0000000402f07825 */ /* 0x042fe200078e02d0 */
[----:B------:R-:W4:Y:S03]  /*87260*/  LDL.LU R249, [R1+0x51c] ;  /* 0x00051c0001f97983 */ /* 0x000f260000300800 */
[C---:B--2---:R-:W-:Y:S01]  /*87270*/  IMAD.WIDE R242, R2.reuse, 0x4, R150 ;  /* 0x0000000402f27825 */ /* 0x044fe200078e0296 */
[----:B------:R-:W-:Y:S01]  /*87280*/  IADD3 R2, R2, UR28, RZ ;  /* 0x0000001c02027c10 */ /* 0x000fe2000fffe0ff */
[----:B------:R-:W2:Y:S03]  /*87290*/  LDL.LU R238, [R1+0x20c] ;  /* 0x00020c0001ee7983 */ /* 0x000ea60000300800 */
[C---:B------:R-:W-:Y:S01]  /*872a0*/  IADD3 R0, R2.reuse, UR28, RZ ;  /* 0x0000001c02007c10 */ /* 0x040fe2000fffe0ff */
[----:B---3--:R1:W-:Y:S04]  /*872b0*/  @P6 STG.E desc[UR8][R240.64], R247 ;  /* 0x000000f7f0006986 */ /* 0x0083e8000c101908 */
[----:B------:R3:W-:Y:S04]  /*872c0*/  @P5 STG.E desc[UR8][R242.64], R248 ;  /* 0x000000f8f2005986 */ /* 0x0007e8000c101908 */
[----:B------:R4:W-:Y:S01]  /*872d0*/  @P4 STG.E desc[UR8][R244.64], R250 ;  /* 0x000000faf4004986 */ /* 0x0009e2000c101908 */
[----:B-1----:R-:W-:Y:S01]  /*872e0*/  IMAD.WIDE R240, R2, 0x4, R210 ;  /* 0x0000000402f07825 */ /* 0x002fe200078e02d2 */
[----:B------:R-:W-:Y:S01]  /*872f0*/  ISETP.LT.AND P4, PT, R11, UR4, !P2 ;  /* 0x000000040b007c0c */ /* 0x000fe2000d781270 */
[----:B------:R-:W-:-:S02]  /*87300*/  ULDC UR4, c[0x0][0x22c] ;  /* 0x00008b0000047ab9 */ /* 0x000fc40000000800 */
[----:B---3--:R-:W-:Y:S01]  /*87310*/  VIADD R248, R3, 0x9 ;  /* 0x0000000903f87836 */ /* 0x008fe20000000000 */
[----:B----4-:R1:W-:Y:S01]  /*87320*/  @P0 STG.E desc[UR8][R240.64], R239 ;  /* 0x000000eff0000986 */ /* 0x0103e2000c101908 */
[----:B------:R-:W-:-:S03]  /*87330*/  IMAD.WIDE R242, R2, 0x4, R150 ;  /* 0x0000000402f27825 */ /* 0x000fc600078e0296 */
[----:B------:R-:W3:Y:S01]  /*87340*/  LDL.LU R250, [R1+0x10c] ;  /* 0x00010c0001fa7983 */ /* 0x000ee20000300800 */
[----:B------:R-:W-:Y:S01]  /*87350*/  IMAD.WIDE R244, R2, 0x4, R148 ;  /* 0x0000000402f47825 */ /* 0x000fe200078e0294 */
[----:B------:R-:W-:Y:S01]  /*87360*/  ISETP.GE.AND P0, PT, R248, UR4, PT ;  /* 0x00000004f8007c0c */ /* 0x000fe2000bf06270 */
[----:B------:R-:W-:Y:S01]  /*87370*/  ULDC UR4, c[0x0][0x228] ;  /* 0x00008a0000047ab9 */ /* 0x000fe20000000800 */
[----:B-1----:R-:W4:Y:S01]  /*87380*/  LDL.LU R239, [R1+0xc] ;  /* 0x00000c0001ef7983 */ /* 0x002f220000300800 */
[----:B------:R-:W-:-:S03]  /*87390*/  IMAD.WIDE R240, R2, 0x4, R208 ;  /* 0x0000000402f07825 */ /* 0x000fc600078e02d0 */
[----:B------:R-:W2:Y:S04]  /*873a0*/  LDL.LU R2, [R1+0x30c] ;  /* 0x00030c0001027983 */ /* 0x000ea80000300800 */
[----:B------:R-:W3:Y:S01]  /*873b0*/  LDL.LU R248, [R1+0x52c] ;  /* 0x00052c0001f87983 */ /* 0x000ee20000300800 */
[----:B------:R-:W-:Y:S01]  /*873c0*/  ISETP.LT.AND P5, PT, R10, UR6, !P2 ;  /* 0x000000060a007c0c */ /* 0x000fe2000d7a1270 */
[----:B------:R-:W-:Y:S01]  /*873d0*/  IMAD.WIDE R246, R0, 0x4, R210 ;  /* 0x0000000400f67825 */ /* 0x000fe200078e02d2 */
[----:B------:R-:W-:Y:S01]  /*873e0*/  ISETP.LT.AND P2, PT, R9, UR10, !P2 ;  /* 0x0000000a09007c0c */ /* 0x000fe2000d741270 */
[----:B------:R-:W-:Y:S01]  /*873f0*/  ULDC UR6, c[0x0][0x228] ;  /* 0x00008a0000067ab9 */ /* 0x000fe20000000800 */
[----:B------:R-:W-:Y:S01]  /*87400*/  ISETP.LT.AND P6, PT, R8, UR12, !P3 ;  /* 0x0000000c08007c0c */ /* 0x000fe2000dfc1270 */
[----:B------:R-:W-:Y:S01]  /*87410*/  ULDC UR10, c[0x0][0x228] ;  /* 0x00008a00000a7ab9 */ /* 0x000fe20000000800 */
[----:B------:R-:W-:Y:S01]  /*87420*/  ULDC UR12, c[0x0][0x228] ;  /* 0x00008a00000c7ab9 */ /* 0x000fe20000000800 */
[----:B---3--:R1:W-:Y:S06]  /*87430*/  @P4 STG.E desc[UR8][R240.64], R248 ;  /* 0x000000f8f0004986 */ /* 0x0083ec000c101908 */
[----:B------:R3:W-:Y:S04]  /*87440*/  @P5 STG.E desc[UR8][R242.64], R249 ;  /* 0x000000f9f2005986 */ /* 0x0007e8000c101908 */
[----:B--2---:R-:W-:Y:S04]  /*87450*/  @P2 STG.E desc[UR8][R244.64], R2 ;  /* 0x00000002f4002986 */ /* 0x004fe8000c101908 */
[----:B-1----:R-:W2:Y:S04]  /*87460*/  LDL.LU R248, [R1+0x550] ;  /* 0x0005500001f87983 */ /* 0x002ea80000300800 */
[----:B---3--:R-:W3:Y:S04]  /*87470*/  LDL.LU R249, [R1+0x530] ;  /* 0x0005300001f97983 */ /* 0x008ee80000300800 */
[----:B------:R1:W-:Y:S04]  /*87480*/  @P6 STG.E desc[UR8][R246.64], R238 ;  /* 0x000000eef6006986 */ /* 0x0003e8000c101908 */
[----:B-1----:R-:W3:Y:S01]  /*87490*/  LDL.LU R238, [R1+0x540] ;  /* 0x0005400001ee7983 */ /* 0x002ee20000300800 */
[----:B------:R-:W-:Y:S01]  /*874a0*/  ISETP.LT.AND P2, PT, R11, UR4, !P3 ;  /* 0x000000040b007c0c */ /* 0x000fe2000df41270 */
[----:B------:R-:W-:-:S02]  /*874b0*/  ULDC UR4, c[0x0][0x228] ;  /* 0x00008a0000047ab9 */ /* 0x000fc40000000800 */
[----:B------:R-:W-:Y:S01]  /*874c0*/  ISETP.LT.AND P4, PT, R10, UR4, !P3 ;  /* 0x000000040a007c0c */ /* 0x000fe2000df81270 */
[C---:B------:R-:W-:Y:S01]  /*874d0*/  IMAD.WIDE R240, R0.reuse, 0x4, R208 ;  /* 0x0000000400f07825 */ /* 0x040fe200078e02d0 */
[----:B------:R-:W-:Y:S01]  /*874e0*/  IADD3 R244, R3, 0xa, RZ ;  /* 0x0000000a03f47810 */ /* 0x000fe20007ffe0ff */
[----:B------:R-:W-:Y:S01]  /*874f0*/  ULDC UR4, c[0x0][0x22c] ;  /* 0x00008b0000047ab9 */ /* 0x000fe20000000800 */
[----:B------:R-:W-:Y:S01]  /*87500*/  ISETP.LT.AND P3, PT, R9, UR6, !P3 ;  /* 0x0000000609007c0c */ /* 0x000fe2000df61270 */
[----:B------:R-:W-:Y:S01]  /*87510*/  IMAD.WIDE R242, R0, 0x4, R150 ;  /* 0x0000000400f27825 */ /* 0x000fe200078e0296 */
[----:B------:R-:W-:Y:S01]  /*87520*/  ISETP.LT.AND P5, PT, R8, UR10, !P1 ;  /* 0x0000000a08007c0c */ /* 0x000fe2000cfa1270 */
[----:B------:R-:W-:Y:S01]  /*87530*/  ULDC UR6, c[0x0][0x228] ;  /* 0x00008a0000067ab9 */ /* 0x000fe20000000800 */
[----:B------:R-:W-:Y:S01]  /*87540*/  ISETP.LT.AND P6, PT, R11, UR12, !P1 ;  /* 0x0000000c0b007c0c */ /* 0x000fe2000cfc1270 */
[----:B------:R-:W-:Y:S01]  /*87550*/  VIADD R2, R0, UR28 ;  /* 0x0000001c00027c36 */ /* 0x000fe20008000000 */
[----:B------:R1:W-:Y:S01]  /*87560*/  @P2 STG.E desc[UR8][R240.64], R250 ;  /* 0x000000faf0002986 */ /* 0x0003e2000c101908 */
[----:B------:R-:W-:Y:S01]  /*87570*/  ISETP.GE.AND P2, PT, R244, UR4, PT ;  /* 0x00000004f4007c0c */ /* 0x000fe2000bf46270 */
[----:B------:R-:W-:Y:S01]  /*87580*/  ULDC UR4, c[0x0][0x228] ;  /* 0x00008a0000047ab9 */ /* 0x000fe20000000800 */
[----:B------:R-:W-:Y:S01]  /*87590*/  ULDC UR10, c[0x0][0x228] ;  /* 0x00008a00000a7ab9 */ /* 0x000fe20000000800 */
[----:B----4-:R4:W-:Y:S01]  /*875a0*/  @P4 STG.E desc[UR8][R242.64], R239 ;  /* 0x000000eff2004986 */ /* 0x0109e2000c101908 */
[----:B------:R-:W-:Y:S01]  /*875b0*/  ISETP.LT.AND P4, PT, R10, UR4, !P1 ;  /* 0x000000040a007c0c */ /* 0x000fe2000cf81270 */
[----:B------:R-:W-:Y:S01]  /*875c0*/  IMAD.WIDE R244, R2, 0x4, R208 ;  /* 0x0000000402f47825 */ /* 0x000fe200078e02d0 */
[----:B------:R-:W-:Y:S01]  /*875d0*/  ULDC UR4, c[0x0][0x228] ;  /* 0x00008a0000047ab9 */ /* 0x000fe20000000800 */
[----:B------:R-:W-:-:S02]  /*875e0*/  ULDC UR12, c[0x0][0x228] ;  /* 0x00008a00000c7ab9 */ /* 0x000fc40000000800 */
[----:B-1----:R-:W-:Y:S01]  /*875f0*/  IMAD.WIDE R240, R0, 0x4, R148 ;  /* 0x0000000400f07825 */ /* 0x002fe200078e0294 */
[----:B------:R-:W3:Y:S03]  /*87600*/  LDL.LU R250, [R1+0x110] ;  /* 0x0001100001fa7983 */ /* 0x000ee60000300800 */
[C---:B----4-:R-:W-:Y:S01]  /*87610*/  IMAD.WIDE R242, R2.reuse, 0x4, R210 ;  /* 0x0000000402f27825 */ /* 0x050fe200078e02d2 */
[----:B------:R1:W-:Y:S01]  /*87620*/  @P3 STG.E desc[UR8][R240.64], R251 ;  /* 0x000000fbf0003986 */ /* 0x0003e2000c101908 */
[----:B------:R-:W-:Y:S01]  /*87630*/  ISETP.LT.AND P1, PT, R9, UR4, !P1 ;  /* 0x0000000409007c0c */ /* 0x000fe2000cf21270 */
[----:B------:R-:W-:Y:S02]  /*87640*/  ULDC UR4, c[0x0][0x22c] ;  /* 0x00008b0000047ab9 */ /* 0x000fe40000000800 */
[----:B------:R-:W4:Y:S01]  /*87650*/  LDL.LU R239, [R1+0x10] ;  /* 0x0000100001ef7983 */ /* 0x000f220000300800 */
[C---:B------:R-:W-:Y:S01]  /*87660*/  IADD3 R0, R2.reuse, UR28, RZ ;  /* 0x0000001c02007c10 */ /* 0x040fe2000fffe0ff */
[----:B-1----:R-:W-:-:S02]  /*87670*/  IMAD.WIDE R240, R2, 0x4, R150 ;  /* 0x0000000402f07825 */ /* 0x002fc400078e0296 */
[----:B------:R-:W4:Y:S04]  /*87680*/  LDL.LU R251, [R1+0x554] ;  /* 0x0005540001fb7983 */ /* 0x000f280000300800 */
[----:B--2---:R1:W-:Y:S04]  /*87690*/  @P5 STG.E desc[UR8][R242.64], R248 ;  /* 0x000000f8f2005986 */ /* 0x0043e8000c101908 */
[----:B---3--:R2:W-:Y:S01]  /*876a0*/  @P6 STG.E desc[UR8][R244.64], R249 ;  /* 0x000000f9f4006986 */ /* 0x0085e2000c101908 */
[----:B-1----:R-:W-:-:S03]  /*876b0*/  IADD3 R248, R3, 0xb, RZ ;  /* 0x0000000b03f87810 */ /* 0x002fc60007ffe0ff */
[----:B--2---:R-:W2:Y:S04]  /*876c0*/  LDL.LU R249, [R1+0x534] ;  /* 0x0005340001f97983 */ /* 0x004ea80000300800 */
[----:B------:R1:W-:Y:S01]  /*876d0*/  @P4 STG.E desc[UR8][R240.64], R238 ;  /* 0x000000eef0004986 */ /* 0x0003e2000c101908 */
[----:B------:R-:W-:Y:S02]  /*876e0*/  ISETP.GE.AND P4, PT, R248, UR4, PT ;  /* 0x00000004f8007c0c */ /* 0x000fe4000bf86270 */
[----:B------:R-:W-:Y:S02]  /*876f0*/  ISETP.LT.AND P3, PT, R8, UR6, !P0 ;  /* 0x0000000608007c0c */ /* 0x000fe4000c761270 */
[----:B------:R-:W-:Y:S01]  /*87700*/  ISETP.LT.AND P5, PT, R11, UR10, !P0 ;  /* 0x0000000a0b007c0c */ /* 0x000fe2000c7a1270 */
[----:B------:R-:W-:Y:S01]  /*87710*/  IMAD.WIDE R242, R0, 0x4, R210 ;  /* 0x0000000400f27825 */ /* 0x000fe200078e02d2 */
[----:B------:R-:W-:Y:S01]  /*87720*/  ISETP.LT.AND P6, PT, R10, UR12, !P0 ;  /* 0x0000000c0a007c0c */ /* 0x000fe2000c7c1270 */
[----:B------:R-:W-:Y:S01]  /*87730*/  ULDC UR4, c[0x0][0x228] ;  /* 0x00008a0000047ab9 */ /* 0x000fe20000000800 */
[----:B------:R-:W-:Y:S01]  /*87740*/  ULDC UR6, c[0x0][0x228] ;  /* 0x00008a0000067ab9 */ /* 0x000fe20000000800 */
[----:B------:R-:W-:Y:S01]  /*87750*/  IMAD.WIDE R244, R0, 0x4, R208 ;  /* 0x0000000400f47825 */ /* 0x000fe200078e02d0 */
[----:B------:R-:W-:Y:S01]  /*87760*/  ULDC UR10, c[0x0][0x228] ;  /* 0x00008a00000a7ab9 */ /* 0x000fe20000000800 */
[----:B-1----:R-:W3:Y:S01]  /*87770*/  LDL.LU R238, [R1+0x544] ;  /* 0x0005440001ee7983 */ /* 0x002ee20000300800 */
[----:B------:R-:W-:Y:S01]  /*87780*/  ULDC UR12, c[0x0][0x228] ;  /* 0x00008a00000c7ab9 */ /* 0x000fe20000000800 */
[----:B------:R-:W-:-:S02]  /*87790*/  IMAD.WIDE R240, R2, 0x4, R148 ;  /* 0x0000000402f07825 */ /* 0x000fc400078e0294 */
[----:B------:R-:W4:Y:S04]  /*877a0*/  LDL.LU R2, [R1+0x310] ;  /* 0x0003100001027983 */ /* 0x000f280000300800 */
[----:B------:R-:W2:Y:S01]  /*877b0*/  LDL.LU R248, [R1+0x400] ;  /* 0x0004000001f87983 */ /* 0x000ea20000300800 */
[----:B------:R-:W-:-:S03]  /*877c0*/  IMAD.WIDE R246, R0, 0x4, R150 ;  /* 0x0000000400f67825 */ /* 0x000fc600078e0296 */
[----:B--2---:R1:W-:Y:S04]  /*877d0*/  @P1 STG.E desc[UR8][R240.64], R248 ;  /* 0x000000f8f0001986 */ /* 0x0043e8000c101908 */
[----:B----4-:R2:W-:Y:S01]  /*877e0*/  @P3 STG.E desc[UR8][R242.64], R2 ;  /* 0x00000002f2003986 */ /* 0x0105e2000c101908 */
[----:B------:R-:W-:Y:S01]  /*877f0*/  ISETP.LT.AND P3, PT, R9, UR4, !P0 ;  /* 0x0000000409007c0c */ /* 0x000fe2000c761270 */
[----:B------:R-:W-:Y:S02]  /*87800*/  ULDC UR4, c[0x0][0x22c] ;  /* 0x00008b0000047ab9 */ /* 0x000fe40000000800 */
[----:B------:R4:W-:Y:S01]  /*87810*/  @P5 STG.E desc[UR8][R244.64], R250 ;  /* 0x000000faf4005986 */ /* 0x0009e2000c101908 */
[----:B-1----:R-:W-:-:S03]  /*87820*/  VIADD R240, R3, 0xc ;  /* 0x0000000c03f07836 */ /* 0x002fc60000000000 */
[----:B------:R1:W-:Y:S01]  /*87830*/  @P6 STG.E desc[UR8][R246.64], R239 ;  /* 0x000000eff6006986 */ /* 0x0003e2000c101908 */
[----:B--2---:R-:W-:Y:S02]  /*87840*/  IADD3 R2, R0, UR28, RZ ;  /* 0x0000001c00027c10 */ /* 0x004fe4000fffe0ff */
[----:B------:R-:W-:Y:S01]  /*87850*/  ISETP.GE.AND P1, PT, R240, UR4, PT ;  /* 0x00000004f0007c0c */ /* 0x000fe2000bf26270 */
[----:B------:R-:W-:Y:S01]  /*87860*/  IMAD.WIDE R240, R0, 0x4, R148 ;  /* 0x0000000400f07825 */ /* 0x000fe200078e0294 */
[----:B----4-:R-:W2:Y:S01]  /*87870*/  LDL.LU R250, [R1+0x404] ;  /* 0x0004040001fa7983 */ /* 0x010ea20000300800 */
[----:B------:R-:W-:Y:S01]  /*87880*/  ISETP.LT.AND P0, PT, R8, UR6, !P2 ;  /* 0x0000000608007c0c */ /* 0x000fe2000d701270 */
[----:B------:R-:W-:Y:S01]  /*87890*/  ULDC UR4, c[0x0][0x22c] ;  /* 0x00008b0000047ab9 */ /* 0x000fe20000000800 */
[----:B------:R-:W-:Y:S02]  /*878a0*/  ISETP.LT.AND P5, PT, R11, UR10, !P2 ;  /* 0x0000000a0b007c0c */ /* 0x000fe4000d7a1270 */
[----:B------:R-:W-:Y:S01]  /*878b0*/  ISETP.LT.AND P6, PT, R10, UR12, !P2 ;  /* 0x0000000c0a007c0c */ /* 0x000fe2000d7c1270 */
[----:B-1----:R-:W4:Y:S01]  /*878c0*/  LDL.LU R239, [R1+0x314] ;  /* 0x0003140001ef7983 */ /* 0x002f220000300800 */
[----:B------:R-:W-:Y:S01]  /*878d0*/  IADD3 R248, R3, 0xd, RZ ;  /* 0x0000000d03f87810 */ /* 0x000fe20007ffe0ff */
[C---:B------:R-:W-:Y:S01]  /*878e0*/  IMAD.WIDE R242, R2.reuse, 0x4, R210 ;  /* 0x0000000402f27825 */ /* 0x040fe200078e02d2 */
[----:B------:R-:W-:Y:S01]  /*878f0*/  ULDC UR6, c[0x0][0x228] ;  /* 0x00008a0000067ab9 */ /* 0x000fe20000000800 */
[----:B------:R-:W3:Y:S01]  /*87900*/  LDL.LU R0, [R1+0x210] ;  /* 0x0002100001007983 */ /* 0x000ee20000300800 */
[----:B------:R-:W-:Y:S01]  /*87910*/  ULDC UR10, c[0x0][0x228] ;  /* 0x00008a00000a7ab9 */ /* 0x000fe20000000800 */
[----:B------:R-:W-:Y:S01]  /*87920*/  IMAD.WIDE R244, R2, 0x4, R208 ;  /* 0x0000000402f47825 */ /* 0x000fe200078e02d0 */
[----:B------:R-:W-:-:S03]  /*87930*/  ULDC UR12, c[0x0][0x228] ;  /* 0x00008a00000c7ab9 */ /* 0x000fc60000000800 */
[----:B------:R-:W-:Y:S01]  /*87940*/  IMAD.WIDE R246, R2, 0x4, R150 ;  /* 0x0000000402f67825 */ /* 0x000fe200078e0296 */
[----:B---3--:R-:W-:Y:S01]  /*87950*/  @P3 STG.E desc[UR8][R240.64], R0 ;  /* 0x00000000f0003986 */ /* 0x008fe2000c101908 */
[----:B------:R-:W-:Y:S01]  /*87960*/  ISETP.GE.AND P3, PT, R248, UR4, PT ;  /* 0x00000004f8007c0c */ /* 0x000fe2000bf66270 */
[----:B------:R-:W-:Y:S02]  /*87970*/  ULDC UR4, c[0x0][0x228] ;  /* 0x00008a0000047ab9 */ /* 0x000fe40000000800 */
[----:B------:R-:W-:Y:S04]  /*87980*/  @P0 STG.E desc[UR8][R242.64], R251 ;  /* 0x000000fbf2000986 */ /* 0x000fe8000c101908 */
[----:B------:R1:W-:Y:S04]  /*87990*/  @P5 STG.E desc[UR8][R244.64], R249 ;  /* 0x000000f9f4005986 */ /* 0x0003e8000c101908 */
[----:B------:R-:W3:Y:S04]  /*879a0*/  LDL.LU R248, [R1+0x14] ;  /* 0x0000140001f87983 */ /* 0x000ee80000300800 */
[----:B------:R2:W-:Y:S04]  /*879b0*/  @P6 STG.E desc[UR8][R246.64], R238 ;  /* 0x000000eef6006986 */ /* 0x0005e8000c101908 */
[----:B-1----:R-:W3:Y:S04]  /*879c0*/  LDL.LU R249, [R1+0x214] ;  /* 0x0002140001f97983 */ /* 0x002ee80000300800 */
[----:B--2---:R-:W2:Y:S04]  /*879d0*/  LDL.LU R247, [R1+0x114] ;  /* 0x0001140001f77983 */ /* 0x004ea80000300800 */
[----:B------:R-:W3:Y:S01]  /*879e0*/  LDL.LU R238, [R1+0x558] ;  /* 0x0005580001ee7983 */ /* 0x000ee20000300800 */
[----:B------:R-:W-:Y:S01]  /*879f0*/  ISETP.LT.AND P2, PT, R9, UR4, !P2 ;  /* 0x0000000409007c0c */ /* 0x000fe2000d741270 */
[----:B------:R-:W-:-:S02]  /*87a00*/  ULDC UR4, c[0x0][0x228] ;  /* 0x00008a0000047ab9 */ /* 0x000fc40000000800 */
[----:B------:R-:W-:Y:S02]  /*87a10*/  ISETP.LT.AND P0, PT, R8, UR4, !P4 ;  /* 0x0000000408007c0c */ /* 0x000fe4000e701270 */
[C---:B------:R-:W-:Y:S01]  /*87a20*/  IADD3 R0, R2.reuse, UR28, RZ ;  /* 0x0000001c02007c10 */ /* 0x040fe2000fffe0ff */
[----:B------:R-:W-:Y:S01]  /*87a30*/  IMAD.WIDE R240, R2, 0x4, R148 ;  /* 0x0000000402f07825 */ /* 0x000fe200078e0294 */
[----:B------:R-:W-:Y:S01]  /*87a40*/  ULDC UR4, c[0x0][0x228] ;  /* 0x00008a0000047ab9 */ /* 0x000fe20000000800 */
[----:B------:R-:W-:Y:S01]  /*87a50*/  ISETP.LT.AND P6, PT, R11, UR6, !P4 ;  /* 0x000000060b007c0c */ /* 0x000fe2000e7c1270 */
[----:B------:R-:W3:Y:S01]  /*87a60*/  LDL.LU R251, [R1+0x548] ;  /* 0x0005480001fb7983 */ /* 0x000ee20000300800 */
[----:B------:R-:W-:Y:S01]  /*87a70*/  VIADD R244, R3, 0xe ;  /* 0x0000000e03f47836 */ /* 0x000fe20000000000 */
[----:B------:R-:W-:Y:S01]  /*87a80*/  ISETP.LT.AND P5, PT, R10, UR4, !P4 ;  /* 0x000000040a007c0c */ /* 0x000fe2000e7a1270 */
[----:B------:R-:W-:Y:S01]  /*87a90*/  IMAD.WIDE R242, R0, 0x4, R210 ;  /* 0x0000000400f27825 */ /* 0x000fe200078e02d2 */
[----:B------:R-:W-:Y:S01]  /*87aa0*/  ULDC UR4, c[0x0][0x22c] ;  /* 0x00008b0000047ab9 */ /* 0x000fe20000000800 */
[----:B------:R1:W-:Y:S01]  /*87ab0*/  @P2 STG.E desc[UR8][R240.64], R250 ;  /* 0x000000faf0002986 */ /* 0x0003e2000c101908 */
[----:B------:R-:W-:Y:S01]  /*87ac0*/  ISETP.GE.AND P2, PT, R244, UR4, PT ;  /* 0x00000004f4007c0c */ /* 0x000fe2000bf46270 */
[----:B------:R-:W-:Y:S01]  /*87ad0*/  ULDC UR4, c[0x0][0x228] ;  /* 0x00008a0000047ab9 */ /* 0x000fe20000000800 */
[----:B------:R-:W-:Y:S01]  /*87ae0*/  ISETP.LT.AND P4, PT, R9, UR10, !P4 ;  /* 0x0000000a09007c0c */ /* 0x000fe2000e781270 */
[----:B----4-:R4:W-:Y:S01]  /*87af0*/  @P0 STG.E desc[UR8][R242.64], R239 ;  /* 0x000000eff2000986 */ /* 0x0109e2000c101908 */
[----:B------:R-:W-:-:S02]  /*87b00*/  ISETP.LT.AND P0, PT, R8, UR4, !P1 ;  /* 0x0000000408007c0c */ /* 0x000fc4000cf01270 */
[C---:B------:R-:W-:Y:S01]  /*87b10*/  IADD3 R2, R0.reuse, UR28, RZ ;  /* 0x0000001c00027c10 */ /* 0x040fe2000fffe0ff */
[----:B------:R-:W-:Y:S01]  /*87b20*/  ULDC UR6, c[0x0][0x228] ;  /* 0x00008a0000067ab9 */ /* 0x000fe20000000800 */
[C---:B-1----:R-:W-:Y:S01]  /*87b30*/  IMAD.WIDE R240, R0.reuse, 0x4, R208 ;  /* 0x0000000400f07825 */ /* 0x042fe200078e02d0 */
[----:B------:R-:W3:Y:S01]  /*87b40*/  LDL.LU R250, [R1+0x408] ;  /* 0x0004080001fa7983 */ /* 0x000ee20000300800 */
[----:B------:R-:W-:Y:S01]  /*87b50*/  ULDC UR4, c[0x0][0x228] ;  /* 0x00008a0000047ab9 */ /* 0x000fe20000000800 */
[----:B------:R-:W-:Y:S01]  /*87b60*/  ULDC UR10, c[0x0][0x228] ;  /* 0x00008a00000a7ab9 */ /* 0x000fe20000000800 */
[C---:B----4-:R-:W-:Y:S01]  /*87b70*/  IMAD.WIDE R242, R0.reuse, 0x4, R150 ;  /* 0x0000000400f27825 */ /* 0x050fe200078e0296 */
[----:B------:R-:W4:Y:S03]  /*87b80*/  LDL.LU R239, [R1+0x318] ;  /* 0x0003180001ef7983 */ /* 0x000f260000300800 */
[----:B------:R-:W-:Y:S01]  /*87b90*/  IMAD.WIDE R244, R0, 0x4, R148 ;  /* 0x0000000400f47825 */ /* 0x000fe200078e0294 */
[C---:B------:R-:W-:Y:S01]  /*87ba0*/  IADD3 R0, R2.reuse, UR28, RZ ;  /* 0x0000001c02007c10 */ /* 0x040fe2000fffe0ff */
[----:B--2---:R1:W-:Y:S04]  /*87bb0*/  @P6 STG.E desc[UR8][R240.64], R247 ;  /* 0x000000f7f0006986 */ /* 0x0043e8000c101908 */
[----:B---3--:R2:W-:Y:S04]  /*87bc0*/  @P5 STG.E desc[UR8][R242.64], R248 ;  /* 0x000000f8f2005986 */ /* 0x0085e8000c101908 */
[----:B------:R3:W-:Y:S01]  /*87bd0*/  @P4 STG.E desc[UR8][R244.64], R249 ;  /* 0x000000f9f4004986 */ /* 0x0007e2000c101908 */
[----:B-1----:R-:W-:-:S04]  /*87be0*/  IMAD.WIDE R240, R2, 0x4, R210 ;  /* 0x0000000402f07825 */ /* 0x002fc800078e02d2 */
[C---:B--2---:R-:W-:Y:S01]  /*87bf0*/  IMAD.WIDE R242, R2.reuse, 0x4, R150 ;  /* 0x0000000402f27825 */ /* 0x044fe200078e0296 */
[----:B------:R1:W-:Y:S03]  /*87c00*/  @P0 STG.E desc[UR8][R240.64], R238 ;  /* 0x000000eef0000986 */ /* 0x0003e6000c101908 */
[C---:B---3--:R-:W-:Y:S01]  /*87c10*/  IMAD.WIDE R244, R2.reuse, 0x4, R148 ;  /* 0x0000000402f47825 */ /* 0x048fe200078e0294 */
[----:B------:R-:W2:Y:S04]  /*87c20*/  LDL.LU R249, [R1+0x118] ;  /* 0x0001180001f97983 */ /* 0x000ea80000300800 */
[----:B-1----:R-:W3:Y:S01]  /*87c30*/  LDL.LU R238, [R1+0x18] ;  /* 0x0000180001ee7983 */ /* 0x002ee20000300800 */
[----:B------:R-:W-:-:S03]  /*87c40*/  IMAD.WIDE R240, R2, 0x4, R208 ;  /* 0x0000000402f07825 */ /* 0x000fc600078e02d0 */
[----:B------:R-:W4:Y:S01]  /*87c50*/  LDL.LU R2, [R1+0x538] ;  /* 0x0005380001027983 */ /* 0x000f220000300800 */
[----:B------:R-:W-:Y:S02]  /*87c60*/  ISETP.LT.AND P4, PT, R11, UR4, !P1 ;  /* 0x000000040b007c0c */ /* 0x000fe4000cf81270 */
[----:B------:R-:W-:Y:S01]  /*87c70*/  ISETP.LT.AND P6, PT, R8, UR12, !P3 ;  /* 0x0000000c08007c0c */ /* 0x000fe2000dfc1270 */
[----:B------:R-:W-:Y:S01]  /*87c80*/  VIADD R248, R3, 0xf ;  /* 0x0000000f03f87836 */ /* 0x000fe20000000000 */
[----:B------:R-:W-:Y:S01]  /*87c90*/  ISETP.LT.AND P5, PT, R10, UR6, !P1 ;  /* 0x000000060a007c0c */ /* 0x000fe2000cfa1270 */
[----:B------:R-:W-:Y:S01]  /*87ca0*/  IMAD.WIDE R246, R0, 0x4, R210 ;  /* 0x0000000400f67825 */ /* 0x000fe200078e02d2 */
[----:B------:R-:W-:Y:S01]  /*87cb0*/  ISETP.LT.AND P1, PT, R9, UR10, !P1 ;  /* 0x0000000a09007c0c */ /* 0x000fe2000cf21270 */
[----:B------:R-:W-:Y:S01]  /*87cc0*/  ULDC UR4, c[0x0][0x22c] ;  /* 0x00008b0000047ab9 */ /* 0x000fe20000000800 */
[----:B------:R-:W-:Y:S01]  /*87cd0*/  ULDC UR6, c[0x0][0x228] ;  /* 0x00008a0000067ab9 */ /* 0x000fe20000000800 */
[----:B------:R-:W-:Y:S01]  /*87ce0*/  ISETP.GE.AND P0, PT, R248, UR4, PT ;  /* 0x00000004f8007c0c */ /* 0x000fe2000bf06270 */
[----:B------:R-:W-:Y:S01]  /*87cf0*/  ULDC UR4, c[0x0][0x228] ;  /* 0x00008a0000047ab9 */ /* 0x000fe20000000800 */
[----:B------:R-:W3:Y:S01]  /*87d00*/  LDL.LU R248, [R1+0x55c] ;  /* 0x00055c0001f87983 */ /* 0x000ee20000300800 */
[----:B------:R-:W-:Y:S01]  /*87d10*/  ULDC UR10, c[0x0][0x228] ;  /* 0x00008a00000a7ab9 */ /* 0x000fe20000000800 */
[----:B------:R-:W-:-:S02]  /*87d20*/  ULDC UR12, c[0x0][0x228] ;  /* 0x00008a00000c7ab9 */ /* 0x000fc40000000800 */
[----:B----4-:R-:W-:Y:S04]  /*87d30*/  @P4 STG.E desc[UR8][R240.64], R2 ;  /* 0x00000002f0004986 */ /* 0x010fe8000c101908 */
[----:B------:R-:W-:Y:S04]  /*87d40*/  @P5 STG.E desc[UR8][R242.64], R251 ;  /* 0x000000fbf2005986 */ /* 0x000fe8000c101908 */
[----:B------:R1:W-:Y:S04]  /*87d50*/  @P1 STG.E desc[UR8][R244.64], R250 ;  /* 0x000000faf4001986 */ /* 0x0003e8000c101908 */
[----:B------:R4:W-:Y:S04]  /*87d60*/  @P6 STG.E desc[UR8][R246.64], R239 ;  /* 0x000000eff6006986 */ /* 0x0009e8000c101908 */
[----:B-1----:R-:W3:Y:S04]  /*87d70*/  LDL.LU R250, [R1+0x53c] ;  /* 0x00053c0001fa7983 */ /* 0x002ee80000300800 */
[----:B----4-:R-:W4:Y:S04]  /*87d80*/  LDL.LU R247, [R1+0x218] ;  /* 0x0002180001f77983 */ /* 0x010f280000300800 */
[----:B------:R-:W4:Y:S01]  /*87d90*/  LDL.LU R239, [R1+0x54c] ;  /* 0x00054c0001ef7983 */ /* 0x000f220000300800 */
        /* <DEDUP_REMOVED lines=12> */
[----:B--2---:R1:W-:Y:S01]  /*87e60*/  @P1 STG.E desc[UR8][R242.64], R249 ;  /* 0x000000f9f2001986 */ /* 0x0043e2000c101908 */
[----:B------:R-:W-:Y:S01]  /*87e70*/  ISETP.GE.AND P1, PT, R244, UR4, PT ;  /* 0x00000004f4007c0c */ /* 0x000fe2000bf26270 */
[----:B------:R-:W-:Y:S01]  /*87e80*/  ULDC UR4, c[0x0][0x228] ;  /* 0x00008a0000047ab9 */ /* 0x000fe20000000800 */
[----:B------:R-:W-:Y:S01]  /*87e90*/  ULDC UR10, c[0x0][0x228] ;  /* 0x00008a00000a7ab9 */ /* 0x000fe20000000800 */
[----:B---3--:R2:W-:Y:S01]  /*87ea0*/  @P4 STG.E desc[UR8][R240.64], R238 ;  /* 0x000000eef0004986 */ /* 0x0085e2000c101908 */
[----:B------:R-:W-:Y:S01]  /*87eb0*/  ISETP.LT.AND P4, PT, R10, UR4, !P2 ;  /* 0x000000040a007c0c */ /* 0x000fe2000d781270 */
[----:B------:R-:W-:Y:S01]  /*87ec0*/  IMAD.WIDE R244, R2, 0x4, R208 ;  /* 0x0000000402f47825 */ /* 0x000fe200078e02d0 */
[----:B------:R-:W-:Y:S01]  /*87ed0*/  ULDC UR4, c[0x0][0x228] ;  /* 0x00008a0000047ab9 */ /* 0x000fe20000000800 */
[----:B------:R-:W-:-:S02]  /*87ee0*/  ULDC UR12, c[0x0][0x228] ;  /* 0x00008a00000c7ab9 */ /* 0x000fc40000000800 */
[----:B-1----:R-:W-:-:S04]  /*87ef0*/  IMAD.WIDE R242, R0, 0x4, R148 ;  /* 0x0000000400f27825 */ /* 0x002fc800078e0294 */
[C---:B--2---:R-:W-:Y:S01]  /*87f00*/  IMAD.WIDE R240, R2.reuse, 0x4, R210 ;  /* 0x0000000402f07825 */ /* 0x044fe200078e02d2 */
[----:B------:R-:W2:Y:S01]  /*87f10*/  LDL.LU R238, [R1+0x40c] ;  /* 0x00040c0001ee7983 */ /* 0x000ea20000300800 */
[----:B------:R-:W-:-:S03]  /*87f20*/  IADD3 R0, R2, UR28, RZ ;  /* 0x0000001c02007c10 */ /* 0x000fc6000fffe0ff */
[----:B------:R-:W3:Y:S04]  /*87f30*/  LDL.LU R251, [R1+0x11c] ;  /* 0x00011c0001fb7983 */ /* 0x000ee80000300800 */
[----:B------:R-:W3:Y:S04]  /*87f40*/  LDL.LU R249, [R1+0x1c] ;  /* 0x00001c0001f97983 */ /* 0x000ee80000300800 */
[----:B----4-:R-:W-:Y:S04]  /*87f50*/  @P3 STG.E desc[UR8][R242.64], R247 ;  /* 0x000000f7f2003986 */ /* 0x010fe8000c101908 */
[----:B------:R1:W-:Y:S04]  /*87f60*/  @P5 STG.E desc[UR8][R240.64], R248 ;  /* 0x000000f8f0005986 */ /* 0x0003e8000c101908 */
[----:B------:R-:W-:Y:S01]  /*87f70*/  @P6 STG.E desc[UR8][R244.64], R250 ;  /* 0x000000faf4006986 */ /* 0x000fe2000c101908 */
[----:B-1----:R-:W-:-:S05]  /*87f80*/  IMAD.WIDE R240, R2, 0x4, R150 ;  /* 0x0000000402f07825 */ /* 0x002fca00078e0296 */
[----:B------:R1:W-:Y:S04]  /*87f90*/  @P4 STG.E desc[UR8][R240.64], R239 ;  /* 0x000000eff0004986 */ /* 0x0003e8000c101908 */
[----:B-1----:R-:W4:Y:S01]  /*87fa0*/  LDL.LU R239, [R1+0x21c] ;  /* 0x00021c0001ef7983 */ /* 0x002f220000300800 */
[----:B------:R-:W-:-:S03]  /*87fb0*/  IMAD.WIDE R240, R2, 0x4, R148 ;  /* 0x0000000402f07825 */ /* 0x000fc600078e0294 */
[----:B------:R-:W4:Y:S04]  /*87fc0*/  LDL.LU R250, [R1+0x570] ;  /* 0x0005700001fa7983 */ /* 0x000f280000300800 */
[----:B------:R-:W3:Y:S01]  /*87fd0*/  LDL.LU R2, [R1+0x31c] ;  /* 0x00031c0001027983 */ /* 0x000ee20000300800 */
[----:B------:R-:W-:Y:S01]  /*87fe0*/  ISETP.LT.AND P2, PT, R9, UR4, !P2 ;  /* 0x0000000409007c0c */ /* 0x000fe2000d741270 */
[----:B------:R-:W-:Y:S01]  /*87ff0*/  IMAD.WIDE R242, R0, 0x4, R210 ;  /* 0x0000000400f27825 */ /* 0x000fe200078e02d2 */
[----:B------:R-:W-:Y:S01]  /*88000*/  ISETP.LT.AND P3, PT, R8, UR6, !P0 ;  /* 0x0000000608007c0c */ /* 0x000fe2000c761270 */
[----:B------:R-:W-:Y:S01]  /*88010*/  ULDC UR4, c[0x0][0x22c] ;  /* 0x00008b0000047ab9 */ /* 0x000fe20000000800 */
[----:B------:R-:W-:Y:S02]  /*88020*/  ISETP.LT.AND P5, PT, R11, UR10, !P0 ;  /* 0x0000000a0b007c0c */ /* 0x000fe4000c7a1270 */
[C---:B------:R-:W-:Y:S01]  /*88030*/  IADD3 R248, R3.reuse, 0x11, RZ ;  /* 0x0000001103f87810 */ /* 0x040fe20007ffe0ff */
[----:B------:R-:W-:Y:S01]  /*88040*/  IMAD.WIDE R244, R0, 0x4, R208 ;  /* 0x0000000400f47825 */ /* 0x000fe200078e02d0 */
[----:B------:R-:W-:Y:S01]  /*88050*/  ISETP.LT.AND P6, PT, R10, UR12, !P0 ;  /* 0x0000000c0a007c0c */ /* 0x000fe2000c7c1270 */
[----:B------:R-:W-:Y:S01]  /*88060*/  ULDC UR6, c[0x0][0x228] ;  /* 0x00008a0000067ab9 */ /* 0x000fe20000000800 */
[----:B------:R-:W-:Y:S01]  /*88070*/  ISETP.GE.AND P4, PT, R248, UR4, PT ;  /* 0x00000004f8007c0c */ /* 0x000fe2000bf86270 */
[----:B------:R-:W-:Y:S01]  /*88080*/  IMAD.WIDE R246, R0, 0x4, R150 ;  /* 0x0000000400f67825 */ /* 0x000fe200078e0296 */
[----:B------:R-:W-:Y:S01]  /*88090*/  ULDC UR4, c[0x0][0x228] ;  /* 0x00008a0000047ab9 */ /* 0x000fe20000000800 */
[----:B--2---:R1:W-:Y:S01]  /*880a0*/  @P2 STG.E desc[UR8][R240.64], R238 ;  /* 0x000000eef0002986 */ /* 0x0043e2000c101908 */
[----:B------:R-:W-:Y:S01]  /*880b0*/  ULDC UR10, c[0x0][0x228] ;  /* 0x00008a00000a7ab9 */ /* 0x000fe20000000800 */
[----:B------:R-:W-:Y:S01]  /*880c0*/  ULDC UR12, c[0x0][0x228] ;  /* 0x00008a00000c7ab9 */ /* 0x000fe20000000800 */
[----:B-1----:R-:W-:Y:S01]  /*880d0*/  VIADD R240, R3, 0x12 ;  /* 0x0000001203f07836 */ /* 0x002fe20000000000 */
[----:B------:R-:W2:Y:S04]  /*880e0*/  LDL.LU R238, [R1+0x560] ;  /* 0x0005600001ee7983 */ /* 0x000ea80000300800 */
[----:B---3--:R1:W-:Y:S01]  /*880f0*/  @P3 STG.E desc[UR8][R242.64], R2 ;  /* 0x00000002f2003986 */ /* 0x0083e2000c101908 */
[----:B------:R-:W-:Y:S01]  /*88100*/  ISETP.LT.AND P3, PT, R9, UR4, !P0 ;  /* 0x0000000409007c0c */ /* 0x000fe2000c761270 */
[----:B------:R-:W-:-:S02]  /*88110*/  ULDC UR4, c[0x0][0x22c] ;  /* 0x00008b0000047ab9 */ /* 0x000fc40000000800 */
[----:B------:R3:W-:Y:S01]  /*88120*/  @P5 STG.E desc[UR8][R244.64], R251 ;  /* 0x000000fbf4005986 */ /* 0x0007e2000c101908 */
[----:B------:R-:W-:Y:S01]  /*88130*/  ISETP.GE.AND P2, PT, R240, UR4, PT ;  /* 0x00000004f0007c0c */ /* 0x000fe2000bf46270 */
[C---:B------:R-:W-:Y:S01]  /*88140*/  IMAD.WIDE R240, R0.reuse, 0x4, R148 ;  /* 0x0000000400f07825 */ /* 0x040fe200078e0294 */
[----:B-1----:R-:W-:Y:S01]  /*88150*/  IADD3 R2, R0, UR28, RZ ;  /* 0x0000001c00027c10 */ /* 0x002fe2000fffe0ff */
[----:B------:R1:W-:Y:S04]  /*88160*/  @P6 STG.E desc[UR8][R246.64], R249 ;  /* 0x000000f9f6006986 */ /* 0x0003e8000c101908 */
[----:B---3--:R-:W3:Y:S01]  /*88170*/  LDL.LU R251, [R1+0x410] ;  /* 0x0004100001fb7983 */ /* 0x008ee20000300800 */
[----:B------:R-:W-:Y:S02]  /*88180*/  ISETP.LT.AND P0, PT, R8, UR6, !P1 ;  /* 0x0000000608007c0c */ /* 0x000fe4000cf01270 */
[----:B------:R-:W-:Y:S01]  /*88190*/  ISETP.LT.AND P5, PT, R11, UR10, !P1 ;  /* 0x0000000a0b007c0c */ /* 0x000fe2000cfa1270 */
[----:B------:R-:W-:Y:S01]  /*881a0*/  ULDC UR4, c[0x0][0x22c] ;  /* 0x00008b0000047ab9 */ /* 0x000fe20000000800 */
[----:B------:R-:W-:Y:S01]  /*881b0*/  ISETP.LT.AND P6, PT, R10, UR12, !P1 ;  /* 0x0000000c0a007c0c */ /* 0x000fe2000cfc1270 */
[C---:B------:R-:W-:Y:S01]  /*881c0*/  IMAD.WIDE R242, R2.reuse, 0x4, R210 ;  /* 0x0000000402f27825 */ /* 0x040fe200078e02d2 */
[----:B------:R-:W-:Y:S01]  /*881d0*/  IADD3 R248, R3, 0x13, RZ ;  /* 0x0000001303f87810 */ /* 0x000fe20007ffe0ff */
[----:B-1----:R-:W3:Y:S01]  /*881e0*/  LDL.LU R249, [R1+0x320] ;  /* 0x0003200001f97983 */ /* 0x002ee20000300800 */
[----:B------:R-:W-:Y:S01]  /*881f0*/  ULDC UR6, c[0x0][0x228] ;  /* 0x00008a0000067ab9 */ /* 0x000fe20000000800 */
[C---:B------:R-:W-:Y:S01]  /*88200*/  IMAD.WIDE R244, R2.reuse, 0x4, R208 ;  /* 0x0000000402f47825 */ /* 0x040fe200078e02d0 */
[----:B------:R-:W-:Y:S01]  /*88210*/  ULDC UR10, c[0x0][0x228] ;  /* 0x00008a00000a7ab9 */ /* 0x000fe20000000800 */
[----:B------:R-:W2:Y:S01]  /*88220*/  LDL.LU R0, [R1+0x580] ;  /* 0x0005800001007983 */ /* 0x000ea20000300800 */
[----:B------:R-:W-:Y:S01]  /*88230*/  ULDC UR12, c[0x0][0x228] ;  /* 0x00008a00000c7ab9 */ /* 0x000fe20000000800 */
[----:B------:R-:W-:-:S02]  /*88240*/  IMAD.WIDE R246, R2, 0x4, R150 ;  /* 0x0000000402f67825 */ /* 0x000fc400078e0296 */
[----:B----4-:R1:W-:Y:S01]  /*88250*/  @P3 STG.E desc[UR8][R240.64], R239 ;  /* 0x000000eff0003986 */ /* 0x0103e2000c101908 */
[----:B------:R-:W-:Y:S01]  /*88260*/  ISETP.GE.AND P3, PT, R248, UR4, PT ;  /* 0x00000004f8007c0c */ /* 0x000fe2000bf66270 */
[----:B------:R-:W-:Y:S02]  /*88270*/  ULDC UR4, c[0x0][0x228] ;  /* 0x00008a0000047ab9 */ /* 0x000fe40000000800 */
[----:B-1----:R-:W4:Y:S04]  /*88280*/  LDL.LU R239, [R1+0x220] ;  /* 0x0002200001ef7983 */ /* 0x002f280000300800 */
[----:B------:R-:W4:Y:S01]  /*88290*/  LDL.LU R248, [R1+0x120] ;  /* 0x0001200001f87983 */ /* 0x000f220000300800 */
[----:B------:R-:W-:Y:S01]  /*882a0*/  ISETP.LT.AND P1, PT, R9, UR4, !P1 ;  /* 0x0000000409007c0c */ /* 0x000fe2000cf21270 */
[----:B------:R-:W-:-:S02]  /*882b0*/  ULDC UR4, c[0x0][0x228] ;  /* 0x00008a0000047ab9 */ /* 0x000fc40000000800 */
[----:B--2---:R-:W-:Y:S04]  /*882c0*/  @P0 STG.E desc[UR8][R242.64], R0 ;  /* 0x00000000f2000986 */ /* 0x004fe8000c101908 */
[----:B------:R1:W-:Y:S04]  /*882d0*/  @P5 STG.E desc[UR8][R244.64], R250 ;  /* 0x000000faf4005986 */ /* 0x0003e8000c101908 */
[----:B------:R2:W-:Y:S04]  /*882e0*/  @P6 STG.E desc[UR8][R246.64], R238 ;  /* 0x000000eef6006986 */ /* 0x0005e8000c101908 */
[----:B-1----:R-:W4:Y:S04]  /*882f0*/  LDL.LU R250, [R1+0x20] ;  /* 0x0000200001fa7983 */ /* 0x002f280000300800 */
[----:B--2---:R-:W2:Y:S01]  /*88300*/  LDL.LU R238, [R1+0x584] ;  /* 0x0005840001ee7983 */ /* 0x004ea20000300800 */
        /* <DEDUP_REMOVED lines=10> */
[----:B---3--:R1:W-:Y:S01]  /*883b0*/  @P1 STG.E desc[UR8][R240.64], R251 ;  /* 0x000000fbf0001986 */ /* 0x0083e2000c101908 */
[----:B------:R-:W-:Y:S01]  /*883c0*/  ISETP.GE.AND P1, PT, R244, UR4, PT ;  /* 0x00000004f4007c0c */ /* 0x000fe2000bf26270 */
[----:B------:R-:W-:Y:S01]  /*883d0*/  ULDC UR4, c[0x0][0x228] ;  /* 0x00008a0000047ab9 */ /* 0x000fe20000000800 */
[----:B------:R-:W-:Y:S01]  /*883e0*/  ISETP.LT.AND P4, PT, R9, UR10, !P4 ;  /* 0x0000000a09007c0c */ /* 0x000fe2000e781270 */
[----:B------:R3:W-:Y:S01]  /*883f0*/  @P0 STG.E desc[UR8][R242.64], R249 ;  /* 0x000000f9f2000986 */ /* 0x0007e2000c101908 */
[----:B------:R-:W-:-:S02]  /*88400*/  ISETP.LT.AND P0, PT, R8, UR4, !P2 ;  /* 0x0000000408007c0c */ /* 0x000fc4000d701270 */
[C---:B------:R-:W-:Y:S01]  /*88410*/  IADD3 R2, R0.reuse, UR28, RZ ;  /* 0x0000001c00027c10 */ /* 0x040fe2000fffe0ff */
[C---:B-1----:R-:W-:Y:S01]  /*88420*/  IMAD.WIDE R240, R0.reuse, 0x4, R208 ;  /* 0x0000000400f07825 */ /* 0x042fe200078e02d0 */
[----:B------:R-:W2:Y:S01]  /*88430*/  LDL.LU R251, [R1+0x574] ;  /* 0x0005740001fb7983 */ /* 0x000ea20000300800 */
[----:B------:R-:W-:Y:S01]  /*88440*/  ULDC UR4, c[0x0][0x228] ;  /* 0x00008a0000047ab9 */ /* 0x000fe20000000800 */
[----:B------:R-:W-:Y:S01]  /*88450*/  ULDC UR10, c[0x0][0x228] ;  /* 0x00008a00000a7ab9 */ /* 0x000fe20000000800 */
[C---:B---3--:R-:W-:Y:S01]  /*88460*/  IMAD.WIDE R242, R0.reuse, 0x4, R150 ;  /* 0x0000000400f27825 */ /* 0x048fe200078e0296 */
[----:B----4-:R1:W-:Y:S03]  /*88470*/  @P6 STG.E desc[UR8][R240.64], R239 ;  /* 0x000000eff0006986 */ /* 0x0103e6000c101908 */
[----:B------:R-:W-:Y:S01]  /*88480*/  IMAD.WIDE R244, R0, 0x4, R148 ;  /* 0x0000000400f47825 */ /* 0x000fe200078e0294 */
[----:B------:R-:W3:Y:S01]  /*88490*/  LDL.LU R249, [R1+0x564] ;  /* 0x0005640001f97983 */ /* 0x000ee20000300800 */
[----:B------:R-:W-:-:S03]  /*884a0*/  IADD3 R0, R2, UR28, RZ ;  /* 0x0000001c02007c10 */ /* 0x000fc6000fffe0ff */
[----:B------:R4:W-:Y:S01]  /*884b0*/  @P5 STG.E desc[UR8][R242.64], R248 ;  /* 0x000000f8f2005986 */ /* 0x0009e2000c101908 */
[----:B-1----:R-:W-:-:S03]  /*884c0*/  IMAD.WIDE R240, R2, 0x4, R210 ;  /* 0x0000000402f07825 */ /* 0x002fc600078e02d2 */
[----:B------:R-:W3:Y:S01]  /*884d0*/  LDL.LU R239, [R1+0x324] ;  /* 0x0003240001ef7983 */ /* 0x000ee20000300800 */
[----:B----4-:R-:W-:-:S03]  /*884e0*/  IMAD.WIDE R242, R2, 0x4, R150 ;  /* 0x0000000402f27825 */ /* 0x010fc600078e0296 */
[----:B------:R1:W-:Y:S04]  /*884f0*/  @P4 STG.E desc[UR8][R244.64], R250 ;  /* 0x000000faf4004986 */ /* 0x0003e8000c101908 */
[----:B--2---:R2:W-:Y:S04]  /*88500*/  @P0 STG.E desc[UR8][R240.64], R238 ;  /* 0x000000eef0000986 */ /* 0x0045e8000c101908 */
[----:B-1----:R-:W4:Y:S01]  /*88510*/  LDL.LU R250, [R1+0x224] ;  /* 0x0002240001fa7983 */ /* 0x002f220000300800 */
[----:B------:R-:W-:-:S03]  /*88520*/  IMAD.WIDE R244, R2, 0x4, R148 ;  /* 0x0000000402f47825 */ /* 0x000fc600078e0294 */
[----:B--2---:R-:W2:Y:S01]  /*88530*/  LDL.LU R238, [R1+0x124] ;  /* 0x0001240001ee7983 */ /* 0x004ea20000300800 */
[----:B------:R-:W-:-:S03]  /*88540*/  IMAD.WIDE R240, R2, 0x4, R208 ;  /* 0x0000000402f07825 */ /* 0x000fc600078e02d0 */
[----:B------:R-:W4:Y:S01]  /*88550*/  LDL.LU R2, [R1+0x414] ;  /* 0x0004140001027983 */ /* 0x000f220000300800 */
[----:B------:R-:W-:Y:S01]  /*88560*/  ISETP.LT.AND P4, PT, R11, UR4, !P2 ;  /* 0x000000040b007c0c */ /* 0x000fe2000d781270 */
[----:B------:R-:W-:Y:S01]  /*88570*/  VIADD R248, R3, 0x15 ;  /* 0x0000001503f87836 */ /* 0x000fe20000000000 */
[----:B------:R-:W-:Y:S01]  /*88580*/  ISETP.LT.AND P5, PT, R10, UR6, !P2 ;  /* 0x000000060a007c0c */ /* 0x000fe2000d7a1270 */
[----:B------:R-:W-:Y:S01]  /*88590*/  ULDC UR4, c[0x0][0x22c] ;  /* 0x00008b0000047ab9 */ /* 0x000fe20000000800 */
[----:B------:R-:W-:Y:S02]  /*885a0*/  ISETP.LT.AND P2, PT, R9, UR10, !P2 ;  /* 0x0000000a09007c0c */ /* 0x000fe4000d741270 */
[----:B------:R-:W-:Y:S01]  /*885b0*/  ISETP.LT.AND P6, PT, R8, UR12, !P3 ;  /* 0x0000000c08007c0c */ /* 0x000fe2000dfc1270 */
[----:B------:R-:W-:Y:S01]  /*885c0*/  IMAD.WIDE R246, R0, 0x4, R210 ;  /* 0x0000000400f67825 */ /* 0x000fe200078e02d2 */
[----:B------:R-:W-:Y:S01]  /*885d0*/  ISETP.GE.AND P0, PT, R248, UR4, PT ;  /* 0x00000004f8007c0c */ /* 0x000fe2000bf06270 */
[----:B------:R-:W-:Y:S01]  /*885e0*/  ULDC UR4, c[0x0][0x228] ;  /* 0x00008a0000047ab9 */ /* 0x000fe20000000800 */
[----:B------:R-:W2:Y:S01]  /*885f0*/  LDL.LU R248, [R1+0x24] ;  /* 0x0000240001f87983 */ /* 0x000ea20000300800 */
[----:B------:R-:W-:Y:S01]  /*88600*/  ULDC UR6, c[0x0][0x228] ;  /* 0x00008a0000067ab9 */ /* 0x000fe20000000800 */
[----:B------:R-:W-:Y:S01]  /*88610*/  ULDC UR10, c[0x0][0x228] ;  /* 0x00008a00000a7ab9 */ /* 0x000fe20000000800 */
[----:B------:R-:W-:Y:S01]  /*88620*/  ULDC UR12, c[0x0][0x228] ;  /* 0x00008a00000c7ab9 */ /* 0x000fe20000000800 */
[----:B------:R1:W-:Y:S04]  /*88630*/  @P4 STG.E desc[UR8][R240.64], R251 ;  /* 0x000000fbf0004986 */ /* 0x0003e8000c101908 */
[----:B---3--:R3:W-:Y:S04]  /*88640*/  @P5 STG.E desc[UR8][R242.64], R249 ;  /* 0x000000f9f2005986 */ /* 0x0087e8000c101908 */
[----:B-1----:R-:W2:Y:S04]  /*88650*/  LDL.LU R251, [R1+0x588] ;  /* 0x0005880001fb7983 */ /* 0x002ea80000300800 */
[----:B---3--:R-:W3:Y:S04]  /*88660*/  LDL.LU R249, [R1+0x578] ;  /* 0x0005780001f97983 */ /* 0x008ee80000300800 */
[----:B----4-:R-:W-:Y:S04]  /*88670*/  @P2 STG.E desc[UR8][R244.64], R2 ;  /* 0x00000002f4002986 */ /* 0x010fe8000c101908 */
[----:B------:R1:W-:Y:S04]  /*88680*/  @P6 STG.E desc[UR8][R246.64], R239 ;  /* 0x000000eff6006986 */ /* 0x0003e8000c101908 */
[----:B-1----:R-:W4:Y:S01]  /*88690*/  LDL.LU R239, [R1+0x568] ;  /* 0x0005680001ef7983 */ /* 0x002f220000300800 */
        /* <DEDUP_REMOVED lines=16> */
[----:B--2---:R2:W-:Y:S01]  /*887a0*/  @P4 STG.E desc[UR8][R240.64], R238 ;  /* 0x000000eef0004986 */ /* 0x0045e2000c101908 */
[----:B------:R-:W-:Y:S01]  /*887b0*/  ISETP.LT.AND P4, PT, R10, UR4, !P1 ;  /* 0x000000040a007c0c */ /* 0x000fe2000cf81270 */
[----:B------:R-:W-:Y:S01]  /*887c0*/  IMAD.WIDE R244, R2, 0x4, R208 ;  /* 0x0000000402f47825 */ /* 0x000fe200078e02d0 */
[----:B------:R-:W-:Y:S01]  /*887d0*/  ULDC UR4, c[0x0][0x228] ;  /* 0x00008a0000047ab9 */ /* 0x000fe20000000800 */
[----:B------:R-:W-:-:S02]  /*887e0*/  ULDC UR12, c[0x0][0x228] ;  /* 0x00008a00000c7ab9 */ /* 0x000fc40000000800 */
[----:B-1----:R-:W-:Y:S01]  /*887f0*/  IMAD.WIDE R242, R0, 0x4, R148 ;  /* 0x0000000400f27825 */ /* 0x002fe200078e0294 */
[----:B------:R-:W4:Y:S03]  /*88800*/  LDL.LU R250, [R1+0x228] ;  /* 0x0002280001fa7983 */ /* 0x000f260000300800 */
[----:B--2---:R-:W-:Y:S01]  /*88810*/  IMAD.WIDE R240, R2, 0x4, R210 ;  /* 0x0000000402f07825 */ /* 0x004fe200078e02d2 */
[----:B------:R1:W-:Y:S04]  /*88820*/  @P3 STG.E desc[UR8][R242.64], R248 ;  /* 0x000000f8f2003986 */ /* 0x0003e8000c101908 */
[----:B------:R2:W-:Y:S01]  /*88830*/  @P5 STG.E desc[UR8][R240.64], R251 ;  /* 0x000000fbf0005986 */ /* 0x0005e2000c101908 */
[----:B------:R-:W-:Y:S01]  /*88840*/  ISETP.LT.AND P1, PT, R9, UR4, !P1 ;  /* 0x0000000409007c0c */ /* 0x000fe2000cf21270 */
[----:B------:R-:W-:-:S02]  /*88850*/  ULDC UR4, c[0x0][0x22c] ;  /* 0x00008b0000047ab9 */ /* 0x000fc40000000800 */
[----:B------:R-:W4:Y:S01]  /*88860*/  LDL.LU R238, [R1+0x128] ;  /* 0x0001280001ee7983 */ /* 0x000f220000300800 */
[----:B-1----:R-:W-:Y:S01]  /*88870*/  IADD3 R248, R3, 0x17, RZ ;  /* 0x0000001703f87810 */ /* 0x002fe20007ffe0ff */
[C---:B--2---:R-:W-:Y:S02]  /*88880*/  IMAD.WIDE R240, R2.reuse, 0x4, R150 ;  /* 0x0000000402f07825 */ /* 0x044fe400078e0296 */
[----:B---3--:R1:W-:Y:S01]  /*88890*/  @P6 STG.E desc[UR8][R244.64], R249 ;  /* 0x000000f9f4006986 */ /* 0x0083e2000c101908 */
[----:B------:R-:W-:-:S03]  /*888a0*/  IADD3 R0, R2, UR28, RZ ;  /* 0x0000001c02007c10 */ /* 0x000fc6000fffe0ff */
[----:B------:R-:W2:Y:S04]  /*888b0*/  LDL.LU R251, [R1+0x58c] ;  /* 0x00058c0001fb7983 */ /* 0x000ea80000300800 */
[----:B-1----:R-:W3:Y:S04]  /*888c0*/  LDL.LU R249, [R1+0x57c] ;  /* 0x00057c0001f97983 */ /* 0x002ee80000300800 */
[----:B----4-:R1:W-:Y:S01]  /*888d0*/  @P4 STG.E desc[UR8][R240.64], R239 ;  /* 0x000000eff0004986 */ /* 0x0103e2000c101908 */
[----:B------:R-:W-:Y:S02]  /*888e0*/  ISETP.GE.AND P4, PT, R248, UR4, PT ;  /* 0x00000004f8007c0c */ /* 0x000fe4000bf86270 */
[----:B------:R-:W-:-:S02]  /*888f0*/  ISETP.LT.AND P3, PT, R8, UR6, !P0 ;  /* 0x0000000608007c0c */ /* 0x000fc4000c761270 */
[----:B------:R-:W-:Y:S02]  /*88900*/  ISETP.LT.AND P5, PT, R11, UR10, !P0 ;  /* 0x0000000a0b007c0c */ /* 0x000fe4000c7a1270 */
[----:B------:R-:W-:Y:S01]  /*88910*/  ISETP.LT.AND P6, PT, R10, UR12, !P0 ;  /* 0x0000000c0a007c0c */ /* 0x000fe2000c7c1270 */
[----:B------:R-:W-:Y:S01]  /*88920*/  IMAD.WIDE R242, R0, 0x4, R210 ;  /* 0x0000000400f27825 */ /* 0x000fe200078e02d2 */
[----:B------:R-:W-:Y:S01]  /*88930*/  ULDC UR4, c[0x0][0x228] ;  /* 0x00008a0000047ab9 */ /* 0x000fe20000000800 */
[----:B------:R-:W-:Y:S01]  /*88940*/  ULDC UR6, c[0x0][0x228] ;  /* 0x00008a0000067ab9 */ /* 0x000fe20000000800 */
[----:B------:R-:W-:Y:S01]  /*88950*/  ULDC UR10, c[0x0][0x228] ;  /* 0x00008a00000a7ab9 */ /* 0x000fe20000000800 */
[----:B-1----:R-:W4:Y:S01]  /*88960*/  LDL.LU R239, [R1+0x56c] ;  /* 0x00056c0001ef7983 */ /* 0x002f220000300800 */
[----:B------:R-:W-:Y:S01]  /*88970*/  IMAD.WIDE R240, R2, 0x4, R148 ;  /* 0x0000000402f07825 */ /* 0x000fe200078e0294 */
[----:B------:R-:W-:Y:S02]  /*88980*/  ULDC UR12, c[0x0][0x228] ;  /* 0x00008a00000c7ab9 */ /* 0x000fe40000000800 */
[----:B------:R-:W2:Y:S04]  /*88990*/  LDL.LU R2, [R1+0x328] ;  /* 0x0003280001027983 */ /* 0x000ea80000300800 */
[----:B------:R-:W3:Y:S01]  /*889a0*/  LDL.LU R248, [R1+0x418] ;  /* 0x0004180001f87983 */ /* 0x000ee20000300800 */
[----:B------:R-:W-:-:S04]  /*889b0*/  IMAD.WIDE R244, R0, 0x4, R208 ;  /* 0x0000000400f47825 */ /* 0x000fc800078e02d0 */
[----:B------:R-:W-:Y:S01]  /*889c0*/  IMAD.WIDE R246, R0, 0x4, R150 ;  /* 0x0000000400f67825 */ /* 0x000fe200078e0296 */
[----:B---3--:R1:W-:Y:S04]  /*889d0*/  @P1 STG.E desc[UR8][R240.64], R248 ;  /* 0x000000f8f0001986 */ /* 0x0083e8000c101908 */
[----:B--2---:R2:W-:Y:S01]  /*889e0*/  @P3 STG.E desc[UR8][R242.64], R2 ;  /* 0x00000002f2003986 */ /* 0x0045e2000c101908 */
        /* <DEDUP_REMOVED lines=8> */
[----:B---3--:R-:W2:Y:S01]  /*88a70*/  LDL.LU R250, [R1+0x41c] ;  /* 0x00041c0001fa7983 */ /* 0x008ea20000300800 */
[----:B------:R-:W-:Y:S01]  /*88a80*/  ISETP.LT.AND P0, PT, R8, UR6, !P2 ;  /* 0x0000000608007c0c */ /* 0x000fe2000d701270 */
[----:B------:R-:W-:Y:S01]  /*88a90*/  ULDC UR4, c[0x0][0x22c] ;  /* 0x00008b0000047ab9 */ /* 0x000fe20000000800 */
[----:B------:R-:W-:Y:S02]  /*88aa0*/  ISETP.LT.AND P5, PT, R11, UR10, !P2 ;  /* 0x0000000a0b007c0c */ /* 0x000fe4000d7a1270 */
[----:B------:R-:W-:Y:S01]  /*88ab0*/  ISETP.LT.AND P6, PT, R10, UR12, !P2 ;  /* 0x0000000c0a007c0c */ /* 0x000fe2000d7c1270 */
[----:B-1----:R-:W3:Y:S01]  /*88ac0*/  LDL.LU R238, [R1+0x32c] ;  /* 0x00032c0001ee7983 */ /* 0x002ee20000300800 */
[----:B------:R-:W-:Y:S01]  /*88ad0*/  IADD3 R248, R3, 0x19, RZ ;  /* 0x0000001903f87810 */ /* 0x000fe20007ffe0ff */
[C---:B------:R-:W-:Y:S01]  /*88ae0*/  IMAD.WIDE R242, R2.reuse, 0x4, R210 ;  /* 0x0000000402f27825 */ /* 0x040fe200078e02d2 */
[----:B------:R-:W-:Y:S01]  /*88af0*/  ULDC UR6, c[0x0][0x228] ;  /* 0x00008a0000067ab9 */ /* 0x000fe20000000800 */
[----:B------:R-:W4:Y:S01]  /*88b00*/  LDL.LU R0, [R1+0x28] ;  /* 0x0000280001007983 */ /* 0x000f220000300800 */
[----:B------:R-:W-:Y:S01]  /*88b10*/  ULDC UR10, c[0x0][0x228] ;  /* 0x00008a00000a7ab9 */ /* 0x000fe20000000800 */
[----:B------:R-:W-:Y:S01]  /*88b20*/  IMAD.WIDE R244, R2, 0x4, R208 ;  /* 0x0000000402f47825 */ /* 0x000fe200078e02d0 */
[----:B------:R-:W-:-:S03]  /*88b30*/  ULDC UR12, c[0x0][0x228] ;  /* 0x00008a00000c7ab9 */ /* 0x000fc60000000800 */
[----:B------:R-:W-:Y:S01]  /*88b40*/  IMAD.WIDE R246, R2, 0x4, R150 ;  /* 0x0000000402f67825 */ /* 0x000fe200078e0296 */
[----:B----4-:R-:W-:Y:S01]  /*88b50*/  @P3 STG.E desc[UR8][R240.64], R0 ;  /* 0x00000000f0003986 */ /* 0x010fe2000c101908 */
[----:B------:R-:W-:Y:S01]  /*88b60*/  ISETP.GE.AND P3, PT, R248, UR4, PT ;  /* 0x00000004f8007c0c */ /* 0x000fe2000bf66270 */
[----:B------:R-:W-:Y:S02]  /*88b70*/  ULDC UR4, c[0x0][0x228] ;  /* 0x00008a0000047ab9 */ /* 0x000fe40000000800 */
[----:B------:R-:W-:Y:S04]  /*88b80*/  @P0 STG.E desc[UR8][R242.64], R251 ;  /* 0x000000fbf2000986 */ /* 0x000fe8000c101908 */
[----:B------:R1:W-:Y:S04]  /*88b90*/  @P5 STG.E desc[UR8][R244.64], R249 ;  /* 0x000000f9f4005986 */ /* 0x0003e8000c101908 */
[----:B------:R-:W4:Y:S04]  /*88ba0*/  LDL.LU R248, [R1+0x12c] ;  /* 0x00012c0001f87983 */ /* 0x000f280000300800 */
[----:B------:R2:W-:Y:S04]  /*88bb0*/  @P6 STG.E desc[UR8][R246.64], R239 ;  /* 0x000000eff6006986 */ /* 0x0005e8000c101908 */
[----:B-1----:R-:W4:Y:S04]  /*88bc0*/  LDL.LU R249, [R1+0x2c] ;  /* 0x00002c0001f97983 */ /* 0x002f280000300800 */
[----:B--2---:R-:W2:Y:S04]  /*88bd0*/  LDL.LU R247, [R1+0x22c] ;  /* 0x00022c0001f77983 */ /* 0x004ea80000300800 */
[----:B------:R-:W4:Y:S01]  /*88be0*/  LDL.LU R239, [R1+0x590] ;  /* 0x0005900001ef7983 */ /* 0x000f220000300800 */
[----:B------:R-:W-:Y:S01]  /*88bf0*/  ISETP.LT.AND P2, PT, R9, UR4, !P2 ;  /* 0x0000000409007c0c */ /* 0x000fe2000d741270 */
[----:B------:R-:W-:-:S02]  /*88c00*/  ULDC UR4, c[0x0][0x228] ;  /* 0x00008a0000047ab9 */ /* 0x000fc40000000800 */
[----:B------:R-:W-:Y:S02]  /*88c10*/  ISETP.LT.AND P0, PT, R8, UR4, !P4 ;  /* 0x0000000408007c0c */ /* 0x000fe4000e701270 */
[C---:B------:R-:W-:Y:S01]  /*88c20*/  IADD3 R0, R2.reuse, UR28, RZ ;  /* 0x0000001c02007c10 */ /* 0x040fe2000fffe0ff */
[----:B------:R-:W-:Y:S01]  /*88c30*/  IMAD.WIDE R240, R2, 0x4, R148 ;  /* 0x0000000402f07825 */ /* 0x000fe200078e0294 */
[----:B------:R-:W-:Y:S01]  /*88c40*/  ULDC UR4, c[0x0][0x228] ;  /* 0x00008a0000047ab9 */ /* 0x000fe20000000800 */
[----:B------:R-:W-:Y:S01]  /*88c50*/  ISETP.LT.AND P6, PT, R11, UR6, !P4 ;  /* 0x000000060b007c0c */ /* 0x000fe2000e7c1270 */
[----:B------:R-:W4:Y:S01]  /*88c60*/  LDL.LU R251, [R1+0x5a0] ;  /* 0x0005a00001fb7983 */ /* 0x000f220000300800 */
        /* <DEDUP_REMOVED lines=8> */
[----:B---3--:R3:W-:Y:S01]  /*88cf0*/  @P0 STG.E desc[UR8][R242.64], R238 ;  /* 0x000000eef2000986 */ /* 0x0087e2000c101908 */
[----:B------:R-:W-:-:S02]  /*88d00*/  ISETP.LT.AND P0, PT, R8, UR4, !P1 ;  /* 0x0000000408007c0c */ /* 0x000fc4000cf01270 */
[C---:B------:R-:W-:Y:S01]  /*88d10*/  IADD3 R2, R0.reuse, UR28, RZ ;  /* 0x0000001c00027c10 */ /* 0x040fe2000fffe0ff */
[----:B------:R-:W-:Y:S01]  /*88d20*/  ULDC UR6, c[0x0][0x228] ;  /* 0x00008a0000067ab9 */ /* 0x000fe20000000800 */
[C---:B-1----:R-:W-:Y:S01]  /*88d30*/  IMAD.WIDE R240, R0.reuse, 0x4, R208 ;  /* 0x0000000400f07825 */ /* 0x042fe200078e02d0 */
[----:B------:R-:W4:Y:S01]  /*88d40*/  LDL.LU R250, [R1+0x420] ;  /* 0x0004200001fa7983 */ /* 0x000f220000300800 */
[----:B------:R-:W-:Y:S01]  /*88d50*/  ULDC UR4, c[0x0][0x228] ;  /* 0x00008a0000047ab9 */ /* 0x000fe20000000800 */
[----:B------:R-:W-:Y:S01]  /*88d60*/  ULDC UR10, c[0x0][0x228] ;  /* 0x00008a00000a7ab9 */ /* 0x000fe20000000800 */
[C---:B---3--:R-:W-:Y:S01]  /*88d70*/  IMAD.WIDE R242, R0.reuse, 0x4, R150 ;  /* 0x0000000400f27825 */ /* 0x048fe200078e0296 */
[----:B------:R-:W3:Y:S03]  /*88d80*/  LDL.LU R238, [R1+0x330] ;  /* 0x0003300001ee7983 */ /* 0x000ee60000300800 */
[----:B------:R-:W-:Y:S01]  /*88d90*/  IMAD.WIDE R244, R0, 0x4, R148 ;  /* 0x0000000400f47825 */ /* 0x000fe200078e0294 */
[C---:B------:R-:W-:Y:S01]  /*88da0*/  IADD3 R0, R2.reuse, UR28, RZ ;  /* 0x0000001c02007c10 */ /* 0x040fe2000fffe0ff */
[----:B--2---:R1:W-:Y:S04]  /*88db0*/  @P6 STG.E desc[UR8][R240.64], R247 ;  /* 0x000000f7f0006986 */ /* 0x0043e8000c101908 */
[----:B----4-:R2:W-:Y:S04]  /*88dc0*/  @P5 STG.E desc[UR8][R242.64], R248 ;  /* 0x000000f8f2005986 */ /* 0x0105e8000c101908 */
[----:B------:R4:W-:Y:S01]  /*88dd0*/  @P4 STG.E desc[UR8][R244.64], R249 ;  /* 0x000000f9f4004986 */ /* 0x0009e2000c101908 */
[----:B-1----:R-:W-:-:S04]  /*88de0*/  IMAD.WIDE R240, R2, 0x4, R210 ;  /* 0x0000000402f07825 */ /* 0x002fc800078e02d2 */
[C---:B--2---:R-:W-:Y:S01]  /*88df0*/  IMAD.WIDE R242, R2.reuse, 0x4, R150 ;  /* 0x0000000402f27825 */ /* 0x044fe200078e0296 */
[----:B------:R1:W-:Y:S03]  /*88e00*/  @P0 STG.E desc[UR8][R240.64], R239 ;  /* 0x000000eff0000986 */ /* 0x0003e6000c101908 */
[C---:B----4-:R-:W-:Y:S01]  /*88e10*/  IMAD.WIDE R244, R2.reuse, 0x4, R148 ;  /* 0x0000000402f47825 */ /* 0x050fe200078e0294 */
[----:B------:R-:W2:Y:S04]  /*88e20*/  LDL.LU R249, [R1+0x230] ;  /* 0x0002300001f97983 */ /* 0x000ea80000300800 */
[----:B-1----:R-:W4:Y:S01]  /*88e30*/  LDL.LU R239, [R1+0x130] ;  /* 0x0001300001ef7983 */ /* 0x002f220000300800 */
[----:B------:R-:W-:-:S03]  /*88e40*/  IMAD.WIDE R240, R2, 0x4, R208 ;  /* 0x0000000402f07825 */ /* 0x000fc600078e02d0 */
[----:B------:R-:W3:Y:S01]  /*88e50*/  LDL.LU R2, [R1+0x5b0] ;  /* 0x0005b00001027983 */ /* 0x000ee20000300800 */
        /* <DEDUP_REMOVED lines=10> */
[----:B------:R-:W4:Y:S01]  /*88f00*/  LDL.LU R248, [R1+0x594] ;  /* 0x0005940001f87983 */ /* 0x000f220000300800 */
[----:B------:R-:W-:Y:S01]  /*88f10*/  ULDC UR10, c[0x0][0x228] ;  /* 0x00008a00000a7ab9 */ /* 0x000fe20000000800 */
[----:B------:R-:W-:-:S02]  /*88f20*/  ULDC UR12, c[0x0][0x228] ;  /* 0x00008a00000c7ab9 */ /* 0x000fc40000000800 */
[----:B---3--:R-:W-:Y:S04]  /*88f30*/  @P4 STG.E desc[UR8][R240.64], R2 ;  /* 0x00000002f0004986 */ /* 0x008fe8000c101908 */
[----:B------:R-:W-:Y:S04]  /*88f40*/  @P5 STG.E desc[UR8][R242.64], R251 ;  /* 0x000000fbf2005986 */ /* 0x000fe8000c101908 */
[----:B------:R1:W-:Y:S04]  /*88f50*/  @P1 STG.E desc[UR8][R244.64], R250 ;  /* 0x000000faf4001986 */ /* 0x0003e8000c101908 */
[----:B------:R3:W-:Y:S04]  /*88f60*/  @P6 STG.E desc[UR8][R246.64], R238 ;  /* 0x000000eef6006986 */ /* 0x0007e8000c101908 */
[----:B-1----:R-:W4:Y:S04]  /*88f70*/  LDL.LU R250, [R1+0x5b4] ;  /* 0x0005b40001fa7983 */ /* 0x002f280000300800 */
[----:B---3--:R-:W3:Y:S04]  /*88f80*/  LDL.LU R247, [R1+0x30] ;  /* 0x0000300001f77983 */ /* 0x008ee80000300800 */
[----:B------:R-:W3:Y:S01]  /*88f90*/  LDL.LU R238, [R1+0x5a4] ;  /* 0x0005a40001ee7983 */ /* 0x000ee20000300800 */
        /* <DEDUP_REMOVED lines=25> */
[----:B------:R-:W4:Y:S04]  /*89130*/  LDL.LU R251, [R1+0x234] ;  /* 0x0002340001fb7983 */ /* 0x000f280000300800 */
[----:B------:R-:W4:Y:S04]  /*89140*/  LDL.LU R249, [R1+0x134] ;  /* 0x0001340001f97983 */ /* 0x000f280000300800 */
[----:B---3--:R-:W-:Y:S04]  /*89150*/  @P3 STG.E desc[UR8][R242.64], R247 ;  /* 0x000000f7f2003986 */ /* 0x008fe8000c101908 */
[----:B------:R1:W-:Y:S04]  /*89160*/  @P5 STG.E desc[UR8][R240.64], R248 ;  /* 0x000000f8f0005986 */ /* 0x0003e8000c101908 */
[----:B------:R-:W-:Y:S01]  /*89170*/  @P6 STG.E desc[UR8][R244.64], R250 ;  /* 0x000000faf4006986 */ /* 0x000fe2000c101908 */
[----:B-1----:R-:W-:-:S05]  /*89180*/  IMAD.WIDE R240, R2, 0x4, R150 ;  /* 0x0000000402f07825 */ /* 0x002fca00078e0296 */
[----:B------:R1:W-:Y:S04]  /*89190*/  @P4 STG.E desc[UR8][R240.64], R238 ;  /* 0x000000eef0004986 */ /* 0x0003e8000c101908 */
[----:B-1----:R-:W3:Y:S01]  /*891a0*/  LDL.LU R238, [R1+0x34] ;  /* 0x0000340001ee7983 */ /* 0x002ee20000300800 */
[----:B------:R-:W-:-:S03]  /*891b0*/  IMAD.WIDE R240, R2, 0x4, R148 ;  /* 0x0000000402f07825 */ /* 0x000fc600078e0294 */
[----:B------:R-:W3:Y:S04]  /*891c0*/  LDL.LU R250, [R1+0x5b8] ;  /* 0x0005b80001fa7983 */ /* 0x000ee80000300800 */
[----:B------:R-:W4:Y:S01]  /*891d0*/  LDL.LU R2, [R1+0x334] ;  /* 0x0003340001027983 */ /* 0x000f220000300800 */
        /* <DEDUP_REMOVED lines=17> */
[----:B----4-:R1:W-:Y:S01]  /*892f0*/  @P3 STG.E desc[UR8][R242.64], R2 ;  /* 0x00000002f2003986 */ /* 0x0103e2000c101908 */
[----:B------:R-:W-:Y:S01]  /*89300*/  ISETP.LT.AND P3, PT, R9, UR4, !P0 ;  /* 0x0000000409007c0c */ /* 0x000fe2000c761270 */
[----:B------:R-:W-:-:S02]  /*89310*/  ULDC UR4, c[0x0][0x22c] ;  /* 0x00008b0000047ab9 */ /* 0x000fc40000000800 */
[----:B------:R4:W-:Y:S01]  /*89320*/  @P5 STG.E desc[UR8][R244.64], R251 ;  /* 0x000000fbf4005986 */ /* 0x0009e2000c101908 */
[----:B------:R-:W-:Y:S01]  /*89330*/  ISETP.GE.AND P2, PT, R240, UR4, PT ;  /* 0x00000004f0007c0c */ /* 0x000fe2000bf46270 */
[C---:B------:R-:W-:Y:S01]  /*89340*/  IMAD.WIDE R240, R0.reuse, 0x4, R148 ;  /* 0x0000000400f07825 */ /* 0x040fe200078e0294 */
[----:B-1----:R-:W-:Y:S01]  /*89350*/  IADD3 R2, R0, UR28, RZ ;  /* 0x0000001c00027c10 */ /* 0x002fe2000fffe0ff */
[----:B------:R1:W-:Y:S04]  /*89360*/  @P6 STG.E desc[UR8][R246.64], R249 ;  /* 0x000000f9f6006986 */ /* 0x0003e8000c101908 */
[----:B----4-:R-:W4:Y:S01]  /*89370*/  LDL.LU R251, [R1+0x428] ;  /* 0x0004280001fb7983 */ /* 0x010f220000300800 */
[----:B------:R-:W-:Y:S02]  /*89380*/  ISETP.LT.AND P0, PT, R8, UR6, !P1 ;  /* 0x0000000608007c0c */ /* 0x000fe4000cf01270 */
[----:B------:R-:W-:Y:S01]  /*89390*/  ISETP.LT.AND P5, PT, R11, UR10, !P1 ;  /* 0x0000000a0b007c0c */ /* 0x000fe2000cfa1270 */
[----:B------:R-:W-:Y:S01]  /*893a0*/  ULDC UR4, c[0x0][0x22c] ;  /* 0x00008b0000047ab9 */ /* 0x000fe20000000800 */
[----:B------:R-:W-:Y:S01]  /*893b0*/  ISETP.LT.AND P6, PT, R10, UR12, !P1 ;  /* 0x0000000c0a007c0c */ /* 0x000fe2000cfc1270 */
[C---:B------:R-:W-:Y:S01]  /*893c0*/  IMAD.WIDE R242, R2.reuse, 0x4, R210 ;  /* 0x0000000402f27825 */ /* 0x040fe200078e02d2 */
[----:B------:R-:W-:Y:S01]  /*893d0*/  IADD3 R248, R3, 0x1f, RZ ;  /* 0x0000001f03f87810 */ /* 0x000fe20007ffe0ff */
[----:B-1----:R-:W4:Y:S01]  /*893e0*/  LDL.LU R249, [R1+0x338] ;  /* 0x0003380001f97983 */ /* 0x002f220000300800 */
[----:B------:R-:W-:Y:S01]  /*893f0*/  ULDC UR6, c[0x0][0x228] ;  /* 0x00008a0000067ab9 */ /* 0x000fe20000000800 */
[C---:B------:R-:W-:Y:S01]  /*89400*/  IMAD.WIDE R244, R2.reuse, 0x4, R208 ;  /* 0x0000000402f47825 */ /* 0x040fe200078e02d0 */
[----:B------:R-:W-:Y:S01]  /*89410*/  ULDC UR10, c[0x0][0x228] ;  /* 0x00008a00000a7ab9 */ /* 0x000fe20000000800 */
[----:B------:R-:W2:Y:S01]  /*89420*/  LDL.LU R0, [R1+0x598] ;  /* 0x0005980001007983 */ /* 0x000ea20000300800 */
[----:B------:R-:W-:Y:S01]  /*89430*/  ULDC UR12, c[0x0][0x228] ;  /* 0x00008a00000c7ab9 */ /* 0x000fe20000000800 */
[----:B------:R-:W-:-:S02]  /*89440*/  IMAD.WIDE R246, R2, 0x4, R150 ;  /* 0x0000000402f67825 */ /* 0x000fc400078e0296 */
[----:B---3--:R1:W-:Y:S01]  /*89450*/  @P3 STG.E desc[UR8][R240.64], R238 ;  /* 0x000000eef0003986 */ /* 0x0083e2000c101908 */
[----:B------:R-:W-:Y:S01]  /*89460*/  ISETP.GE.AND P3, PT, R248, UR4, PT ;  /* 0x00000004f8007c0c */ /* 0x000fe2000bf66270 */
[----:B------:R-:W-:Y:S02]  /*89470*/  ULDC UR4, c[0x0][0x228] ;  /* 0x00008a0000047ab9 */ /* 0x000fe40000000800 */
[----:B-1----:R-:W3:Y:S04]  /*89480*/  LDL.LU R238, [R1+0x238] ;  /* 0x0002380001ee7983 */ /* 0x002ee80000300800 */
[----:B------:R-:W3:Y:S01]  /*89490*/  LDL.LU R248, [R1+0x138] ;  /* 0x0001380001f87983 */ /* 0x000ee20000300800 */
[----:B------:R-:W-:Y:S01]  /*894a0*/  ISETP.LT.AND P1, PT, R9, UR4, !P1 ;  /* 0x0000000409007c0c */ /* 0x000fe2000cf21270 */
[----:B------:R-:W-:-:S02]  /*894b0*/  ULDC UR4, c[0x0][0x228] ;  /* 0x00008a0000047ab9 */ /* 0x000fc40000000800 */
[----:B--2---:R-:W-:Y:S04]  /*894c0*/  @P0 STG.E desc[UR8][R242.64], R0 ;  /* 0x00000000f2000986 */ /* 0x004fe8000c101908 */
[----:B------:R1:W-:Y:S04]  /*894d0*/  @P5 STG.E desc[UR8][R244.64], R250 ;  /* 0x000000faf4005986 */ /* 0x0003e8000c101908 */
[----:B------:R2:W-:Y:S04]  /*894e0*/  @P6 STG.E desc[UR8][R246.64], R239 ;  /* 0x000000eff6006986 */ /* 0x0005e8000c101908 */
[----:B-1----:R-:W3:Y:S04]  /*894f0*/  LDL.LU R250, [R1+0x38] ;  /* 0x0000380001fa7983 */ /* 0x002ee80000300800 */
        /* <DEDUP_REMOVED lines=11> */
[----:B----4-:R1:W-:Y:S01]  /*895b0*/  @P1 STG.E desc[UR8][R240.64], R251 ;  /* 0x000000fbf0001986 */ /* 0x0103e2000c101908 */
        /* <DEDUP_REMOVED lines=10> */
[C---:B----4-:R-:W-:Y:S01]  /*89660*/  IMAD.WIDE R242, R0.reuse, 0x4, R150 ;  /* 0x0000000400f27825 */ /* 0x050fe200078e0296 */
[----:B---3--:R1:W-:Y:S03]  /*89670*/  @P6 STG.E desc[UR8][R240.64], R238 ;  /* 0x000000eef0006986 */ /* 0x0083e6000c101908 */
        /* <DEDUP_REMOVED lines=14> */
[----:B------:R-:W-:Y:S02]  /*89760*/  ISETP.LT.AND P4, PT, R11, UR4, !P2 ;  /* 0x000000040b007c0c */ /* 0x000fe4000d781270 */
[----:B------:R-:W-:Y:S01]  /*89770*/  ISETP.LT.AND P6, PT, R8, UR12, !P3 ;  /* 0x0000000c08007c0c */ /* 0x000fe2000dfc1270 */
[----:B------:R-:W-:Y:S01]  /*89780*/  VIADD R248, R3, 0x21 ;  /* 0x0000002103f87836 */ /* 0x000fe20000000000 */
[----:B------:R-:W-:Y:S01]  /*89790*/  ISETP.LT.AND P5, PT, R10, UR6, !P2 ;  /* 0x000000060a007c0c */ /* 0x000fe2000d7a1270 */
[----:B------:R-:W-:Y:S01]  /*897a0*/  ULDC UR4, c[0x0][0x22c] ;  /* 0x00008b0000047ab9 */ /* 0x000fe20000000800 */
        /* <DEDUP_REMOVED lines=38> */
[C---:B--2---:R-:W-:Y:S01]  /*89a10*/  IMAD.WIDE R242, R2.reuse, 0x4, R210 ;  /* 0x0000000402f27825 */ /* 0x044fe200078e02d2 */
[----:B------:R1:W-:Y:S01]  /*89a20*/  @P3 STG.E desc[UR8][R240.64], R248 ;  /* 0x000000f8f0003986 */ /* 0x0003e2000c101908 */
[----:B------:R-:W-:Y:S01]  /*89a30*/  ISETP.LT.AND P1, PT, R9, UR4, !P1 ;  /* 0x0000000409007c0c */ /* 0x000fe2000cf21270 */
[----:B------:R-:W-:Y:S02]  /*89a40*/  ULDC UR4, c[0x0][0x22c] ;  /* 0x00008b0000047ab9 */ /* 0x000fe40000000800 */
[----:B------:R-:W2:Y:S01]  /*89a50*/  LDL.LU R239, [R1+0x40] ;  /* 0x0000400001ef7983 */ /* 0x000ea20000300800 */
[----:B------:R-:W-:-:S03]  /*89a60*/  IADD3 R0, R2, UR28, RZ ;  /* 0x0000001c02007c10 */ /* 0x000fc6000fffe0ff */
[----:B------:R3:W-:Y:S01]  /*89a70*/  @P5 STG.E desc[UR8][R242.64], R251 ;  /* 0x000000fbf2005986 */ /* 0x0007e2000c101908 */
[----:B-1----:R-:W-:Y:S01]  /*89a80*/  IMAD.WIDE R240, R2, 0x4, R150 ;  /* 0x0000000402f07825 */ /* 0x002fe200078e0296 */
[----:B------:R-:W-:Y:S02]  /*89a90*/  IADD3 R248, R3, 0x23, RZ ;  /* 0x0000002303f87810 */ /* 0x000fe40007ffe0ff */
[----:B---3--:R1:W-:Y:S04]  /*89aa0*/  @P6 STG.E desc[UR8][R244.64], R249 ;  /* 0x000000f9f4006986 */ /* 0x0083e8000c101908 */
[----:B------:R-:W3:Y:S04]  /*89ab0*/  LDL.LU R251, [R1+0x5e4] ;  /* 0x0005e40001fb7983 */ /* 0x000ee80000300800 */
[----:B-1----:R-:W3:Y:S04]  /*89ac0*/  LDL.LU R249, [R1+0x5c4] ;  /* 0x0005c40001f97983 */ /* 0x002ee80000300800 */
[----:B----4-:R1:W-:Y:S01]  /*89ad0*/  @P4 STG.E desc[UR8][R240.64], R238 ;  /* 0x000000eef0004986 */ /* 0x0103e2000c101908 */
[----:B------:R-:W-:-:S02]  /*89ae0*/  ISETP.GE.AND P4, PT, R248, UR4, PT ;  /* 0x00000004f8007c0c */ /* 0x000fc4000bf86270 */
        /* <DEDUP_REMOVED lines=8> */
[----:B-1----:R-:W4:Y:S01]  /*89b70*/  LDL.LU R238, [R1+0x5d4] ;  /* 0x0005d40001ee7983 */ /* 0x002f220000300800 */
[----:B------:R-:W-:Y:S01]  /*89b80*/  ULDC UR12, c[0x0][0x228] ;  /* 0x00008a00000c7ab9 */ /* 0x000fe20000000800 */
[----:B------:R-:W-:-:S02]  /*89b90*/  IMAD.WIDE R240, R2, 0x4, R148 ;  /* 0x0000000402f07825 */ /* 0x000fc400078e0294 */
[----:B------:R-:W2:Y:S04]  /*89ba0*/  LDL.LU R2, [R1+0x340] ;  /* 0x0003400001027983 */ /* 0x000ea80000300800 */
[----:B------:R-:W3:Y:S01]  /*89bb0*/  LDL.LU R248, [R1+0x430] ;  /* 0x0004300001f87983 */ /* 0x000ee20000300800 */
[----:B------:R-:W-:-:S03]  /*89bc0*/  IMAD.WIDE R246, R0, 0x4, R150 ;  /* 0x0000000400f67825 */ /* 0x000fc600078e0296 */
        /* <DEDUP_REMOVED lines=403> */
[----:B------:R-:W4:Y:S03]  /*8b500*/  LDL.LU R249, [R1+0x454] ;  /* 0x0004540001f97983 */ /* 0x000f260000300800 */
[C---:B--2---:R-:W-:Y:S01]  /*8b510*/  IMAD.WIDE R240, R2.reuse, 0x4, R210 ;  /* 0x0000000402f07825 */ /* 0x044fe200078e02d2 */
[----:B------:R-:W2:Y:S01]  /*8b520*/  LDL.LU R251, [R1+0x264] ;  /* 0x0002640001fb7983 */ /* 0x000ea20000300800 */
[----:B------:R-:W-:-:S03]  /*8b530*/  IADD3 R0, R2, UR28, RZ ;  /* 0x0000001c02007c10 */ /* 0x000fc6000fffe0ff */
[----:B------:R-:W2:Y:S04]  /*8b540*/  LDL.LU R239, [R1+0x164] ;  /* 0x0001640001ef7983 */ /* 0x000ea80000300800 */
        /* <DEDUP_REMOVED lines=8> */
[----:B------:R-:W2:Y:S01]  /*8b5d0*/  LDL.LU R2, [R1+0x364] ;  /* 0x0003640001027983 */ /* 0x000ea20000300800 */
        /* <DEDUP_REMOVED lines=12> */
[----:B----4-:R1:W-:Y:S01]  /*8b6a0*/  @P2 STG.E desc[UR8][R240.64], R249 ;  /* 0x000000f9f0002986 */ /* 0x0103e2000c101908 */
[----:B------:R-:W-:Y:S01]  /*8b6b0*/  ULDC UR10, c[0x0][0x228] ;  /* 0x00008a00000a7ab9 */ /* 0x000fe20000000800 */
[----:B------:R-:W-:Y:S01]  /*8b6c0*/  ULDC UR12, c[0x0][0x228] ;  /* 0x00008a00000c7ab9 */ /* 0x000fe20000000800 */
[----:B-1----:R-:W-:Y:S01]  /*8b6d0*/  VIADD R240, R3, 0x36 ;  /* 0x0000003603f07836 */ /* 0x002fe20000000000 */
[----:B------:R-:W4:Y:S04]  /*8b6e0*/  LDL.LU R249, [R1+0x638] ;  /* 0x0006380001f97983 */ /* 0x000f280000300800 */
[----:B--2---:R1:W-:Y:S01]  /*8b6f0*/  @P3 STG.E desc[UR8][R242.64], R2 ;  /* 0x00000002f2003986 */ /* 0x0043e2000c101908 */
[----:B------:R-:W-:Y:S01]  /*8b700*/  ISETP.LT.AND P3, PT, R9, UR4, !P0 ;  /* 0x0000000409007c0c */ /* 0x000fe2000c761270 */
[----:B------:R-:W-:-:S02]  /*8b710*/  ULDC UR4, c[0x0][0x22c] ;  /* 0x00008b0000047ab9 */ /* 0x000fc40000000800 */
[----:B------:R2:W-:Y:S01]  /*8b720*/  @P5 STG.E desc[UR8][R244.64], R251 ;  /* 0x000000fbf4005986 */ /* 0x0005e2000c101908 */
[----:B------:R-:W-:Y:S01]  /*8b730*/  ISETP.GE.AND P2, PT, R240, UR4, PT ;  /* 0x00000004f0007c0c */ /* 0x000fe2000bf46270 */
[C---:B------:R-:W-:Y:S01]  /*8b740*/  IMAD.WIDE R240, R0.reuse, 0x4, R148 ;  /* 0x0000000400f07825 */ /* 0x040fe200078e0294 */
[----:B-1----:R-:W-:Y:S01]  /*8b750*/  IADD3 R2, R0, UR28, RZ ;  /* 0x0000001c00027c10 */ /* 0x002fe2000fffe0ff */
[----:B------:R1:W-:Y:S04]  /*8b760*/  @P6 STG.E desc[UR8][R246.64], R239 ;  /* 0x000000eff6006986 */ /* 0x0003e8000c101908 */
[----:B--2---:R-:W2:Y:S01]  /*8b770*/  LDL.LU R251, [R1+0x458] ;  /* 0x0004580001fb7983 */ /* 0x004ea20000300800 */
[----:B------:R-:W-:Y:S02]  /*8b780*/  ISETP.LT.AND P0, PT, R8, UR6, !P1 ;  /* 0x0000000608007c0c */ /* 0x000fe4000cf01270 */
[----:B------:R-:W-:Y:S01]  /*8b790*/  ISETP.LT.AND P5, PT, R11, UR10, !P1 ;  /* 0x0000000a0b007c0c */ /* 0x000fe2000cfa1270 */
[----:B------:R-:W-:Y:S01]  /*8b7a0*/  IMAD.WIDE R242, R2, 0x4, R210 ;  /* 0x0000000402f27825 */ /* 0x000fe200078e02d2 */
[----:B------:R-:W-:Y:S01]  /*8b7b0*/  IADD3 R248, R3, 0x37, RZ ;  /* 0x0000003703f87810 */ /* 0x000fe20007ffe0ff */
[----:B------:R-:W-:-:S02]  /*8b7c0*/  ULDC UR4, c[0x0][0x22c] ;  /* 0x00008b0000047ab9 */ /* 0x000fc40000000800 */
[----:B------:R-:W-:Y:S01]  /*8b7d0*/  IMAD.WIDE R244, R2, 0x4, R208 ;  /* 0x0000000402f47825 */ /* 0x000fe200078e02d0 */
[----:B-1----:R-:W2:Y:S01]  /*8b7e0*/  LDL.LU R239, [R1+0x368] ;  /* 0x0003680001ef7983 */ /* 0x002ea20000300800 */
[----:B------:R-:W-:Y:S01]  /*8b7f0*/  ISETP.LT.AND P6, PT, R10, UR12, !P1 ;  /* 0x0000000c0a007c0c */ /* 0x000fe2000cfc1270 */
[----:B------:R-:W-:Y:S01]  /*8b800*/  ULDC UR6, c[0x0][0x228] ;  /* 0x00008a0000067ab9 */ /* 0x000fe20000000800 */
[----:B------:R-:W-:Y:S01]  /*8b810*/  IMAD.WIDE R246, R2, 0x4, R150 ;  /* 0x0000000402f67825 */ /* 0x000fe200078e0296 */
[----:B------:R-:W4:Y:S01]  /*8b820*/  LDL.LU R0, [R1+0x628] ;  /* 0x0006280001007983 */ /* 0x000f220000300800 */
[----:B------:R-:W-:Y:S01]  /*8b830*/  ULDC UR10, c[0x0][0x228] ;  /* 0x00008a00000a7ab9 */ /* 0x000fe20000000800 */
[----:B------:R-:W-:Y:S02]  /*8b840*/  ULDC UR12, c[0x0][0x228] ;  /* 0x00008a00000c7ab9 */ /* 0x000fe40000000800 */
[----:B---3--:R1:W-:Y:S01]  /*8b850*/  @P3 STG.E desc[UR8][R240.64], R238 ;  /* 0x000000eef0003986 */ /* 0x0083e2000c101908 */
[----:B------:R-:W-:Y:S01]  /*8b860*/  ISETP.GE.AND P3, PT, R248, UR4, PT ;  /* 0x00000004f8007c0c */ /* 0x000fe2000bf66270 */
[----:B------:R-:W-:-:S02]  /*8b870*/  ULDC UR4, c[0x0][0x228] ;  /* 0x00008a0000047ab9 */ /* 0x000fc40000000800 */
[----:B-1----:R-:W3:Y:S04]  /*8b880*/  LDL.LU R238, [R1+0x268] ;  /* 0x0002680001ee7983 */ /* 0x002ee80000300800 */
[----:B------:R-:W3:Y:S01]  /*8b890*/  LDL.LU R248, [R1+0x168] ;  /* 0x0001680001f87983 */ /* 0x000ee20000300800 */
[----:B------:R-:W-:Y:S01]  /*8b8a0*/  ISETP.LT.AND P1, PT, R9, UR4, !P1 ;  /* 0x0000000409007c0c */ /* 0x000fe2000cf21270 */
[----:B------:R-:W-:Y:S02]  /*8b8b0*/  ULDC UR4, c[0x0][0x228] ;  /* 0x00008a0000047ab9 */ /* 0x000fe40000000800 */
[----:B----4-:R-:W-:Y:S04]  /*8b8c0*/  @P0 STG.E desc[UR8][R242.64], R0 ;  /* 0x00000000f2000986 */ /* 0x010fe8000c101908 */
[----:B------:R1:W-:Y:S04]  /*8b8d0*/  @P5 STG.E desc[UR8][R244.64], R250 ;  /* 0x000000faf4005986 */ /* 0x0003e8000c101908 */
[----:B-1----:R-:W4:Y:S04]  /*8b8e0*/  LDL.LU R250, [R1+0x68] ;  /* 0x0000680001fa7983 */ /* 0x002f280000300800 */
[----:B------:R1:W-:Y:S04]  /*8b8f0*/  @P6 STG.E desc[UR8][R246.64], R249 ;  /* 0x000000f9f6006986 */ /* 0x0003e8000c101908 */
[----:B-1----:R-:W4:Y:S01]  /*8b900*/  LDL.LU R249, [R1+0x62c] ;  /* 0x00062c0001f97983 */ /* 0x002f220000300800 */
[----:B------:R-:W-:Y:S01]  /*8b910*/  ISETP.LT.AND P0, PT, R8, UR4, !P4 ;  /* 0x0000000408007c0c */ /* 0x000fe2000e701270 */
[----:B------:R-:W-:Y:S01]  /*8b920*/  ULDC UR4, c[0x0][0x228] ;  /* 0x00008a0000047ab9 */ /* 0x000fe20000000800 */
[----:B------:R-:W-:-:S02]  /*8b930*/  IADD3 R0, R2, UR28, RZ ;  /* 0x0000001c02007c10 */ /* 0x000fc4000fffe0ff */
[----:B------:R-:W-:Y:S01]  /*8b940*/  ISETP.LT.AND P6, PT, R11, UR6, !P4 ;  /* 0x000000060b007c0c */ /* 0x000fe2000e7c1270 */
[----:B------:R-:W-:Y:S01]  /*8b950*/  IMAD.WIDE R240, R2, 0x4, R148 ;  /* 0x0000000402f07825 */ /* 0x000fe200078e0294 */
[----:B------:R-:W-:Y:S01]  /*8b960*/  ISETP.LT.AND P5, PT, R10, UR4, !P4 ;  /* 0x000000040a007c0c */ /* 0x000fe2000e7a1270 */
[----:B------:R-:W-:Y:S01]  /*8b970*/  ULDC UR4, c[0x0][0x22c] ;  /* 0x00008b0000047ab9 */ /* 0x000fe20000000800 */
[----:B------:R-:W-:Y:S01]  /*8b980*/  ISETP.LT.AND P4, PT, R9, UR10, !P4 ;  /* 0x0000000a09007c0c */ /* 0x000fe2000e781270 */
[----:B------:R-:W-:Y:S01]  /*8b990*/  IMAD.WIDE R242, R0, 0x4, R210 ;  /* 0x0000000400f27825 */ /* 0x000fe200078e02d2 */
[----:B--2---:R1:W-:Y:S01]  /*8b9a0*/  @P1 STG.E desc[UR8][R240.64], R251 ;  /* 0x000000fbf0001986 */ /* 0x0043e2000c101908 */
[----:B------:R-:W-:Y:S01]  /*8b9b0*/  ULDC UR6, c[0x0][0x228] ;  /* 0x00008a0000067ab9 */ /* 0x000fe20000000800 */
[----:B------:R-:W-:Y:S01]  /*8b9c0*/  ULDC UR10, c[0x0][0x228] ;  /* 0x00008a00000a7ab9 */ /* 0x000fe20000000800 */
[----:B------:R-:W-:Y:S01]  /*8b9d0*/  VIADD R244, R3, 0x38 ;  /* 0x0000003803f47836 */ /* 0x000fe20000000000 */
[----:B------:R2:W-:Y:S04]  /*8b9e0*/  @P0 STG.E desc[UR8][R242.64], R239 ;  /* 0x000000eff2000986 */ /* 0x0005e8000c101908 */
[----:B------:R-:W-:Y:S01]  /*8b9f0*/  ISETP.GE.AND P1, PT, R244, UR4, PT ;  /* 0x00000004f4007c0c */ /* 0x000fe2000bf26270 */
[C---:B------:R-:W-:Y:S01]  /*8ba00*/  IMAD.WIDE R244, R0.reuse, 0x4, R148 ;  /* 0x0000000400f47825 */ /* 0x040fe200078e0294 */
[----:B------:R-:W-:Y:S01]  /*8ba10*/  ULDC UR4, c[0x0][0x228] ;  /* 0x00008a0000047ab9 */ /* 0x000fe20000000800 */
[----:B-1----:R-:W4:Y:S02]  /*8ba20*/  LDL.LU R251, [R1+0x64c] ;  /* 0x00064c0001fb7983 */ /* 0x002f240000300800 */
[----:B------:R-:W-:-:S04]  /*8ba30*/  IMAD.WIDE R240, R0, 0x4, R208 ;  /* 0x0000000400f07825 */ /* 0x000fc800078e02d0 */
[----:B--2---:R-:W-:Y:S01]  /*8ba40*/  IMAD.WIDE R242, R0, 0x4, R150 ;  /* 0x0000000400f27825 */ /* 0x004fe200078e0296 */
[----:B---3--:R1:W-:Y:S01]  /*8ba50*/  @P6 STG.E desc[UR8][R240.64], R238 ;  /* 0x000000eef0006986 */ /* 0x0083e2000c101908 */
[----:B------:R-:W-:Y:S01]  /*8ba60*/  ISETP.LT.AND P0, PT, R8, UR4, !P2 ;  /* 0x0000000408007c0c */ /* 0x000fe2000d701270 */
[----:B------:R-:W-:Y:S02]  /*8ba70*/  ULDC UR4, c[0x0][0x228] ;  /* 0x00008a0000047ab9 */ /* 0x000fe40000000800 */
[----:B------:R-:W-:Y:S01]  /*8ba80*/  @P5 STG.E desc[UR8][R242.64], R248 ;  /* 0x000000f8f2005986 */ /* 0x000fe2000c101908 */
[----:B------:R-:W-:-:S03]  /*8ba90*/  VIADD R2, R3, 0x39 ;  /* 0x0000003903027836 */ /* 0x000fc60000000000 */
[----:B------:R-:W2:Y:S04]  /*8baa0*/  LDL.LU R239, [R1+0x63c] ;  /* 0x00063c0001ef7983 */ /* 0x000ea80000300800 */
[----:B-1----:R-:W3:Y:S04]  /*8bab0*/  LDL.LU R238, [R1+0x36c] ;  /* 0x00036c0001ee7983 */ /* 0x002ee80000300800 */
[----:B----4-:R1:W-:Y:S01]  /*8bac0*/  @P4 STG.E desc[UR8][R244.64], R250 ;  /* 0x000000faf4004986 */ /* 0x0103e2000c101908 */
[----:B------:R-:W-:Y:S01]  /*8bad0*/  ISETP.LT.AND P4, PT, R11, UR4, !P2 ;  /* 0x000000040b007c0c */ /* 0x000fe2000d781270 */
[----:B------:R-:W-:Y:S01]  /*8bae0*/  ULDC UR4, c[0x0][0x22c] ;  /* 0x00008b0000047ab9 */ /* 0x000fe20000000800 */
[----:B-1----:R-:W-:Y:S01]  /*8baf0*/  IADD3 R244, R0, UR28, RZ ;  /* 0x0000001c00f47c10 */ /* 0x002fe2000fffe0ff */
[----:B------:R-:W4:Y:S04]  /*8bb00*/  LDL.LU R250, [R1+0x26c] ;  /* 0x00026c0001fa7983 */ /* 0x000f280000300800 */
[----:B------:R-:W-:-:S05]  /*8bb10*/  IMAD.WIDE R240, R244, 0x4, R210 ;  /* 0x00000004f4f07825 */ /* 0x000fca00078e02d2 */
[----:B------:R1:W-:Y:S01]  /*8bb20*/  @P0 STG.E desc[UR8][R240.64], R249 ;  /* 0x000000f9f0000986 */ /* 0x0003e2000c101908 */
[----:B------:R-:W-:Y:S02]  /*8bb30*/  ISETP.GE.AND P0, PT, R2, UR4, PT ;  /* 0x0000000402007c0c */ /* 0x000fe4000bf06270 */
[----:B------:R-:W-:Y:S02]  /*8bb40*/  ISETP.LT.AND P5, PT, R10, UR6, !P2 ;  /* 0x000000060a007c0c */ /* 0x000fe4000d7a1270 */
[----:B------:R-:W-:Y:S01]  /*8bb50*/  ISETP.LT.AND P6, PT, R8, UR12, !P3 ;  /* 0x0000000c08007c0c */ /* 0x000fe2000dfc1270 */
[C---:B------:R-:W-:Y:S01]  /*8bb60*/  IMAD.WIDE R242, R244.reuse, 0x4, R150 ;  /* 0x00000004f4f27825 */ /* 0x040fe200078e0296 */
[----:B-1----:R-:W4:Y:S01]  /*8bb70*/  LDL.LU R249, [R1+0x16c] ;  /* 0x00016c0001f97983 */ /* 0x002f220000300800 */
[----:B------:R-:W-:Y:S02]  /*8bb80*/  ISETP.LT.AND P2, PT, R9, UR10, !P2 ;  /* 0x0000000a09007c0c */ /* 0x000fe4000d741270 */
[C---:B------:R-:W-:Y:S01]  /*8bb90*/  IADD3 R0, R244.reuse, UR28, RZ ;  /* 0x0000001cf4007c10 */ /* 0x040fe2000fffe0ff */
[----:B------:R-:W3:Y:S01]  /*8bba0*/  LDL.LU R2, [R1+0x45c] ;  /* 0x00045c0001027983 */ /* 0x000ee20000300800 */
[C---:B------:R-:W-:Y:S01]  /*8bbb0*/  IMAD.WIDE R240, R244.reuse, 0x4, R208 ;  /* 0x00000004f4f07825 */ /* 0x040fe200078e02d0 */
[----:B------:R-:W-:Y:S01]  /*8bbc0*/  ULDC UR4, c[0x0][0x228] ;  /* 0x00008a0000047ab9 */ /* 0x000fe20000000800 */
[----:B------:R-:W-:Y:S01]  /*8bbd0*/  ULDC UR6, c[0x0][0x228] ;  /* 0x00008a0000067ab9 */ /* 0x000fe20000000800 */
[----:B------:R-:W4:Y:S01]  /*8bbe0*/  LDL.LU R248, [R1+0x6c] ;  /* 0x00006c0001f87983 */ /* 0x000f220000300800 */
[----:B------:R-:W-:Y:S01]  /*8bbf0*/  IMAD.WIDE R244, R244, 0x4, R148 ;  /* 0x00000004f4f47825 */ /* 0x000fe200078e0294 */
[----:B------:R-:W-:Y:S01]  /*8bc00*/  ULDC UR10, c[0x0][0x228] ;  /* 0x00008a00000a7ab9 */ /* 0x000fe20000000800 */
[----:B------:R-:W-:-:S02]  /*8bc10*/  ULDC UR12, c[0x0][0x228] ;  /* 0x00008a00000c7ab9 */ /* 0x000fc40000000800 */
[----:B------:R-:W-:Y:S01]  /*8bc20*/  IMAD.WIDE R246, R0, 0x4, R210 ;  /* 0x0000000400f67825 */ /* 0x000fe200078e02d2 */
[----:B------:R1:W-:Y:S04]  /*8bc30*/  @P4 STG.E desc[UR8][R240.64], R251 ;  /* 0x000000fbf0004986 */ /* 0x0003e8000c101908 */
[----:B--2---:R2:W-:Y:S04]  /*8bc40*/  @P5 STG.E desc[UR8][R242.64], R239 ;  /* 0x000000eff2005986 */ /* 0x0045e8000c101908 */
[----:B-1----:R-:W4:Y:S04]  /*8bc50*/  LDL.LU R251, [R1+0x670] ;  /* 0x0006700001fb7983 */ /* 0x002f280000300800 */
[----:B--2---:R-:W2:Y:S04]  /*8bc60*/  LDL.LU R239, [R1+0x650] ;  /* 0x0006500001ef7983 */ /* 0x004ea80000300800 */
[----:B---3--:R-:W-:Y:S04]  /*8bc70*/  @P2 STG.E desc[UR8][R244.64], R2 ;  /* 0x00000002f4002986 */ /* 0x008fe8000c101908 */
        /* <DEDUP_REMOVED lines=14> */
[----:B----4-:R1:W-:Y:S01]  /*8bd60*/  @P2 STG.E desc[UR8][R240.64], R250 ;  /* 0x000000faf0002986 */ /* 0x0103e2000c101908 */
[----:B------:R-:W-:Y:S01]  /*8bd70*/  ISETP.GE.AND P2, PT, R244, UR4, PT ;  /* 0x00000004f4007c0c */ /* 0x000fe2000bf46270 */
[----:B------:R-:W-:Y:S01]  /*8bd80*/  ULDC UR4, c[0x0][0x228] ;  /* 0x00008a0000047ab9 */ /* 0x000fe20000000800 */
[----:B------:R-:W-:Y:S01]  /*8bd90*/  ULDC UR10, c[0x0][0x228] ;  /* 0x00008a00000a7ab9 */ /* 0x000fe20000000800 */
[----:B------:R4:W-:Y:S01]  /*8bda0*/  @P4 STG.E desc[UR8][R242.64], R249 ;  /* 0x000000f9f2004986 */ /* 0x0009e2000c101908 */
        /* <DEDUP_REMOVED lines=10> */
[----:B------:R4:W-:Y:S04]  /*8be50*/  @P5 STG.E desc[UR8][R242.64], R251 ;  /* 0x000000fbf2005986 */ /* 0x0009e8000c101908 */
[----:B--2---:R-:W-:Y:S01]  /*8be60*/  @P6 STG.E desc[UR8][R244.64], R239 ;  /* 0x000000eff4006986 */ /* 0x004fe2000c101908 */
[----:B-1----:R-:W-:Y:S01]  /*8be70*/  IMAD.WIDE R240, R2, 0x4, R150 ;  /* 0x0000000402f07825 */ /* 0x002fe200078e0296 */
[----:B------:R-:W-:-:S02]  /*8be80*/  IADD3 R248, R3, 0x3b, RZ ;  /* 0x0000003b03f87810 */ /* 0x000fc40007ffe0ff */
[----:B------:R-:W2:Y:S01]  /*8be90*/  LDL.LU R249, [R1+0x170] ;  /* 0x0001700001f97983 */ /* 0x000ea20000300800 */
[----:B------:R-:W-:-:S03]  /*8bea0*/  IADD3 R0, R2, UR28, RZ ;  /* 0x0000001c02007c10 */ /* 0x000fc6000fffe0ff */
[----:B---3--:R1:W-:Y:S01]  /*8beb0*/  @P4 STG.E desc[UR8][R240.64], R238 ;  /* 0x000000eef0004986 */ /* 0x0083e2000c101908 */
[----:B------:R-:W-:Y:S02]  /*8bec0*/  ISETP.GE.AND P4, PT, R248, UR4, PT ;  /* 0x00000004f8007c0c */ /* 0x000fe4000bf86270 */
[----:B------:R-:W-:Y:S02]  /*8bed0*/  ISETP.LT.AND P3, PT, R8, UR6, !P0 ;  /* 0x0000000608007c0c */ /* 0x000fe4000c761270 */
[----:B------:R-:W-:Y:S02]  /*8bee0*/  ISETP.LT.AND P5, PT, R11, UR10, !P0 ;  /* 0x0000000a0b007c0c */ /* 0x000fe4000c7a1270 */
[----:B------:R-:W-:Y:S01]  /*8bef0*/  ISETP.LT.AND P6, PT, R10, UR12, !P0 ;  /* 0x0000000c0a007c0c */ /* 0x000fe2000c7c1270 */
[----:B----4-:R-:W-:Y:S01]  /*8bf00*/  IMAD.WIDE R242, R0, 0x4, R210 ;  /* 0x0000000400f27825 */ /* 0x010fe200078e02d2 */
[----:B------:R-:W-:Y:S01]  /*8bf10*/  ULDC UR4, c[0x0][0x228] ;  /* 0x00008a0000047ab9 */ /* 0x000fe20000000800 */
[----:B------:R-:W-:Y:S01]  /*8bf20*/  ULDC UR6, c[0x0][0x228] ;  /* 0x00008a0000067ab9 */ /* 0x000fe20000000800 */
[----:B------:R-:W-:Y:S01]  /*8bf30*/  ULDC UR10, c[0x0][0x228] ;  /* 0x00008a00000a7ab9 */ /* 0x000fe20000000800 */
[----:B-1----:R-:W3:Y:S01]  /*8bf40*/  LDL.LU R238, [R1+0x370] ;  /* 0x0003700001ee7983 */ /* 0x002ee20000300800 */
[----:B------:R-:W-:Y:S01]  /*8bf50*/  IMAD.WIDE R240, R2, 0x4, R148 ;  /* 0x0000000402f07825 */ /* 0x000fe200078e0294 */
[----:B------:R-:W-:-:S02]  /*8bf60*/  ULDC UR12, c[0x0][0x228] ;  /* 0x00008a00000c7ab9 */ /* 0x000fc40000000800 */
[----:B------:R-:W4:Y:S04]  /*8bf70*/  LDL.LU R251, [R1+0x654] ;  /* 0x0006540001fb7983 */ /* 0x000f280000300800 */
[----:B------:R-:W4:Y:S04]  /*8bf80*/  LDL.LU R239, [R1+0x664] ;  /* 0x0006640001ef7983 */ /* 0x000f280000300800 */
        /* <DEDUP_REMOVED lines=20> */
[C---:B------:R-:W-:Y:S01]  /*8c0d0*/  IMAD.WIDE R242, R2.reuse, 0x4, R210 ;  /* 0x0000000402f27825 */ /* 0x040fe200078e02d2 */
[----:B------:R-:W-:Y:S01]  /*8c0e0*/  IADD3 R248, R3, 0x3d, RZ ;  /* 0x0000003d03f87810 */ /* 0x000fe20007ffe0ff */
[----:B------:R-:W-:Y:S01]  /*8c0f0*/  ULDC UR6, c[0x0][0x228] ;  /* 0x00008a0000067ab9 */ /* 0x000fe20000000800 */
[----:B------:R-:W4:Y:S01]  /*8c100*/  LDL.LU R0, [R1+0x674] ;  /* 0x0006740001007983 */ /* 0x000f220000300800 */
[----:B------:R-:W-:Y:S01]  /*8c110*/  IMAD.WIDE R244, R2, 0x4, R208 ;  /* 0x0000000402f47825 */ /* 0x000fe200078e02d0 */
[----:B------:R-:W-:Y:S01]  /*8c120*/  ULDC UR10, c[0x0][0x228] ;  /* 0x00008a00000a7ab9 */ /* 0x000fe20000000800 */
[----:B------:R-:W-:-:S02]  /*8c130*/  ULDC UR12, c[0x0][0x228] ;  /* 0x00008a00000c7ab9 */ /* 0x000fc40000000800 */
[----:B------:R-:W-:Y:S01]  /*8c140*/  IMAD.WIDE R246, R2, 0x4, R150 ;  /* 0x0000000402f67825 */ /* 0x000fe200078e0296 */
[----:B------:R1:W-:Y:S04]  /*8c150*/  @P3 STG.E desc[UR8][R240.64], R238 ;  /* 0x000000eef0003986 */ /* 0x0003e8000c101908 */
[----:B-1----:R-:W3:Y:S01]  /*8c160*/  LDL.LU R238, [R1+0x1ce8] ;  /* 0x001ce80001ee7983 */ /* 0x002ee20000300800 */
[----:B------:R-:W-:Y:S01]  /*8c170*/  ISETP.GE.AND P3, PT, R248, UR4, PT ;  /* 0x00000004f8007c0c */ /* 0x000fe2000bf66270 */
[----:B------:R-:W-:Y:S02]  /*8c180*/  ULDC UR4, c[0x0][0x228] ;  /* 0x00008a0000047ab9 */ /* 0x000fe40000000800 */
[----:B----4-:R-:W-:Y:S04]  /*8c190*/  @P0 STG.E desc[UR8][R242.64], R0 ;  /* 0x00000000f2000986 */ /* 0x010fe8000c101908 */
[----:B------:R1:W-:Y:S04]  /*8c1a0*/  @P5 STG.E desc[UR8][R244.64], R251 ;  /* 0x000000fbf4005986 */ /* 0x0003e8000c101908 */
[----:B------:R4:W-:Y:S04]  /*8c1b0*/  @P6 STG.E desc[UR8][R246.64], R239 ;  /* 0x000000eff6006986 */ /* 0x0009e8000c101908 */
[----:B-1----:R-:W3:Y:S04]  /*8c1c0*/  LDL.LU R251, [R1+0x374] ;  /* 0x0003740001fb7983 */ /* 0x002ee80000300800 */
[----:B----4-:R-:W4:Y:S04]  /*8c1d0*/  LDL.LU R246, [R1+0x274] ;  /* 0x0002740001f67983 */ /* 0x010f280000300800 */
[----:B------:R-:W4:Y:S04]  /*8c1e0*/  LDL.LU R247, [R1+0x174] ;  /* 0x0001740001f77983 */ /* 0x000f280000300800 */
[----:B------:R-:W4:Y:S01]  /*8c1f0*/  LDL.LU R239, [R1+0x678] ;  /* 0x0006780001ef7983 */ /* 0x000f220000300800 */
[----:B------:R-:W-:Y:S01]  /*8c200*/  ISETP.LT.AND P2, PT, R9, UR4, !P2 ;  /* 0x0000000409007c0c */ /* 0x000fe2000d741270 */
[----:B------:R-:W-:-:S02]  /*8c210*/  ULDC UR4, c[0x0][0x228] ;  /* 0x00008a0000047ab9 */ /* 0x000fc40000000800 */
[----:B------:R-:W-:Y:S01]  /*8c220*/  ISETP.LT.AND P0, PT, R8, UR4, !P4 ;  /* 0x0000000408007c0c */ /* 0x000fe2000e701270 */
[----:B------:R-:W-:Y:S01]  /*8c230*/  ULDC UR4, c[0x0][0x228] ;  /* 0x00008a0000047ab9 */ /* 0x000fe20000000800 */
[C---:B------:R-:W-:Y:S01]  /*8c240*/  IADD3 R0, R2.reuse, UR28, RZ ;  /* 0x0000001c02007c10 */ /* 0x040fe2000fffe0ff */
[----:B------:R-:W-:Y:S01]  /*8c250*/  IMAD.WIDE R240, R2, 0x4, R148 ;  /* 0x0000000402f07825 */ /* 0x000fe200078e0294 */
[----:B------:R-:W-:Y:S01]  /*8c260*/  ISETP.LT.AND P6, PT, R11, UR6, !P4 ;  /* 0x000000060b007c0c */ /* 0x000fe2000e7c1270 */
[----:B------:R-:W4:Y:S01]  /*8c270*/  LDL.LU R248, [R1+0x658] ;  /* 0x0006580001f87983 */ /* 0x000f220000300800 */
[----:B------:R-:W-:Y:S01]  /*8c280*/  ISETP.LT.AND P5, PT, R10, UR4, !P4 ;  /* 0x000000040a007c0c */ /* 0x000fe2000e7a1270 */
[----:B------:R-:W-:Y:S01]  /*8c290*/  IMAD.WIDE R242, R0, 0x4, R210 ;  /* 0x0000000400f27825 */ /* 0x000fe200078e02d2 */
[----:B------:R-:W-:Y:S01]  /*8c2a0*/  ISETP.LT.AND P4, PT, R9, UR10, !P4 ;  /* 0x0000000a09007c0c */ /* 0x000fe2000e781270 */
[----:B------:R-:W-:Y:S02]  /*8c2b0*/  ULDC UR4, c[0x0][0x22c] ;  /* 0x00008b0000047ab9 */ /* 0x000fe40000000800 */
[C---:B------:R-:W-:Y:S01]  /*8c2c0*/  VIADD R244, R3.reuse, 0x3e ;  /* 0x0000003e03f47836 */ /* 0x040fe20000000000 */
[----:B--2---:R1:W-:Y:S01]  /*8c2d0*/  @P2 STG.E desc[UR8][R240.64], R250 ;  /* 0x000000faf0002986 */ /* 0x0043e2000c101908 */
[----:B------:R-:W-:Y:S01]  /*8c2e0*/  VIADD R2, R3, 0x3f ;  /* 0x0000003f03027836 */ /* 0x000fe20000000000 */
[----:B------:R-:W-:Y:S01]  /*8c2f0*/  ULDC UR6, c[0x0][0x228] ;  /* 0x00008a0000067ab9 */ /* 0x000fe20000000800 */
[----:B------:R-:W-:Y:S01]  /*8c300*/  ULDC UR10, c[0x0][0x228] ;  /* 0x00008a00000a7ab9 */ /* 0x000fe20000000800 */
[----:B---3--:R2:W-:Y:S01]  /*8c310*/  @P0 STG.E desc[UR8][R242.64], R249 ;  /* 0x000000f9f2000986 */ /* 0x0085e2000c101908 */
[----:B------:R-:W-:Y:S01]  /*8c320*/  ISETP.GE.AND P2, PT, R244, UR4, PT ;  /* 0x00000004f4007c0c */ /* 0x000fe2000bf46270 */
[----:B------:R-:W-:Y:S01]  /*8c330*/  IMAD.WIDE R244, R0, 0x4, R148 ;  /* 0x0000000400f47825 */ /* 0x000fe200078e0294 */
[----:B------:R-:W-:-:S03]  /*8c340*/  ULDC UR4, c[0x0][0x228] ;  /* 0x00008a0000047ab9 */ /* 0x000fc60000000800 */
[C---:B-1----:R-:W-:Y:S01]  /*8c350*/  IMAD.WIDE R240, R0.reuse, 0x4, R208 ;  /* 0x0000000400f07825 */ /* 0x042fe200078e02d0 */
[----:B------:R-:W3:Y:S03]  /*8c360*/  LDL.LU R250, [R1+0x668] ;  /* 0x0006680001fa7983 */ /* 0x000ee60000300800 */
[----:B--2---:R-:W-:Y:S01]  /*8c370*/  IMAD.WIDE R242, R0, 0x4, R150 ;  /* 0x0000000400f27825 */ /* 0x004fe200078e0296 */
[----:B------:R-:W-:Y:S01]  /*8c380*/  ISETP.LT.AND P0, PT, R8, UR4, !P1 ;  /* 0x0000000408007c0c */ /* 0x000fe2000cf01270 */
[----:B------:R-:W-:Y:S01]  /*8c390*/  ULDC UR4, c[0x0][0x228] ;  /* 0x00008a0000047ab9 */ /* 0x000fe20000000800 */
[----:B------:R-:W2:Y:S04]  /*8c3a0*/  LDL.LU R249, [R1+0x468] ;  /* 0x0004680001f97983 */ /* 0x000ea80000300800 */
[----:B----4-:R-:W-:Y:S04]  /*8c3b0*/  @P6 STG.E desc[UR8][R240.64], R246 ;  /* 0x000000f6f0006986 */ /* 0x010fe8000c101908 */
[----:B------:R-:W-:Y:S04]  /*8c3c0*/  @P5 STG.E desc[UR8][R242.64], R247 ;  /* 0x000000f7f2005986 */ /* 0x000fe8000c101908 */
[----:B------:R1:W-:Y:S01]  /*8c3d0*/  @P4 STG.E desc[UR8][R244.64], R251 ;  /* 0x000000fbf4004986 */ /* 0x0003e2000c101908 */
        /* <DEDUP_REMOVED lines=13> */
[----:B------:R-:W2:Y:S01]  /*8c4b0*/  LDL.LU R2, [R1+0x478] ;  /* 0x0004780001027983 */ /* 0x000ea20000300800 */
[C---:B------:R-:W-:Y:S01]  /*8c4c0*/  IMAD.WIDE R240, R244.reuse, 0x4, R208 ;  /* 0x00000004f4f07825 */ /* 0x040fe200078e02d0 */
[----:B------:R-:W-:Y:S01]  /*8c4d0*/  ULDC UR4, c[0x0][0x228] ;  /* 0x00008a0000047ab9 */ /* 0x000fe20000000800 */
[----:B------:R-:W-:Y:S01]  /*8c4e0*/  ULDC UR6, c[0x0][0x228] ;  /* 0x00008a0000067ab9 */ /* 0x000fe20000000800 */
[----:B------:R-:W-:Y:S01]  /*8c4f0*/  ULDC UR10, c[0x0][0x228] ;  /* 0x00008a00000a7ab9 */ /* 0x000fe20000000800 */
[----:B------:R-:W-:Y:S01]  /*8c500*/  IMAD.WIDE R244, R244, 0x4, R148 ;  /* 0x00000004f4f47825 */ /* 0x000fe200078e0294 */
[----:B------:R1:W-:Y:S01]  /*8c510*/  @P4 STG.E desc[UR8][R240.64], R248 ;  /* 0x000000f8f0004986 */ /* 0x0003e2000c101908 */
[----:B------:R-:W-:-:S02]  /*8c520*/  ULDC UR12, c[0x0][0x228] ;  /* 0x00008a00000c7ab9 */ /* 0x000fc40000000800 */
[----:B------:R-:W-:Y:S01]  /*8c530*/  IMAD.WIDE R246, R0, 0x4, R210 ;  /* 0x0000000400f67825 */ /* 0x000fe200078e02d2 */
[----:B---3--:R3:W-:Y:S04]  /*8c540*/  @P5 STG.E desc[UR8][R242.64], R250 ;  /* 0x000000faf2005986 */ /* 0x0087e8000c101908 */
[----:B-1----:R-:W4:Y:S04]  /*8c550*/  LDL.LU R248, [R1+0x67c] ;  /* 0x00067c0001f87983 */ /* 0x002f280000300800 */
[----:B---3--:R-:W3:Y:S04]  /*8c560*/  LDL.LU R250, [R1+0x65c] ;  /* 0x00065c0001fa7983 */ /* 0x008ee80000300800 */
[----:B--2---:R-:W-:Y:S04]  /*8c570*/  @P1 STG.E desc[UR8][R244.64], R2 ;  /* 0x00000002f4001986 */ /* 0x004fe8000c101908 */
[----:B------:R1:W-:Y:S04]  /*8c580*/  @P6 STG.E desc[UR8][R246.64], R249 ;  /* 0x000000f9f6006986 */ /* 0x0003e8000c101908 */
[----:B-1----:R-:W2:Y:S04]  /*8c590*/  LDL.LU R247, [R1+0x378] ;  /* 0x0003780001f77983 */ /* 0x002ea80000300800 */
        /* <DEDUP_REMOVED lines=22> */
[----:B-1----:R-:W-:-:S04]  /*8c700*/  IMAD.WIDE R242, R0, 0x4, R148 ;  /* 0x0000000400f27825 */ /* 0x002fc800078e0294 */
[C---:B----4-:R-:W-:Y:S01]  /*8c710*/  IMAD.WIDE R240, R2.reuse, 0x4, R210 ;  /* 0x0000000402f07825 */ /* 0x050fe200078e02d2 */
[----:B------:R-:W4:Y:S01]  /*8c720*/  LDL.LU R239, [R1+0x47c] ;  /* 0x00047c0001ef7983 */ /* 0x000f220000300800 */
[----:B------:R-:W-:Y:S01]  /*8c730*/  ISETP.LT.AND P2, PT, R9, UR4, !P2 ;  /* 0x0000000409007c0c */ /* 0x000fe2000d741270 */
[----:B------:R-:W-:Y:S02]  /*8c740*/  ULDC UR4, c[0x0][0x22c] ;  /* 0x00008b0000047ab9 */ /* 0x000fe40000000800 */
[----:B------:R-:W4:Y:S01]  /*8c750*/  LDL.LU R251, [R1+0x17c] ;  /* 0x00017c0001fb7983 */ /* 0x000f220000300800 */
[----:B------:R-:W-:-:S03]  /*8c760*/  IADD3 R0, R2, UR28, RZ ;  /* 0x0000001c02007c10 */ /* 0x000fc6000fffe0ff */
[----:B--2---:R-:W-:Y:S04]  /*8c770*/  @P3 STG.E desc[UR8][R242.64], R247 ;  /* 0x000000f7f2003986 */ /* 0x004fe8000c101908 */
[----:B------:R1:W-:Y:S04]  /*8c780*/  @P5 STG.E desc[UR8][R240.64], R248 ;  /* 0x000000f8f0005986 */ /* 0x0003e8000c101908 */
[----:B---3--:R-:W-:Y:S01]  /*8c790*/  @P6 STG.E desc[UR8][R244.64], R250 ;  /* 0x000000faf4006986 */ /* 0x008fe2000c101908 */
[----:B-1----:R-:W-:Y:S01]  /*8c7a0*/  IMAD.WIDE R240, R2, 0x4, R150 ;  /* 0x0000000402f07825 */ /* 0x002fe200078e0296 */
[----:B------:R-:W-:-:S04]  /*8c7b0*/  IADD3 R248, R3, 0x41, RZ ;  /* 0x0000004103f87810 */ /* 0x000fc80007ffe0ff */
[----:B------:R1:W-:Y:S01]  /*8c7c0*/  @P4 STG.E desc[UR8][R240.64], R249 ;  /* 0x000000f9f0004986 */ /* 0x0003e2000c101908 */
[----:B------:R-:W-:Y:S01]  /*8c7d0*/  ISETP.GE.AND P4, PT, R248, UR4, PT ;  /* 0x00000004f8007c0c */ /* 0x000fe2000bf86270 */
[----:B------:R-:W-:Y:S02]  /*8c7e0*/  ULDC UR4, c[0x0][0x228] ;  /* 0x00008a0000047ab9 */ /* 0x000fe40000000800 */
[----:B-1----:R-:W2:Y:S01]  /*8c7f0*/  LDL.LU R249, [R1+0x37c] ;  /* 0x00037c0001f97983 */ /* 0x002ea20000300800 */
[----:B------:R-:W-:-:S03]  /*8c800*/  IMAD.WIDE R240, R2, 0x4, R148 ;  /* 0x0000000402f07825 */ /* 0x000fc600078e0294 */
[----:B------:R-:W3:Y:S04]  /*8c810*/  LDL.LU R250, [R1+0x680] ;  /* 0x0006800001fa7983 */ /* 0x000ee80000300800 */
[----:B------:R-:W2:Y:S04]  /*8c820*/  LDL.LU R2, [R1+0x27c] ;  /* 0x00027c0001027983 */ /* 0x000ea80000300800 */
[----:B------:R-:W3:Y:S01]  /*8c830*/  LDL.LU R248, [R1+0x46c] ;  /* 0x00046c0001f87983 */ /* 0x000ee20000300800 */
[----:B------:R-:W-:Y:S02]  /*8c840*/  ISETP.LT.AND P3, PT, R8, UR6, !P0 ;  /* 0x0000000608007c0c */ /* 0x000fe4000c761270 */
[----:B------:R-:W-:Y:S01]  /*8c850*/  ISETP.LT.AND P5, PT, R11, UR10, !P0 ;  /* 0x0000000a0b007c0c */ /* 0x000fe2000c7a1270 */
[----:B----4-:R1:W-:Y:S01]  /*8c860*/  @P2 STG.E desc[UR8][R240.64], R239 ;  /* 0x000000eff0002986 */ /* 0x0103e2000c101908 */
[----:B------:R-:W-:Y:S01]  /*8c870*/  ISETP.LT.AND P6, PT, R10, UR12, !P0 ;  /* 0x0000000c0a007c0c */ /* 0x000fe2000c7c1270 */
[C---:B------:R-:W-:Y:S01]  /*8c880*/  IMAD.WIDE R242, R0.reuse, 0x4, R210 ;  /* 0x0000000400f27825 */ /* 0x040fe200078e02d2 */
[----:B------:R-:W-:Y:S01]  /*8c890*/  ISETP.LT.AND P2, PT, R9, UR4, !P0 ;  /* 0x0000000409007c0c */ /* 0x000fe2000c741270 */
[----:B------:R-:W-:Y:S01]  /*8c8a0*/  ULDC UR4, c[0x0][0x22c] ;  /* 0x00008b0000047ab9 */ /* 0x000fe20000000800 */
[----:B------:R-:W-:Y:S01]  /*8c8b0*/  ULDC UR6, c[0x0][0x228] ;  /* 0x00008a0000067ab9 */ /* 0x000fe20000000800 */
[----:B------:R-:W-:Y:S01]  /*8c8c0*/  IMAD.WIDE R244, R0, 0x4, R208 ;  /* 0x0000000400f47825 */ /* 0x000fe200078e02d0 */
[----:B------:R-:W-:Y:S01]  /*8c8d0*/  ULDC UR10, c[0x0][0x228] ;  /* 0x00008a00000a7ab9 */ /* 0x000fe20000000800 */
[----:B------:R-:W-:-:S02]  /*8c8e0*/  ULDC UR12, c[0x0][0x228] ;  /* 0x00008a00000c7ab9 */ /* 0x000fc40000000800 */
[----:B-1----:R-:W-:Y:S01]  /*8c8f0*/  VIADD R240, R3, 0x42 ;  /* 0x0000004203f07836 */ /* 0x002fe20000000000 */
[----:B------:R-:W4:Y:S01]  /*8c900*/  LDL.LU R239, [R1+0x1ce4] ;  /* 0x001ce40001ef7983 */ /* 0x000f220000300800 */
[----:B------:R-:W-:-:S03]  /*8c910*/  IMAD.WIDE R246, R0, 0x4, R150 ;  /* 0x0000000400f67825 */ /* 0x000fc600078e0296 */
[----:B---3--:R-:W-:Y:S01]  /*8c920*/  @P3 STG.E desc[UR8][R242.64], R248 ;  /* 0x000000f8f2003986 */ /* 0x008fe2000c101908 */
[----:B------:R-:W-:Y:S01]  /*8c930*/  ISETP.GE.AND P3, PT, R240, UR4, PT ;  /* 0x00000004f0007c0c */ /* 0x000fe2000bf66270 */
[----:B------:R-:W-:Y:S01]  /*8c940*/  IMAD.WIDE R240, R0, 0x4, R148 ;  /* 0x0000000400f07825 */ /* 0x000fe200078e0294 */
[----:B------:R-:W-:Y:S01]  /*8c950*/  ISETP.LT.AND P0, PT, R8, UR6, !P1 ;  /* 0x0000000608007c0c */ /* 0x000fe2000cf01270 */
[----:B--2---:R1:W-:Y:S01]  /*8c960*/  @P5 STG.E desc[UR8][R244.64], R2 ;  /* 0x00000002f4005986 */ /* 0x0043e2000c101908 */
[----:B------:R-:W-:Y:S01]  /*8c970*/  ULDC UR4, c[0x0][0x22c] ;  /* 0x00008b0000047ab9 */ /* 0x000fe20000000800 */
[----:B------:R-:W-:Y:S02]  /*8c980*/  ULDC UR6, c[0x0][0x228] ;  /* 0x00008a0000067ab9 */ /* 0x000fe40000000800 */
[----:B------:R2:W-:Y:S04]  /*8c990*/  @P6 STG.E desc[UR8][R246.64], R251 ;  /* 0x000000fbf6006986 */ /* 0x0005e8000c101908 */
[----:B------:R3:W-:Y:S01]  /*8c9a0*/  @P2 STG.E desc[UR8][R240.64], R249 ;  /* 0x000000f9f0002986 */ /* 0x0007e2000c101908 */
[----:B-1----:R-:W-:-:S03]  /*8c9b0*/  IADD3 R2, R0, UR28, RZ ;  /* 0x0000001c00027c10 */ /* 0x002fc6000fffe0ff */
[----:B--2---:R-:W2:Y:S04]  /*8c9c0*/  LDL.LU R251, [R1+0x180] ;  /* 0x0001800001fb7983 */ /* 0x004ea80000300800 */
[----:B------:R-:W4:Y:S04]  /*8c9d0*/  LDL.LU R0, [R1+0x690] ;  /* 0x0006900001007983 */ /* 0x000f280000300800 */
[----:B---3--:R-:W3:Y:S01]  /*8c9e0*/  LDL.LU R241, [R1+0x6a0] ;  /* 0x0006a00001f17983 */ /* 0x008ee20000300800 */
[----:B------:R-:W-:Y:S02]  /*8c9f0*/  ISETP.LT.AND P5, PT, R11, UR10, !P1 ;  /* 0x0000000a0b007c0c */ /* 0x000fe4000cfa1270 */
[----:B------:R-:W-:-:S02]  /*8ca00*/  ISETP.LT.AND P6, PT, R10, UR12, !P1 ;  /* 0x0000000c0a007c0c */ /* 0x000fc4000cfc1270 */
[----:B------:R-:W-:Y:S01]  /*8ca10*/  IADD3 R248, R3, 0x43, RZ ;  /* 0x0000004303f87810 */ /* 0x000fe20007ffe0ff */
[----:B------:R-:W-:Y:S01]  /*8ca20*/  IMAD.WIDE R242, R2, 0x4, R210 ;  /* 0x0000000402f27825 */ /* 0x000fe200078e02d2 */
[----:B------:R-:W2:Y:S01]  /*8ca30*/  LDL.LU R249, [R1+0x78] ;  /* 0x0000780001f97983 */ /* 0x000ea20000300800 */
[----:B------:R-:W-:Y:S01]  /*8ca40*/  ULDC UR10, c[0x0][0x228] ;  /* 0x00008a00000a7ab9 */ /* 0x000fe20000000800 */
[----:B------:R-:W-:Y:S01]  /*8ca50*/  ISETP.GE.AND P2, PT, R248, UR4, PT ;  /* 0x00000004f8007c0c */ /* 0x000fe2000bf46270 */
[C---:B------:R-:W-:Y:S01]  /*8ca60*/  IMAD.WIDE R244, R2.reuse, 0x4, R208 ;  /* 0x0000000402f47825 */ /* 0x040fe200078e02d0 */
[----:B------:R-:W2:Y:S01]  /*8ca70*/  LDL.LU R248, [R1+0x280] ;  /* 0x0002800001f87983 */ /* 0x000ea20000300800 */
[----:B------:R-:W-:Y:S01]  /*8ca80*/  ULDC UR4, c[0x0][0x228] ;  /* 0x00008a0000047ab9 */ /* 0x000fe20000000800 */
[----:B------:R-:W-:Y:S01]  /*8ca90*/  ULDC UR12, c[0x0][0x228] ;  /* 0x00008a00000c7ab9 */ /* 0x000fe20000000800 */
[----:B------:R-:W-:Y:S01]  /*8caa0*/  IMAD.WIDE R246, R2, 0x4, R150 ;  /* 0x0000000402f67825 */ /* 0x000fe200078e0296 */
[----:B------:R-:W-:Y:S01]  /*8cab0*/  ISETP.LT.AND P1, PT, R9, UR4, !P1 ;  /* 0x0000000409007c0c */ /* 0x000fe2000cf21270 */
[----:B------:R-:W-:Y:S01]  /*8cac0*/  ULDC UR4, c[0x0][0x228] ;  /* 0x00008a0000047ab9 */ /* 0x000fe20000000800 */
[----:B---3--:R-:W-:Y:S04]  /*8cad0*/  @P0 STG.E desc[UR8][R242.64], R241 ;  /* 0x000000f1f2000986 */ /* 0x008fe8000c101908 */
[----:B----4-:R-:W-:Y:S04]  /*8cae0*/  @P5 STG.E desc[UR8][R244.64], R0 ;  /* 0x00000000f4005986 */ /* 0x010fe8000c101908 */
[----:B------:R1:W-:Y:S04]  /*8caf0*/  @P6 STG.E desc[UR8][R246.64], R250 ;  /* 0x000000faf6006986 */ /* 0x0003e8000c101908 */
[----:B-1----:R-:W3:Y:S04]  /*8cb00*/  LDL.LU R246, [R1+0x80] ;  /* 0x0000800001f67983 */ /* 0x002ee80000300800 */
[----:B------:R-:W4:Y:S04]  /*8cb10*/  LDL.LU R247, [R1+0x70] ;  /* 0x0000700001f77983 */ /* 0x000f280000300800 */
[----:B------:R-:W4:Y:S01]  /*8cb20*/  LDL.LU R250, [R1+0x6a4] ;  /* 0x0006a40001fa7983 */ /* 0x000f220000300800 */
        /* <DEDUP_REMOVED lines=20> */
[----:B------:R-:W-:Y:S01]  /*8cc70*/  ISETP.LT.AND P0, PT, R8, UR4, !P3 ;  /* 0x0000000408007c0c */ /* 0x000fe2000df01270 */
[----:B------:R-:W-:Y:S01]  /*8cc80*/  ULDC UR4, c[0x0][0x228] ;  /* 0x00008a0000047ab9 */ /* 0x000fe20000000800 */
[----:B------:R-:W2:Y:S01]  /*8cc90*/  LDL.LU R251, [R1+0x184] ;  /* 0x0001840001fb7983 */ /* 0x000ea20000300800 */
[----:B------:R-:W-:-:S03]  /*8cca0*/  VIADD R2, R3, 0x45 ;  /* 0x0000004503027836 */ /* 0x000fc60000000000 */
[----:B---3--:R-:W-:Y:S04]  /*8ccb0*/  @P6 STG.E desc[UR8][R240.64], R246 ;  /* 0x000000f6f0006986 */ /* 0x008fe8000c101908 */
[----:B----4-:R-:W-:Y:S04]  /*8ccc0*/  @P5 STG.E desc[UR8][R242.64], R247 ;  /* 0x000000f7f2005986 */ /* 0x010fe8000c101908 */
[----:B------:R1:W-:Y:S01]  /*8ccd0*/  @P4 STG.E desc[UR8][R244.64], R236 ;  /* 0x000000ecf4004986 */ /* 0x0003e2000c101908 */
[----:B------:R-:W-:Y:S01]  /*8cce0*/  ISETP.LT.AND P4, PT, R11, UR4, !P3 ;  /* 0x000000040b007c0c */ /* 0x000fe2000df81270 */
[----:B------:R-:W-:Y:S01]  /*8ccf0*/  ULDC UR4, c[0x0][0x22c] ;  /* 0x00008b0000047ab9 */ /* 0x000fe20000000800 */
[----:B-1----:R-:W-:Y:S01]  /*8cd00*/  IADD3 R244, R0, UR28, RZ ;  /* 0x0000001c00f47c10 */ /* 0x002fe2000fffe0ff */
[----:B------:R-:W3:Y:S04]  /*8cd10*/  LDL.LU R236, [R1+0x684] ;  /* 0x0006840001ec7983 */ /* 0x000ee80000300800 */
[----:B------:R-:W-:-:S05]  /*8cd20*/  IMAD.WIDE R240, R244, 0x4, R210 ;  /* 0x00000004f4f07825 */ /* 0x000fca00078e02d2 */
[----:B------:R1:W-:Y:S01]  /*8cd30*/  @P0 STG.E desc[UR8][R240.64], R250 ;  /* 0x000000faf0000986 */ /* 0x0003e2000c101908 */
[----:B------:R-:W-:Y:S02]  /*8cd40*/  ISETP.GE.AND P0, PT, R2, UR4, PT ;  /* 0x0000000402007c0c */ /* 0x000fe4000bf06270 */
[----:B------:R-:W-:Y:S01]  /*8cd50*/  ISETP.LT.AND P5, PT, R10, UR6, !P3 ;  /* 0x000000060a007c0c */ /* 0x000fe2000dfa1270 */
[C---:B------:R-:W-:Y:S01]  /*8cd60*/  IMAD.WIDE R242, R244.reuse, 0x4, R150 ;  /* 0x00000004f4f27825 */ /* 0x040fe200078e0296 */
[----:B-1----:R-:W4:Y:S03]  /*8cd70*/  LDL.LU R250, [R1+0x84] ;  /* 0x0000840001fa7983 */ /* 0x002f260000300800 */
[C---:B------:R-:W-:Y:S01]  /*8cd80*/  IMAD.WIDE R240, R244.reuse, 0x4, R208 ;  /* 0x00000004f4f07825 */ /* 0x040fe200078e02d0 */
[C---:B------:R-:W-:Y:S01]  /*8cd90*/  IADD3 R0, R244.reuse, UR28, RZ ;  /* 0x0000001cf4007c10 */ /* 0x040fe2000fffe0ff */
[----:B------:R-:W-:Y:S01]  /*8cda0*/  ULDC UR4, c[0x0][0x228] ;  /* 0x00008a0000047ab9 */ /* 0x000fe20000000800 */
[----:B------:R-:W2:Y:S01]  /*8cdb0*/  LDL.LU R2, [R1+0x694] ;  /* 0x0006940001027983 */ /* 0x000ea20000300800 */
[----:B------:R-:W-:Y:S01]  /*8cdc0*/  ISETP.LT.AND P3, PT, R9, UR10, !P3 ;  /* 0x0000000a09007c0c */ /* 0x000fe2000df61270 */
[----:B------:R-:W-:Y:S01]  /*8cdd0*/  IMAD.WIDE R244, R244, 0x4, R148 ;  /* 0x00000004f4f47825 */ /* 0x000fe200078e0294 */
[----:B------:R-:W-:Y:S01]  /*8cde0*/  ISETP.LT.AND P6, PT, R8, UR12, !P2 ;  /* 0x0000000c08007c0c */ /* 0x000fe2000d7c1270 */
[----:B------:R-:W-:Y:S01]  /*8cdf0*/  ULDC UR6, c[0x0][0x228] ;  /* 0x00008a0000067ab9 */ /* 0x000fe20000000800 */
[----:B------:R-:W-:Y:S01]  /*8ce00*/  ULDC UR10, c[0x0][0x228] ;  /* 0x00008a00000a7ab9 */ /* 0x000fe20000000800 */
[C---:B------:R-:W-:Y:S01]  /*8ce10*/  IMAD.WIDE R246, R0.reuse, 0x4, R210 ;  /* 0x0000000400f67825 */ /* 0x040fe200078e02d2 */
[----:B------:R-:W-:Y:S01]  /*8ce20*/  ULDC UR12, c[0x0][0x228] ;  /* 0x00008a00000c7ab9 */ /* 0x000fe20000000800 */
[----:B--2---:R1:W-:Y:S04]  /*8ce30*/  @P4 STG.E desc[UR8][R240.64], R2 ;  /* 0x00000002f0004986 */ /* 0x0043e8000c101908 */
[----:B---3--:R2:W-:Y:S04]  /*8ce40*/  @P5 STG.E desc[UR8][R242.64], R236 ;  /* 0x000000ecf2005986 */ /* 0x0085e8000c101908 */
[----:B------:R3:W-:Y:S01]  /*8ce50*/  @P3 STG.E desc[UR8][R244.64], R248 ;  /* 0x000000f8f4003986 */ /* 0x0007e2000c101908 */
[----:B------:R-:W-:Y:S01]  /*8ce60*/  ISETP.LT.AND P3, PT, R11, UR4, !P2 ;  /* 0x000000040b007c0c */ /* 0x000fe2000d761270 */
[----:B------:R-:W-:Y:S01]  /*8ce70*/  ULDC UR4, c[0x0][0x228] ;  /* 0x00008a0000047ab9 */ /* 0x000fe20000000800 */
[----:B-1----:R-:W-:Y:S01]  /*8ce80*/  IMAD.WIDE R240, R0, 0x4, R208 ;  /* 0x0000000400f07825 */ /* 0x002fe200078e02d0 */
[----:B------:R1:W-:Y:S01]  /*8ce90*/  @P6 STG.E desc[UR8][R246.64], R251 ;  /* 0x000000fbf6006986 */ /* 0x0003e2000c101908 */
[----:B------:R-:W-:Y:S01]  /*8cea0*/  ISETP.LT.AND P4, PT, R10, UR4, !P2 ;  /* 0x000000040a007c0c */ /* 0x000fe2000d781270 */
[----:B------:R-:W-:Y:S01]  /*8ceb0*/  ULDC UR4, c[0x0][0x22c] ;  /* 0x00008b0000047ab9 */ /* 0x000fe20000000800 */
[----:B--2---:R-:W-:Y:S01]  /*8cec0*/  IADD3 R236, R3, 0x46, RZ ;  /* 0x0000004603ec7810 */ /* 0x004fe20007ffe0ff */
[----:B---3--:R-:W2:Y:S04]  /*8ced0*/  LDL.LU R245, [R1+0x74] ;  /* 0x0000740001f57983 */ /* 0x008ea80000300800 */
[----:B-1----:R-:W3:Y:S04]  /*8cee0*/  LDL.LU R246, [R1+0x698] ;  /* 0x0006980001f67983 */ /* 0x002ee80000300800 */
[----:B------:R-:W3:Y:S04]  /*8cef0*/  LDL.LU R247, [R1+0x688] ;  /* 0x0006880001f77983 */ /* 0x000ee80000300800 */
[----:B------:R-:W3:Y:S04]  /*8cf00*/  LDL.LU R248, [R1+0x288] ;  /* 0x0002880001f87983 */ /* 0x000ee80000300800 */
[----:B----4-:R1:W-:Y:S01]  /*8cf10*/  @P3 STG.E desc[UR8][R240.64], R250 ;  /* 0x000000faf0003986 */ /* 0x0103e2000c101908 */
[----:B------:R-:W-:Y:S01]  /*8cf20*/  ISETP.GE.AND P3, PT, R236, UR4, PT ;  /* 0x00000004ec007c0c */ /* 0x000fe2000bf66270 */
[----:B------:R-:W-:Y:S01]  /*8cf30*/  IMAD.WIDE R242, R0, 0x4, R150 ;  /* 0x0000000400f27825 */ /* 0x000fe200078e0296 */
[----:B------:R-:W-:Y:S01]  /*8cf40*/  ISETP.LT.AND P2, PT, R9, UR6, !P2 ;  /* 0x0000000609007c0c */ /* 0x000fe2000d741270 */
[----:B------:R-:W4:Y:S01]  /*8cf50*/  LDL.LU R251, [R1+0x188] ;  /* 0x0001880001fb7983 */ /* 0x000f220000300800 */
[----:B------:R-:W-:Y:S01]  /*8cf60*/  ISETP.LT.AND P5, PT, R8, UR10, !P1 ;  /* 0x0000000a08007c0c */ /* 0x000fe2000cfa1270 */
[C---:B------:R-:W-:Y:S01]  /*8cf70*/  VIADD R2, R0.reuse, UR28 ;  /* 0x0000001c00027c36 */ /* 0x040fe20008000000 */
[----:B------:R-:W-:Y:S01]  /*8cf80*/  ISETP.LT.AND P6, PT, R11, UR12, !P1 ;  /* 0x0000000c0b007c0c */ /* 0x000fe2000cfc1270 */
[----:B------:R-:W-:Y:S01]  /*8cf90*/  ULDC UR4, c[0x0][0x228] ;  /* 0x00008a0000047ab9 */ /* 0x000fe20000000800 */
[----:B------:R-:W-:Y:S01]  /*8cfa0*/  ULDC UR6, c[0x0][0x228] ;  /* 0x00008a0000067ab9 */ /* 0x000fe20000000800 */
[----:B------:R-:W-:Y:S01]  /*8cfb0*/  ULDC UR10, c[0x0][0x228] ;  /* 0x00008a00000a7ab9 */ /* 0x000fe20000000800 */
[----:B------:R-:W-:Y:S01]  /*8cfc0*/  ULDC UR12, c[0x0][0x228] ;  /* 0x00008a00000c7ab9 */ /* 0x000fe20000000800 */
[----:B-1----:R-:W4:Y:S04]  /*8cfd0*/  LDL.LU R250, [R1+0x88] ;  /* 0x0000880001fa7983 */ /* 0x002f280000300800 */
[----:B------:R-:W3:Y:S01]  /*8cfe0*/  LDL.LU R236, [R1+0x6a8] ;  /* 0x0006a80001ec7983 */ /* 0x000ee20000300800 */
[----:B------:R-:W-:Y:S01]  /*8cff0*/  IMAD.WIDE R240, R0, 0x4, R148 ;  /* 0x0000000400f07825 */ /* 0x000fe200078e0294 */
[----:B------:R-:W-:-:S02]  /*8d000*/  IADD3 R0, R2, UR28, RZ ;  /* 0x0000001c02007c10 */ /* 0x000fc4000fffe0ff */
[----:B--2---:R1:W-:Y:S04]  /*8d010*/  @P4 STG.E desc[UR8][R242.64], R245 ;  /* 0x000000f5f2004986 */ /* 0x0043e8000c101908 */
[----:B------:R2:W-:Y:S01]  /*8d020*/  @P2 STG.E desc[UR8][R240.64], R237 ;  /* 0x000000edf0002986 */ /* 0x0005e2000c101908 */
[----:B------:R-:W-:Y:S01]  /*8d030*/  ISETP.LT.AND P2, PT, R10, UR4, !P1 ;  /* 0x000000040a007c0c */ /* 0x000fe2000cf41270 */
[----:B------:R-:W-:Y:S01]  /*8d040*/  ULDC UR4, c[0x0][0x228] ;  /* 0x00008a0000047ab9 */ /* 0x000fe20000000800 */
[----:B-1----:R-:W-:-:S04]  /*8d050*/  IMAD.WIDE R242, R2, 0x4, R210 ;  /* 0x0000000402f27825 */ /* 0x002fc800078e02d2 */
[----:B------:R-:W-:Y:S01]  /*8d060*/  IMAD.WIDE R244, R2, 0x4, R208 ;  /* 0x0000000402f47825 */ /* 0x000fe200078e02d0 */
[----:B------:R-:W-:Y:S01]  /*8d070*/  ISETP.LT.AND P1, PT, R9, UR4, !P1 ;  /* 0x0000000409007c0c */ /* 0x000fe2000cf21270 */
[----:B------:R-:W-:Y:S01]  /*8d080*/  ULDC UR4, c[0x0][0x22c] ;  /* 0x00008b0000047ab9 */ /* 0x000fe20000000800 */
[----:B------:R-:W-:Y:S01]  /*8d090*/  ISETP.LT.AND P4, PT, R10, UR12, !P0 ;  /* 0x0000000c0a007c0c */ /* 0x000fe2000c781270 */
[----:B--2---:R-:W-:Y:S01]  /*8d0a0*/  IMAD.WIDE R240, R0, 0x4, R210 ;  /* 0x0000000400f07825 */ /* 0x004fe200078e02d2 */
[----:B------:R-:W-:Y:S01]  /*8d0b0*/  ULDC UR12, c[0x0][0x228] ;  /* 0x00008a00000c7ab9 */ /* 0x000fe20000000800 */
[----:B---3--:R1:W-:Y:S04]  /*8d0c0*/  @P5 STG.E desc[UR8][R242.64], R236 ;  /* 0x000000ecf2005986 */ /* 0x0083e8000c101908 */
[----:B------:R2:W-:Y:S01]  /*8d0d0*/  @P6 STG.E desc[UR8][R244.64], R246 ;  /* 0x000000f6f4006986 */ /* 0x0005e2000c101908 */
[----:B------:R-:W-:Y:S01]  /*8d0e0*/  ISETP.LT.AND P6, PT, R8, UR6, !P0 ;  /* 0x0000000608007c0c */ /* 0x000fe2000c7c1270 */
[----:B------:R-:W-:Y:S01]  /*8d0f0*/  ULDC UR6, c[0x0][0x228] ;  /* 0x00008a0000067ab9 */ /* 0x000fe20000000800 */
[----:B-1----:R-:W-:Y:S01]  /*8d100*/  IMAD.WIDE R236, R2, 0x4, R150 ;  /* 0x0000000402ec7825 */ /* 0x002fe200078e0296 */
[----:B--2---:R-:W-:-:S04]  /*8d110*/  IADD3 R246, R3, 0x47, RZ ;  /* 0x0000004703f67810 */ /* 0x004fc80007ffe0ff */
[----:B------:R1:W-:Y:S01]  /*8d120*/  @P2 STG.E desc[UR8][R236.64], R247 ;  /* 0x000000f7ec002986 */ /* 0x0003e2000c101908 */
[----:B------:R-:W-:Y:S01]  /*8d130*/  ISETP.LT.AND P5, PT, R11, UR10, !P0 ;  /* 0x0000000a0b007c0c */ /* 0x000fe2000c7a1270 */
[----:B------:R-:W-:Y:S01]  /*8d140*/  IMAD.WIDE R242, R0, 0x4, R208 ;  /* 0x0000000400f27825 */ /* 0x000fe200078e02d0 */
[----:B------:R-:W-:Y:S01]  /*8d150*/  ISETP.GE.AND P2, PT, R246, UR4, PT ;  /* 0x00000004f6007c0c */ /* 0x000fe2000bf46270 */
[----:B------:R-:W-:Y:S01]  /*8d160*/  ULDC UR4, c[0x0][0x228] ;  /* 0x00008a0000047ab9 */ /* 0x000fe20000000800 */
[----:B------:R-:W-:Y:S01]  /*8d170*/  ULDC UR10, c[0x0][0x228] ;  /* 0x00008a00000a7ab9 */ /* 0x000fe20000000800 */
[----:B------:R-:W-:Y:S01]  /*8d180*/  ISETP.LT.AND P0, PT, R9, UR4, !P0 ;  /* 0x0000000409007c0c */ /* 0x000fe2000c701270 */
[----:B------:R-:W-:Y:S01]  /*8d190*/  IMAD.WIDE R244, R0, 0x4, R150 ;  /* 0x0000000400f47825 */ /* 0x000fe200078e0296 */
[----:B------:R-:W-:-:S03]  /*8d1a0*/  ULDC UR4, c[0x0][0x22c] ;  /* 0x00008b0000047ab9 */ /* 0x000fc60000000800 */
[----:B-1----:R-:W-:Y:S01]  /*8d1b0*/  IMAD.WIDE R236, R2, 0x4, R148 ;  /* 0x0000000402ec7825 */ /* 0x002fe200078e0294 */
[----:B------:R-:W2:Y:S04]  /*8d1c0*/  LDL.LU R247, [R1+0x68c] ;  /* 0x00068c0001f77983 */ /* 0x000ea80000300800 */
[----:B------:R1:W-:Y:S01]  /*8d1d0*/  @P1 STG.E desc[UR8][R236.64], R248 ;  /* 0x000000f8ec001986 */ /* 0x0003e2000c101908 */
[----:B------:R-:W-:-:S03]  /*8d1e0*/  IADD3 R2, R0, UR28, RZ ;  /* 0x0000001c00027c10 */ /* 0x000fc6000fffe0ff */
[----:B----4-:R3:W-:Y:S04]  /*8d1f0*/  @P6 STG.E desc[UR8][R240.64], R251 ;  /* 0x000000fbf0006986 */ /* 0x0107e8000c101908 */
[----:B------:R4:W-:Y:S01]  /*8d200*/  @P5 STG.E desc[UR8][R242.64], R250 ;  /* 0x000000faf2005986 */ /* 0x0009e2000c101908 */
[----:B-1----:R-:W-:-:S03]  /*8d210*/  IMAD.WIDE R236, R0, 0x4, R148 ;  /* 0x0000000400ec7825 */ /* 0x002fc600078e0294 */
[----:B------:R-:W2:Y:S04]  /*8d220*/  LDL.LU R248, [R1+0x28c] ;  /* 0x00028c0001f87983 */ /* 0x000ea80000300800 */
[----:B---3--:R-:W3:Y:S04]  /*8d230*/  LDL.LU R251, [R1+0x18c] ;  /* 0x00018c0001fb7983 */ /* 0x008ee80000300800 */
[----:B------:R1:W-:Y:S04]  /*8d240*/  @P4 STG.E desc[UR8][R244.64], R249 ;  /* 0x000000f9f4004986 */ /* 0x0003e8000c101908 */
[----:B----4-:R-:W4:Y:S04]  /*8d250*/  LDL.LU R250, [R1+0x8c] ;  /* 0x00008c0001fa7983 */ /* 0x010f280000300800 */
[----:B------:R1:W-:Y:S04]  /*8d260*/  @P0 STG.E desc[UR8][R236.64], R238 ;  /* 0x000000eeec000986 */ /* 0x0003e8000c101908 */
[----:B-1----:R-:W4:Y:S04]  /*8d270*/  LDL.LU R249, [R1+0x7c] ;  /* 0x00007c0001f97983 */ /* 0x002f280000300800 */
[----:B------:R-:W2:Y:S04]  /*8d280*/  LDL.LU R0, [R1+0x69c] ;  /* 0x00069c0001007983 */ /* 0x000ea80000300800 */
[----:B------:R-:W3:Y:S01]  /*8d290*/  LDL.LU R237, [R1+0x6ac] ;  /* 0x0006ac0001ed7983 */ /* 0x000ee20000300800 */
[----:B------:R-:W-:Y:S01]  /*8d2a0*/  VIADD R246, R3, 0x48 ;  /* 0x0000004803f67836 */ /* 0x000fe20000000000 */
[----:B------:R-:W-:-:S02]  /*8d2b0*/  ISETP.LT.AND P4, PT, R8, UR6, !P3 ;  /* 0x0000000608007c0c */ /* 0x000fc4000df81270 */
[----:B------:R-:W-:Y:S02]  /*8d2c0*/  ISETP.LT.AND P5, PT, R11, UR10, !P3 ;  /* 0x0000000a0b007c0c */ /* 0x000fe4000dfa1270 */
[----:B------:R-:W-:Y:S01]  /*8d2d0*/  ISETP.LT.AND P6, PT, R10, UR12, !P3 ;  /* 0x0000000c0a007c0c */ /* 0x000fe2000dfc1270 */
[----:B------:R-:W-:Y:S01]  /*8d2e0*/  IMAD.WIDE R240, R2, 0x4, R210 ;  /* 0x0000000402f07825 */ /* 0x000fe200078e02d2 */
[----:B------:R-:W-:Y:S01]  /*8d2f0*/  ISETP.GE.AND P1, PT, R246, UR4, PT ;  /* 0x00000004f6007c0c */ /* 0x000fe2000bf26270 */
[----:B------:R-:W-:Y:S01]  /*8d300*/  ULDC UR4, c[0x0][0x22c] ;  /* 0x00008b0000047ab9 */ /* 0x000fe20000000800 */
[----:B------:R-:W-:Y:S01]  /*8d310*/  IADD3 R246, R3, 0x49, RZ ;  /* 0x0000004903f67810 */ /* 0x000fe20007ffe0ff */
[----:B------:R-:W-:Y:S01]  /*8d320*/  IMAD.WIDE R242, R2, 0x4, R208 ;  /* 0x0000000402f27825 */ /* 0x000fe200078e02d0 */
[----:B------:R-:W-:Y:S01]  /*8d330*/  ULDC UR6, c[0x0][0x228] ;  /* 0x00008a0000067ab9 */ /* 0x000fe20000000800 */
[----:B------:R-:W-:Y:S01]  /*8d340*/  ULDC UR10, c[0x0][0x228] ;  /* 0x00008a00000a7ab9 */ /* 0x000fe20000000800 */
[----:B------:R-:W-:Y:S01]  /*8d350*/  ISETP.GE.AND P0, PT, R246, UR4, PT ;  /* 0x00000004f6007c0c */ /* 0x000fe2000bf06270 */
[----:B------:R-:W-:Y:S01]  /*8d360*/  ULDC UR4, c[0x0][0x228] ;  /* 0x00008a0000047ab9 */ /* 0x000fe20000000800 */
[----:B------:R-:W-:Y:S01]  /*8d370*/  IMAD.WIDE R244, R2, 0x4, R150 ;  /* 0x0000000402f47825 */ /* 0x000fe200078e0296 */
[----:B------:R-:W-:Y:S01]  /*8d380*/  ISETP.LT.AND P3, PT, R9, UR4, !P3 ;  /* 0x0000000409007c0c */ /* 0x000fe2000df61270 */
[----:B------:R-:W-:Y:S01]  /*8d390*/  ULDC UR4, c[0x0][0x228] ;  /* 0x00008a0000047ab9 */ /* 0x000fe20000000800 */
[----:B------:R-:W-:Y:S01]  /*8d3a0*/  ULDC UR12, c[0x0][0x228] ;  /* 0x00008a00000c7ab9 */ /* 0x000fe20000000800 */
[----:B---3--:R1:W-:Y:S01]  /*8d3b0*/  @P4 STG.E desc[UR8][R240.64], R237 ;  /* 0x000000edf0004986 */ /* 0x0083e2000c101908 */
[----:B------:R-:W-:Y:S01]  /*8d3c0*/  ISETP.LT.AND P4, PT, R8, UR4, !P2 ;  /* 0x0000000408007c0c */ /* 0x000fe2000d781270 */
[----:B------:R-:W-:-:S02]  /*8d3d0*/  ULDC UR4, c[0x0][0x228] ;  /* 0x00008a0000047ab9 */ /* 0x000fc40000000800 */
[----:B--2---:R-:W-:Y:S04]  /*8d3e0*/  @P5 STG.E desc[UR8][R242.64], R0 ;  /* 0x00000000f2005986 */ /* 0x004fe8000c101908 */
[----:B------:R2:W-:Y:S01]  /*8d3f0*/  @P6 STG.E desc[UR8][R244.64], R247 ;  /* 0x000000f7f4006986 */ /* 0x0005e2000c101908 */
[----:B------:R-:W-:Y:S01]  /*8d400*/  ISETP.LT.AND P6, PT, R11, UR6, !P2 ;  /* 0x000000060b007c0c */ /* 0x000fe2000d7c1270 */
[----:B------:R-:W-:Y:S01]  /*8d410*/  ULDC UR6, c[0x0][0x228] ;  /* 0x00008a0000067ab9 */ /* 0x000fe20000000800 */
[----:B------:R-:W-:Y:S01]  /*8d420*/  ISETP.LT.AND P5, PT, R10, UR4, !P2 ;  /* 0x000000040a007c0c */ /* 0x000fe2000d7a1270 */
[C---:B-1----:R-:W-:Y:S01]  /*8d430*/  IMAD.WIDE R236, R2.reuse, 0x4, R148 ;  /* 0x0000000402ec7825 */ /* 0x042fe200078e0294 */
[----:B------:R-:W-:Y:S01]  /*8d440*/  ISETP.LT.AND P2, PT, R9, UR10, !P2 ;  /* 0x0000000a09007c0c */ /* 0x000fe2000d741270 */
[----:B------:R-:W-:Y:S01]  /*8d450*/  ULDC UR4, c[0x0][0x22c] ;  /* 0x00008b0000047ab9 */ /* 0x000fe20000000800 */
[----:B------:R-:W-:Y:S01]  /*8d460*/  ULDC UR10, c[0x0][0x228] ;  /* 0x00008a00000a7ab9 */ /* 0x000fe20000000800 */
[----:B--2---:R-:W-:Y:S01]  /*8d470*/  IADD3 R247, R2, UR28, RZ ;  /* 0x0000001c02f77c10 */ /* 0x004fe2000fffe0ff */
[----:B------:R-:W-:-:S04]  /*8d480*/  VIADD R0, R3, 0x4a ;  /* 0x0000004a03007836 */ /* 0x000fc80000000000 */
[C---:B------:R-:W-:Y:S01]  /*8d490*/  IMAD.WIDE R240, R247.reuse, 0x4, R210 ;  /* 0x00000004f7f07825 */ /* 0x040fe200078e02d2 */
[----:B------:R1:W-:Y:S01]  /*8d4a0*/  @P3 STG.E desc[UR8][R236.64], R248 ;  /* 0x000000f8ec003986 */ /* 0x0003e2000c101908 */
[----:B------:R-:W-:Y:S01]  /*8d4b0*/  ISETP.GE.AND P3, PT, R0, UR4, PT ;  /* 0x0000000400007c0c */ /* 0x000fe2000bf66270 */
[----:B------:R-:W-:Y:S02]  /*8d4c0*/  ULDC UR4, c[0x0][0x228] ;  /* 0x00008a0000047ab9 */ /* 0x000fe40000000800 */
[----:B------:R2:W-:Y:S01]  /*8d4d0*/  @P4 STG.E desc[UR8][R240.64], R251 ;  /* 0x000000fbf0004986 */ /* 0x0005e2000c101908 */
[C---:B------:R-:W-:Y:S01]  /*8d4e0*/  IMAD.WIDE R242, R247.reuse, 0x4, R148 ;  /* 0x00000004f7f27825 */ /* 0x040fe200078e0294 */
[----:B------:R-:W-:Y:S01]  /*8d4f0*/  ISETP.LT.AND P4, PT, R8, UR4, !P1 ;  /* 0x0000000408007c0c */ /* 0x000fe2000cf81270 */
[----:B------:R-:W-:Y:S02]  /*8d500*/  ULDC UR4, c[0x0][0x228] ;  /* 0x00008a0000047ab9 */ /* 0x000fe40000000800 */
[----:B-1----:R-:W-:-:S04]  /*8d510*/  IMAD.WIDE R236, R247, 0x4, R208 ;  /* 0x00000004f7ec7825 */ /* 0x002fc800078e02d0 */
[C---:B--2---:R-:W-:Y:S01]  /*8d520*/  IMAD.WIDE R240, R247.reuse, 0x4, R150 ;  /* 0x00000004f7f07825 */ /* 0x044fe200078e0296 */
[----:B----4-:R1:W-:Y:S01]  /*8d530*/  @P6 STG.E desc[UR8][R236.64], R250 ;  /* 0x000000faec006986 */ /* 0x0103e2000c101908 */
[----:B------:R-:W-:-:S03]  /*8d540*/  IADD3 R247, R247, UR28, RZ ;  /* 0x0000001cf7f77c10 */ /* 0x000fc6000fffe0ff */
[----:B------:R2:W-:Y:S01]  /*8d550*/  @P5 STG.E desc[UR8][R240.64], R249 ;  /* 0x000000f9f0005986 */ /* 0x0005e2000c101908 */
[----:B------:R-:W-:Y:S01]  /*8d560*/  ISETP.LT.AND P5, PT, R10, UR6, !P1 ;  /* 0x000000060a007c0c */ /* 0x000fe2000cfa1270 */
[----:B------:R-:W-:Y:S01]  /*8d570*/  IMAD.WIDE R244, R247, 0x4, R210 ;  /* 0x00000004f7f47825 */ /* 0x000fe200078e02d2 */
[----:B------:R-:W-:Y:S01]  /*8d580*/  ISETP.LT.AND P6, PT, R8, UR12, !P0 ;  /* 0x0000000c08007c0c */ /* 0x000fe2000c7c1270 */
[----:B------:R3:W-:Y:S01]  /*8d590*/  @P2 STG.E desc[UR8][R242.64], R239 ;  /* 0x000000eff2002986 */ /* 0x0007e2000c101908 */
[----:B------:R-:W-:Y:S01]  /*8d5a0*/  ISETP.LT.AND P2, PT, R11, UR4, !P1 ;  /* 0x000000040b007c0c */ /* 0x000fe2000cf41270 */
[----:B------:R-:W-:Y:S01]  /*8d5b0*/  VIADD R0, R3, 0x4b ;  /* 0x0000004b03007836 */ /* 0x000fe20000000000 */
[----:B------:R-:W-:Y:S01]  /*8d5c0*/  ISETP.LT.AND P1, PT, R9, UR10, !P1 ;  /* 0x0000000a09007c0c */ /* 0x000fe2000cf21270 */
[C---:B-1----:R-:W-:Y:S01]  /*8d5d0*/  IMAD.WIDE R236, R247.reuse, 0x4, R208 ;  /* 0x00000004f7ec7825 */ /* 0x042fe200078e02d0 */
[----:B------:R-:W-:Y:S01]  /*8d5e0*/  ULDC UR4, c[0x0][0x22c] ;  /* 0x00008b0000047ab9 */ /* 0x000fe20000000800 */
[----:B------:R-:W-:Y:S01]  /*8d5f0*/  @P4 STG.E desc[UR8][R244.64], R232 ;  /* 0x000000e8f4004986 */ /* 0x000fe2000c101908 */
[----:B------:R-:W-:Y:S01]  /*8d600*/  ISETP.GE.AND P4, PT, R0, UR4, PT ;  /* 0x0000000400007c0c */ /* 0x000fe2000bf86270 */
[C---:B--2---:R-:W-:Y:S01]  /*8d610*/  IMAD.WIDE R240, R247.reuse, 0x4, R148 ;  /* 0x00000004f7f07825 */ /* 0x044fe200078e0294 */
[C---:B------:R-:W-:Y:S01]  /*8d620*/  IADD3 R249, R247.reuse, UR28, RZ ;  /* 0x0000001cf7f97c10 */ /* 0x040fe2000fffe0ff */
[----:B------:R-:W-:Y:S01]  /*8d630*/  ULDC UR4, c[0x0][0x228] ;  /* 0x00008a0000047ab9 */ /* 0x000fe20000000800 */
[----:B------:R-:W-:Y:S01]  /*8d640*/  ULDC UR6, c[0x0][0x228] ;  /* 0x00008a0000067ab9 */ /* 0x000fe20000000800 */
[----:B---3--:R-:W-:Y:S01]  /*8d650*/  IMAD.WIDE R238, R247, 0x4, R150 ;  /* 0x00000004f7ee7825 */ /* 0x008fe200078e0296 */
[----:B------:R-:W-:Y:S01]  /*8d660*/  ULDC UR10, c[0x0][0x228] ;  /* 0x00008a00000a7ab9 */ /* 0x000fe20000000800 */
[----:B------:R1:W-:Y:S01]  /*8d670*/  @P2 STG.E desc[UR8][R236.64], R228 ;  /* 0x000000e4ec002986 */ /* 0x0003e2000c101908 */
[----:B------:R-:W-:Y:S01]  /*8d680*/  ISETP.LT.AND P2, PT, R11, UR4, !P0 ;  /* 0x000000040b007c0c */ /* 0x000fe2000c741270 */
[----:B------:R-:W-:Y:S01]  /*8d690*/  ULDC UR4, c[0x0][0x228] ;  /* 0x00008a0000047ab9 */ /* 0x000fe20000000800 */
[----:B------:R-:W-:Y:S01]  /*8d6a0*/  IMAD.WIDE R242, R249, 0x4, R210 ;  /* 0x00000004f9f27825 */ /* 0x000fe200078e02d2 */
[----:B------:R2:W-:Y:S01]  /*8d6b0*/  @P5 STG.E desc[UR8][R238.64], R220 ;  /* 0x000000dcee005986 */ /* 0x0005e2000c101908 */
[----:B------:R-:W-:-:S03]  /*8d6c0*/  ULDC UR12, c[0x0][0x228] ;  /* 0x00008a00000c7ab9 */ /* 0x000fc60000000800 */
[----:B------:R3:W-:Y:S01]  /*8d6d0*/  @P1 STG.E desc[UR8][R240.64], R184 ;  /* 0x000000b8f0001986 */ /* 0x0007e2000c101908 */
[----:B------:R-:W-:Y:S01]  /*8d6e0*/  ISETP.LT.AND P1, PT, R10, UR4, !P0 ;  /* 0x000000040a007c0c */ /* 0x000fe2000c721270 */
[----:B------:R-:W-:Y:S01]  /*8d6f0*/  VIADD R247, R249, UR28 ;  /* 0x0000001cf9f77c36 */ /* 0x000fe20008000000 */
[----:B------:R-:W-:Y:S01]  /*8d700*/  ISETP.LT.AND P0, PT, R9, UR6, !P0 ;  /* 0x0000000609007c0c */ /* 0x000fe2000c701270 */
[----:B------:R4:W-:Y:S01]  /*8d710*/  @P6 STG.E desc[UR8][R242.64], R4 ;  /* 0x00000004f2006986 */ /* 0x0009e2000c101908 */
[----:B------:R-:W-:Y:S01]  /*8d720*/  ISETP.LT.AND P5, PT, R8, UR10, !P3 ;  /* 0x0000000a08007c0c */ /* 0x000fe2000dfa1270 */
[----:B-1----:R-:W-:Y:S01]  /*8d730*/  IMAD.WIDE R236, R249, 0x4, R150 ;  /* 0x00000004f9ec7825 */ /* 0x002fe200078e0296 */
[----:B------:R-:W-:Y:S01]  /*8d740*/  ISETP.LT.AND P6, PT, R11, UR12, !P3 ;  /* 0x0000000c0b007c0c */ /* 0x000fe2000dfc1270 */
[----:B------:R-:W-:Y:S01]  /*8d750*/  ULDC UR4, c[0x0][0x22c] ;  /* 0x00008b0000047ab9 */ /* 0x000fe20000000800 */
[----:B------:R-:W-:Y:S01]  /*8d760*/  IADD3 R0, R3, 0x4c, RZ ;  /* 0x0000004c03007810 */ /* 0x000fe20007ffe0ff */
[C---:B--2---:R-:W-:Y:S01]  /*8d770*/  IMAD.WIDE R238, R249.reuse, 0x4, R208 ;  /* 0x00000004f9ee7825 */ /* 0x044fe200078e02d0 */
[----:B------:R-:W-:Y:S01]  /*8d780*/  ULDC UR6, c[0x0][0x228] ;  /* 0x00008a0000067ab9 */ /* 0x000fe20000000800 */
[----:B------:R-:W-:Y:S01]  /*8d790*/  ULDC UR10, c[0x0][0x228] ;  /* 0x00008a00000a7ab9 */ /* 0x000fe20000000800 */
[----:B------:R-:W-:Y:S01]  /*8d7a0*/  ULDC UR12, c[0x0][0x228] ;  /* 0x00008a00000c7ab9 */ /* 0x000fe20000000800 */
[----:B---3--:R-:W-:Y:S01]  /*8d7b0*/  IMAD.WIDE R240, R249, 0x4, R148 ;  /* 0x00000004f9f07825 */ /* 0x008fe200078e0294 */
[----:B------:R-:W-:Y:S01]  /*8d7c0*/  @P2 STG.E desc[UR8][R238.64], R24 ;  /* 0x00000018ee002986 */ /* 0x000fe2000c101908 */
[----:B------:R-:W-:Y:S01]  /*8d7d0*/  ISETP.GE.AND P2, PT, R0, UR4, PT ;  /* 0x0000000400007c0c */ /* 0x000fe2000bf46270 */
[----:B------:R-:W-:Y:S01]  /*8d7e0*/  ULDC UR4, c[0x0][0x228] ;  /* 0x00008a0000047ab9 */ /* 0x000fe20000000800 */
[C---:B----4-:R-:W-:Y:S01]  /*8d7f0*/  IMAD.WIDE R242, R247.reuse, 0x4, R210 ;  /* 0x00000004f7f27825 */ /* 0x050fe200078e02d2 */
[----:B------:R1:W-:Y:S03]  /*8d800*/  @P1 STG.E desc[UR8][R236.64], R32 ;  /* 0x00000020ec001986 */ /* 0x0003e6000c101908 */
[----:B------:R-:W-:Y:S01]  /*8d810*/  IMAD.WIDE R244, R247, 0x4, R208 ;  /* 0x00000004f7f47825 */ /* 0x000fe200078e02d0 */
[----:B------:R-:W-:Y:S01]  /*8d820*/  @P0 STG.E desc[UR8][R240.64], R28 ;  /* 0x0000001cf0000986 */ /* 0x000fe2000c101908 */
[----:B------:R-:W-:Y:S01]  /*8d830*/  ISETP.LT.AND P0, PT, R10, UR4, !P3 ;  /* 0x000000040a007c0c */ /* 0x000fe2000df01270 */
[----:B------:R-:W-:-:S02]  /*8d840*/  ULDC UR4, c[0x0][0x228] ;  /* 0x00008a0000047ab9 */ /* 0x000fc40000000800 */
[----:B------:R2:W-:Y:S01]  /*8d850*/  @P5 STG.E desc[UR8][R242.64], R233 ;  /* 0x000000e9f2005986 */ /* 0x0005e2000c101908 */
[----:B------:R-:W-:Y:S01]  /*8d860*/  ISETP.LT.AND P3, PT, R9, UR4, !P3 ;  /* 0x0000000409007c0c */ /* 0x000fe2000df61270 */
[----:B------:R-:W-:Y:S02]  /*8d870*/  ULDC UR4, c[0x0][0x22c] ;  /* 0x00008b0000047ab9 */ /* 0x000fe40000000800 */
[----:B------:R3:W-:Y:S01]  /*8d880*/  @P6 STG.E desc[UR8][R244.64], R229 ;  /* 0x000000e5f4006986 */ /* 0x0007e2000c101908 */
[----:B------:R-:W-:Y:S01]  /*8d890*/  ISETP.LT.AND P6, PT, R8, UR6, !P4 ;  /* 0x0000000608007c0c */ /* 0x000fe2000e7c1270 */
[----:B-1----:R-:W-:Y:S01]  /*8d8a0*/  IMAD.WIDE R236, R247, 0x4, R150 ;  /* 0x00000004f7ec7825 */ /* 0x002fe200078e0296 */
[----:B------:R-:W-:Y:S01]  /*8d8b0*/  ISETP.LT.AND P5, PT, R11, UR10, !P4 ;  /* 0x0000000a0b007c0c */ /* 0x000fe2000e7a1270 */
[----:B------:R-:W-:Y:S01]  /*8d8c0*/  ULDC UR6, c[0x0][0x228] ;  /* 0x00008a0000067ab9 */ /* 0x000fe20000000800 */
[----:B------:R-:W-:Y:S01]  /*8d8d0*/  ISETP.LT.AND P1, PT, R10, UR12, !P4 ;  /* 0x0000000c0a007c0c */ /* 0x000fe2000e721270 */
[----:B------:R-:W-:Y:S01]  /*8d8e0*/  ULDC UR10, c[0x0][0x228] ;  /* 0x00008a00000a7ab9 */ /* 0x000fe20000000800 */
[----:B--2---:R-:W-:-:S02]  /*8d8f0*/  IADD3 R243, R247, UR28, RZ ;  /* 0x0000001cf7f37c10 */ /* 0x004fc4000fffe0ff */
[----:B------:R-:W-:Y:S01]  /*8d900*/  IADD3 R0, R3, 0x4d, RZ ;  /* 0x0000004d03007810 */ /* 0x000fe20007ffe0ff */
[----:B---3--:R-:W-:Y:S01]  /*8d910*/  IMAD.WIDE R228, R247, 0x4, R148 ;  /* 0x00000004f7e47825 */ /* 0x008fe200078e0294 */
[----:B------:R-:W-:Y:S01]  /*8d920*/  @P0 STG.E desc[UR8][R236.64], R221 ;  /* 0x000000ddec000986 */ /* 0x000fe2000c101908 */
[----:B------:R-:W-:Y:S02]  /*8d930*/  ULDC UR12, c[0x0][0x228] ;  /* 0x00008a00000c7ab9 */ /* 0x000fe40000000800 */
[C---:B------:R-:W-:Y:S01]  /*8d940*/  IMAD.WIDE R232, R243.reuse, 0x4, R210 ;  /* 0x00000004f3e87825 */ /* 0x040fe200078e02d2 */
[----:B------:R-:W-:Y:S03]  /*8d950*/  @P3 STG.E desc[UR8][R228.64], R185 ;  /* 0x000000b9e4003986 */ /* 0x000fe6000c101908 */
[----:B------:R-:W-:Y:S01]  /*8d960*/  IMAD.WIDE R238, R243, 0x4, R208 ;  /* 0x00000004f3ee7825 */ /* 0x000fe200078e02d0 */
[----:B------:R-:W-:-:S03]  /*8d970*/  ISETP.GE.AND P0, PT, R0, UR4, PT ;  /* 0x0000000400007c0c */ /* 0x000fc6000bf06270 */
[----:B------:R-:W-:Y:S01]  /*8d980*/  IMAD.WIDE R240, R243, 0x4, R150 ;  /* 0x00000004f3f07825 */ /* 0x000fe200078e0296 */
[----:B------:R1:W-:Y:S01]  /*8d990*/  @P6 STG.E desc[UR8][R232.64], R5 ;  /* 0x00000005e8006986 */ /* 0x0003e2000c101908 */
[----:B------:R-:W-:-:S03]  /*8d9a0*/  ULDC UR4, c[0x0][0x228] ;  /* 0x00008a0000047ab9 */ /* 0x000fc60000000800 */
[----:B------:R2:W-:Y:S04]  /*8d9b0*/  @P5 STG.E desc[UR8][R238.64], R25 ;  /* 0x00000019ee005986 */ /* 0x0005e8000c101908 */
[----:B------:R3:W-:Y:S01]  /*8d9c0*/  @P1 STG.E desc[UR8][R240.64], R33 ;  /* 0x00000021f0001986 */ /* 0x0007e2000c101908 */
[----:B------:R-:W-:Y:S01]  /*8d9d0*/  ISETP.LT.AND P1, PT, R9, UR4, !P4 ;  /* 0x0000000409007c0c */ /* 0x000fe2000e721270 */
[----:B------:R-:W-:Y:S01]  /*8d9e0*/  VIADD R0, R3, 0x4e ;  /* 0x0000004e03007836 */ /* 0x000fe20000000000 */
[----:B------:R-:W-:Y:S01]  /*8d9f0*/  ISETP.LT.AND P4, PT, R8, UR6, !P2 ;  /* 0x0000000608007c0c */ /* 0x000fe2000d781270 */
[----:B------:R-:W-:Y:S01]  /*8da00*/  ULDC UR4, c[0x0][0x22c] ;  /* 0x00008b0000047ab9 */ /* 0x000fe20000000800 */
[----:B------:R-:W-:Y:S01]  /*8da10*/  ISETP.LT.AND P5, PT, R11, UR10, !P2 ;  /* 0x0000000a0b007c0c */ /* 0x000fe2000d7a1270 */
[C---:B-1----:R-:W-:Y:S01]  /*8da20*/  IMAD.WIDE R4, R243.reuse, 0x4, R148 ;  /* 0x00000004f3047825 */ /* 0x042fe200078e0294 */
[----:B------:R-:W-:Y:S01]  /*8da30*/  ISETP.LT.AND P6, PT, R10, UR12, !P2 ;  /* 0x0000000c0a007c0c */ /* 0x000fe2000d7c1270 */
[----:B------:R-:W-:Y:S01]  /*8da40*/  ULDC UR6, c[0x0][0x228] ;  /* 0x00008a0000067ab9 */ /* 0x000fe20000000800 */
[----:B------:R-:W-:Y:S01]  /*8da50*/  IADD3 R221, R243, UR28, RZ ;  /* 0x0000001cf3dd7c10 */ /* 0x000fe2000fffe0ff */
[----:B------:R-:W-:Y:S01]  /*8da60*/  ULDC UR10, c[0x0][0x228] ;  /* 0x00008a00000a7ab9 */ /* 0x000fe20000000800 */
[----:B------:R-:W-:Y:S01]  /*8da70*/  ISETP.GE.AND P3, PT, R0, UR4, PT ;  /* 0x0000000400007c0c */ /* 0x000fe2000bf66270 */
[----:B------:R-:W-:Y:S01]  /*8da80*/  ULDC UR4, c[0x0][0x22c] ;  /* 0x00008b0000047ab9 */ /* 0x000fe20000000800 */
[----:B------:R-:W-:Y:S01]  /*8da90*/  IADD3 R0, R3, 0x4f, RZ ;  /* 0x0000004f03007810 */ /* 0x000fe20007ffe0ff */
[----:B------:R1:W-:Y:S01]  /*8daa0*/  @P1 STG.E desc[UR8][R4.64], R29 ;  /* 0x0000001d04001986 */ /* 0x0003e2000c101908 */
[C---:B--2---:R-:W-:Y:S01]  /*8dab0*/  IMAD.WIDE R24, R221.reuse, 0x4, R210 ;  /* 0x00000004dd187825 */ /* 0x044fe200078e02d2 */
[----:B------:R-:W-:Y:S01]  /*8dac0*/  ULDC UR12, c[0x0][0x228] ;  /* 0x00008a00000c7ab9 */ /* 0x000fe20000000800 */
[----:B------:R-:W-:Y:S01]  /*8dad0*/  ISETP.GE.AND P1, PT, R0, UR4, PT ;  /* 0x0000000400007c0c */ /* 0x000fe2000bf26270 */
[----:B------:R-:W-:Y:S01]  /*8dae0*/  ULDC UR4, c[0x0][0x228] ;  /* 0x00008a0000047ab9 */ /* 0x000fe20000000800 */
[----:B---3--:R-:W-:Y:S01]  /*8daf0*/  IMAD.WIDE R32, R221, 0x4, R208 ;  /* 0x00000004dd207825 */ /* 0x008fe200078e02d0 */
[----:B------:R-:W-:Y:S01]  /*8db00*/  ISETP.LT.AND P2, PT, R9, UR4, !P2 ;  /* 0x0000000409007c0c */ /* 0x000fe2000d741270 */
[----:B------:R-:W-:-:S02]  /*8db10*/  ULDC UR4, c[0x0][0x228] ;  /* 0x00008a0000047ab9 */ /* 0x000fc40000000800 */
[C---:B------:R-:W-:Y:S01]  /*8db20*/  IMAD.WIDE R184, R221.reuse, 0x4, R150 ;  /* 0x00000004ddb87825 */ /* 0x040fe200078e0296 */
[----:B------:R2:W-:Y:S01]  /*8db30*/  @P4 STG.E desc[UR8][R24.64], R234 ;  /* 0x000000ea18004986 */ /* 0x0005e2000c101908 */
[----:B------:R-:W-:Y:S01]  /*8db40*/  ISETP.LT.AND P4, PT, R8, UR4, !P0 ;  /* 0x0000000408007c0c */ /* 0x000fe2000c781270 */
[----:B------:R-:W-:Y:S02]  /*8db50*/  ULDC UR4, c[0x0][0x228] ;  /* 0x00008a0000047ab9 */ /* 0x000fe40000000800 */
[----:B------:R3:W-:Y:S01]  /*8db60*/  @P5 STG.E desc[UR8][R32.64], R230 ;  /* 0x000000e620005986 */ /* 0x0007e2000c101908 */
[----:B------:R-:W-:Y:S02]  /*8db70*/  ISETP.LT.AND P5, PT, R10, UR4, !P0 ;  /* 0x000000040a007c0c */ /* 0x000fe4000c7a1270 */
[----:B------:R-:W-:Y:S01]  /*8db80*/  IADD3 R229, R221, UR28, RZ ;  /* 0x0000001cdde57c10 */ /* 0x000fe2000fffe0ff */
[----:B------:R4:W-:Y:S01]  /*8db90*/  @P6 STG.E desc[UR8][R184.64], R222 ;  /* 0x000000deb8006986 */ /* 0x0009e2000c101908 */
[----:B------:R-:W-:Y:S01]  /*8dba0*/  ISETP.LT.AND P6, PT, R11, UR6, !P0 ;  /* 0x000000060b007c0c */ /* 0x000fe2000c7c1270 */
[----:B-1----:R-:W-:Y:S01]  /*8dbb0*/  IMAD.WIDE R4, R221, 0x4, R148 ;  /* 0x00000004dd047825 */ /* 0x002fe200078e0294 */
[----:B------:R-:W-:Y:S01]  /*8dbc0*/  ISETP.LT.AND P0, PT, R9, UR10, !P0 ;  /* 0x0000000a09007c0c */ /* 0x000fe2000c701270 */
[----:B------:R-:W-:Y:S01]  /*8dbd0*/  ULDC UR4, c[0x0][0x22c] ;  /* 0x00008b0000047ab9 */ /* 0x000fe20000000800 */
[----:B------:R-:W-:Y:S01]  /*8dbe0*/  ULDC UR6, c[0x0][0x228] ;  /* 0x00008a0000067ab9 */ /* 0x000fe20000000800 */
[----:B------:R-:W-:-:S02]  /*8dbf0*/  VIADD R0, R3, 0x50 ;  /* 0x0000005003007836 */ /* 0x000fc40000000000 */
[C---:B--2---:R-:W-:Y:S01]  /*8dc00*/  IMAD.WIDE R24, R229.reuse, 0x4, R210 ;  /* 0x00000004e5187825 */ /* 0x044fe200078e02d2 */
[----:B------:R1:W-:Y:S01]  /*8dc10*/  @P2 STG.E desc[UR8][R4.64], R186 ;  /* 0x000000ba04002986 */ /* 0x0003e2000c101908 */
[----:B------:R-:W-:Y:S02]  /*8dc20*/  ULDC UR10, c[0x0][0x228] ;  /* 0x00008a00000a7ab9 */ /* 0x000fe40000000800 */
[C---:B------:R-:W-:Y:S01]  /*8dc30*/  IMAD.WIDE R28, R229.reuse, 0x4, R208 ;  /* 0x00000004e51c7825 */ /* 0x040fe200078e02d0 */
[----:B------:R-:W-:Y:S01]  /*8dc40*/  ISETP.GE.AND P2, PT, R0, UR4, PT ;  /* 0x0000000400007c0c */ /* 0x000fe2000bf46270 */
[----:B------:R-:W-:Y:S02]  /*8dc50*/  ULDC UR4, c[0x0][0x228] ;  /* 0x00008a0000047ab9 */ /* 0x000fe40000000800 */
[C---:B---3--:R-:W-:Y:S01]  /*8dc60*/  IMAD.WIDE R32, R229.reuse, 0x4, R150 ;  /* 0x00000004e5207825 */ /* 0x048fe200078e0296 */
[----:B------:R2:W-:Y:S03]  /*8dc70*/  @P4 STG.E desc[UR8][R24.64], R6 ;  /* 0x0000000618004986 */ /* 0x0005e6000c101908 */
[----:B----4-:R-:W-:Y:S01]  /*8dc80*/  IMAD.WIDE R184, R229, 0x4, R148 ;  /* 0x00000004e5b87825 */ /* 0x010fe200078e0294 */
[----:B------:R3:W-:Y:S01]  /*8dc90*/  @P6 STG.E desc[UR8][R28.64], R26 ;  /* 0x0000001a1c006986 */ /* 0x0007e2000c101908 */
[----:B------:R-:W-:Y:S01]  /*8dca0*/  ISETP.LT.AND P4, PT, R8, UR4, !P3 ;  /* 0x0000000408007c0c */ /* 0x000fe2000df81270 */
[----:B------:R-:W-:-:S02]  /*8dcb0*/  ULDC UR4, c[0x0][0x228] ;  /* 0x00008a0000047ab9 */ /* 0x000fc40000000800 */
[----:B------:R4:W-:Y:S01]  /*8dcc0*/  @P5 STG.E desc[UR8][R32.64], R34 ;  /* 0x0000002220005986 */ /* 0x0009e2000c101908 */
[----:B------:R-:W-:Y:S01]  /*8dcd0*/  ISETP.LT.AND P5, PT, R10, UR6, !P3 ;  /* 0x000000060a007c0c */ /* 0x000fe2000dfa1270 */
[----:B------:R-:W-:Y:S01]  /*8dce0*/  VIADD R0, R3, 0x51 ;  /* 0x0000005103007836 */ /* 0x000fe20000000000 */
[----:B------:R-:W-:Y:S01]  /*8dcf0*/  IADD3 R229, R229, UR28, RZ ;  /* 0x0000001ce5e57c10 */ /* 0x000fe2000fffe0ff */
[----:B------:R4:W-:Y:S01]  /*8dd00*/  @P0 STG.E desc[UR8][R184.64], R30 ;  /* 0x0000001eb8000986 */ /* 0x0009e2000c101908 */
[----:B------:R-:W-:Y:S01]  /*8dd10*/  ISETP.LT.AND P0, PT, R11, UR4, !P3 ;  /* 0x000000040b007c0c */ /* 0x000fe2000df01270 */
[----:B------:R-:W-:Y:S01]  /*8dd20*/  ULDC UR4, c[0x0][0x22c] ;  /* 0x00008b0000047ab9 */ /* 0x000fe20000000800 */
[----:B------:R-:W-:Y:S01]  /*8dd30*/  ISETP.LT.AND P3, PT, R9, UR10, !P3 ;  /* 0x0000000a09007c0c */ /* 0x000fe2000df61270 */
[----:B-1----:R-:W-:Y:S01]  /*8dd40*/  IMAD.WIDE R4, R229, 0x4, R210 ;  /* 0x00000004e5047825 */ /* 0x002fe200078e02d2 */
[----:B------:R-:W-:Y:S01]  /*8dd50*/  ISETP.LT.AND P6, PT, R8, UR12, !P1 ;  /* 0x0000000c08007c0c */ /* 0x000fe2000cfc1270 */
[----:B------:R-:W-:-:S02]  /*8dd60*/  ULDC UR6, c[0x0][0x228] ;  /* 0x00008a0000067ab9 */ /* 0x000fc40000000800 */
[C---:B--2---:R-:W-:Y:S01]  /*8dd70*/  IMAD.WIDE R24, R229.reuse, 0x4, R208 ;  /* 0x00000004e5187825 */ /* 0x044fe200078e02d0 */
[----:B------:R1:W-:Y:S03]  /*8dd80*/  @P4 STG.E desc[UR8][R4.64], R235 ;  /* 0x000000eb04004986 */ /* 0x0003e6000c101908 */
[C---:B---3--:R-:W-:Y:S01]  /*8dd90*/  IMAD.WIDE R28, R229.reuse, 0x4, R150 ;  /* 0x00000004e51c7825 */ /* 0x048fe200078e0296 */
[----:B------:R-:W-:-:S03]  /*8dda0*/  IADD3 R221, R229, UR28, RZ ;  /* 0x0000001ce5dd7c10 */ /* 0x000fc6000fffe0ff */
[----:B----4-:R-:W-:Y:S01]  /*8ddb0*/  IMAD.WIDE R32, R229, 0x4, R148 ;  /* 0x00000004e5207825 */ /* 0x010fe200078e0294 */
[----:B------:R-:W-:Y:S01]  /*8ddc0*/  ISETP.GE.AND P4, PT, R0, UR4, PT ;  /* 0x0000000400007c0c */ /* 0x000fe2000bf86270 */
[----:B------:R2:W-:Y:S01]  /*8ddd0*/  @P0 STG.E desc[UR8][R24.64], R231 ;  /* 0x000000e718000986 */ /* 0x0005e2000c101908 */
[----:B------:R-:W-:Y:S01]  /*8dde0*/  ULDC UR4, c[0x0][0x228] ;  /* 0x00008a0000047ab9 */ /* 0x000fe20000000800 */
[----:B------:R-:W-:Y:S01]  /*8ddf0*/  ULDC UR10, c[0x0][0x228] ;  /* 0x00008a00000a7ab9 */ /* 0x000fe20000000800 */
[----:B------:R-:W-:Y:S01]  /*8de00*/  ULDC UR12, c[0x0][0x228] ;  /* 0x00008a00000c7ab9 */ /* 0x000fe20000000800 */
[----:B------:R-:W-:Y:S01]  /*8de10*/  @P5 STG.E desc[UR8][R28.64], R223 ;  /* 0x000000df1c005986 */ /* 0x000fe2000c101908 */
[----:B------:R-:W-:-:S03]  /*8de20*/  IMAD.WIDE R184, R221, 0x4, R210 ;  /* 0x00000004ddb87825 */ /* 0x000fc600078e02d2 */
[----:B------:R-:W-:Y:S01]  /*8de30*/  @P3 STG.E desc[UR8][R32.64], R187 ;  /* 0x000000bb20003986 */ /* 0x000fe2000c101908 */
[----:B------:R-:W-:Y:S01]  /*8de40*/  ISETP.LT.AND P3, PT, R11, UR4, !P1 ;  /* 0x000000040b007c0c */ /* 0x000fe2000cf61270 */
[----:B------:R-:W-:Y:S02]  /*8de50*/  ULDC UR4, c[0x0][0x228] ;  /* 0x00008a0000047ab9 */ /* 0x000fe40000000800 */
[----:B------:R-:W-:Y:S01]  /*8de60*/  ISETP.LT.AND P0, PT, R10, UR4, !P1 ;  /* 0x000000040a007c0c */ /* 0x000fe2000cf01270 */
[----:B------:R3:W-:Y:S01]  /*8de70*/  @P6 STG.E desc[UR8][R184.64], R7 ;  /* 0x00000007b8006986 */ /* 0x0007e2000c101908 */
[----:B------:R-:W-:Y:S01]  /*8de80*/  ISETP.LT.AND P1, PT, R9, UR6, !P1 ;  /* 0x0000000609007c0c */ /* 0x000fe2000cf21270 */
[----:B-1----:R-:W-:Y:S01]  /*8de90*/  IMAD.WIDE R4, R221, 0x4, R208 ;  /* 0x00000004dd047825 */ /* 0x002fe200078e02d0 */
[----:B------:R-:W-:Y:S01]  /*8dea0*/  ISETP.LT.AND P5, PT, R8, UR10, !P2 ;  /* 0x0000000a08007c0c */ /* 0x000fe2000d7a1270 */
[----:B------:R-:W-:Y:S01]  /*8deb0*/  ULDC UR4, c[0x0][0x22c] ;  /* 0x00008b0000047ab9 */ /* 0x000fe20000000800 */
[----:B------:R-:W-:-:S02]  /*8dec0*/  ISETP.LT.AND P6, PT, R11, UR12, !P2 ;  /* 0x0000000c0b007c0c */ /* 0x000fc4000d7c1270 */
[----:B------:R-:W-:Y:S01]  /*8ded0*/  IADD3 R0, R3, 0x52, RZ ;  /* 0x0000005203007810 */ /* 0x000fe20007ffe0ff */
[C---:B--2---:R-:W-:Y:S01]  /*8dee0*/  IMAD.WIDE R24, R221.reuse, 0x4, R148 ;  /* 0x00000004dd187825 */ /* 0x044fe200078e0294 */
[----:B------:R1:W-:Y:S01]  /*8def0*/  @P3 STG.E desc[UR8][R4.64], R27 ;  /* 0x0000001b04003986 */ /* 0x0003e2000c101908 */
[----:B------:R-:W-:Y:S02]  /*8df00*/  ULDC UR6, c[0x0][0x228] ;  /* 0x00008a0000067ab9 */ /* 0x000fe40000000800 */
[C---:B---3--:R-:W-:Y:S02]  /*8df10*/  VIADD R185, R221.reuse, UR28 ;  /* 0x0000001cddb97c36 */ /* 0x048fe40008000000 */
[----:B------:R-:W-:Y:S01]  /*8df20*/  IMAD.WIDE R6, R221, 0x4, R150 ;  /* 0x00000004dd067825 */ /* 0x000fe200078e0296 */
[----:B------:R-:W-:Y:S01]  /*8df30*/  ISETP.GE.AND P3, PT, R0, UR4, PT ;  /* 0x0000000400007c0c */ /* 0x000fe2000bf66270 */
[----:B------:R-:W-:Y:S01]  /*8df40*/  ULDC UR4, c[0x0][0x228] ;  /* 0x00008a0000047ab9 */ /* 0x000fe20000000800 */
[----:B------:R-:W-:Y:S01]  /*8df50*/  ULDC UR10, c[0x0][0x228] ;  /* 0x00008a00000a7ab9 */ /* 0x000fe20000000800 */
[C---:B------:R-:W-:Y:S01]  /*8df60*/  IMAD.WIDE R28, R185.reuse, 0x4, R210 ;  /* 0x00000004b91c7825 */ /* 0x040fe200078e02d2 */
[----:B------:R2:W-:Y:S01]  /*8df70*/  @P0 STG.E desc[UR8][R6.64], R35 ;  /* 0x0000002306000986 */ /* 0x0005e2000c101908 */
[C---:B------:R-:W-:Y:S01]  /*8df80*/  ISETP.LT.AND P0, PT, R10.reuse, UR4, !P2 ;  /* 0x000000040a007c0c */ /* 0x040fe2000d701270 */
[----:B------:R-:W-:Y:S01]  /*8df90*/  ULDC UR4, c[0x0][0x228] ;  /* 0x00008a0000047ab9 */ /* 0x000fe20000000800 */
[----:B------:R-:W-:Y:S01]  /*8dfa0*/  IMAD.WIDE R32, R185, 0x4, R208 ;  /* 0x00000004b9207825 */ /* 0x000fe200078e02d0 */
[----:B------:R3:W-:Y:S01]  /*8dfb0*/  @P1 STG.E desc[UR8][R24.64], R31 ;  /* 0x0000001f18001986 */ /* 0x0007e2000c101908 */
[----:B------:R-:W-:Y:S01]  /*8dfc0*/  ISETP.LT.AND P2, PT, R9, UR4, !P2 ;  /* 0x0000000409007c0c */ /* 0x000fe2000d741270 */
[----:B------:R-:W-:Y:S01]  /*8dfd0*/  ULDC UR12, c[0x0][0x228] ;  /* 0x00008a00000c7ab9 */ /* 0x000fe20000000800 */
[----:B-1----:R-:W-:Y:S01]  /*8dfe0*/  IMAD.WIDE R4, R185, 0x4, R150 ;  /* 0x00000004b9047825 */ /* 0x002fe200078e0296 */
[----:B------:R1:W-:Y:S01]  /*8dff0*/  @P5 STG.E desc[UR8][R28.64], R20 ;  /* 0x000000141c005986 */ /* 0x0003e2000c101908 */
[----:B------:R-:W-:Y:S01]  /*8e000*/  ISETP.LT.AND P5, PT, R11, UR10, !P4 ;  /* 0x0000000a0b007c0c */ /* 0x000fe2000e7a1270 */
[----:B------:R-:W-:Y:S01]  /*8e010*/  ULDC UR4, c[0x0][0x22c] ;  /* 0x00008b0000047ab9 */ /* 0x000fe20000000800 */
[----:B------:R-:W-:Y:S01]  /*8e020*/  ISETP.LT.AND P1, PT, R10, UR12, !P4 ;  /* 0x0000000c0a007c0c */ /* 0x000fe2000e721270 */
[----:B------:R-:W-:Y:S01]  /*8e030*/  @P6 STG.E desc[UR8][R32.64], R16 ;  /* 0x0000001020006986 */ /* 0x000fe2000c101908 */
[----:B------:R-:W-:Y:S01]  /*8e040*/  ISETP.LT.AND P6, PT, R8, UR6, !P4 ;  /* 0x0000000608007c0c */ /* 0x000fe2000e7c1270 */
[----:B--2---:R-:W-:Y:S01]  /*8e050*/  IMAD.WIDE R6, R185, 0x4, R148 ;  /* 0x00000004b9067825 */ /* 0x004fe200078e0294 */
[----:B------:R-:W-:-:S02]  /*8e060*/  IADD3 R0, R3, 0x53, RZ ;  /* 0x0000005303007810 */ /* 0x000fc40007ffe0ff */
[----:B---3--:R-:W-:Y:S01]  /*8e070*/  IADD3 R31, R185, UR28, RZ ;  /* 0x0000001cb91f7c10 */ /* 0x008fe2000fffe0ff */
[----:B------:R2:W-:Y:S01]  /*8e080*/  @P0 STG.E desc[UR8][R4.64], R12 ;  /* 0x0000000c04000986 */ /* 0x0005e2000c101908 */
[----:B------:R-:W-:Y:S01]  /*8e090*/  ULDC UR6, c[0x0][0x228] ;  /* 0x00008a0000067ab9 */ /* 0x000fe20000000800 */
[----:B------:R-:W-:Y:S01]  /*8e0a0*/  ULDC UR10, c[0x0][0x228] ;  /* 0x00008a00000a7ab9 */ /* 0x000fe20000000800 */
[----:B------:R-:W-:Y:S01]  /*8e0b0*/  ULDC UR12, c[0x0][0x228] ;  /* 0x00008a00000c7ab9 */ /* 0x000fe20000000800 */
[C---:B------:R-:W-:Y:S01]  /*8e0c0*/  IMAD.WIDE R24, R31.reuse, 0x4, R210 ;  /* 0x000000041f187825 */ /* 0x040fe200078e02d2 */
[----:B------:R-:W-:Y:S03]  /*8e0d0*/  @P2 STG.E desc[UR8][R6.64], R40 ;  /* 0x0000002806002986 */ /* 0x000fe6000c101908 */
[----:B------:R-:W-:Y:S01]  /*8e0e0*/  IMAD.WIDE R26, R31, 0x4, R208 ;  /* 0x000000041f1a7825 */ /* 0x000fe200078e02d0 */
[----:B------:R-:W-:-:S03]  /*8e0f0*/  ISETP.GE.AND P0, PT, R0, UR4, PT ;  /* 0x0000000400007c0c */ /* 0x000fc6000bf06270 */
[----:B-1----:R-:W-:Y:S01]  /*8e100*/  IMAD.WIDE R28, R31, 0x4, R150 ;  /* 0x000000041f1c7825 */ /* 0x002fe200078e0296 */
[----:B------:R-:W-:Y:S01]  /*8e110*/  @P6 STG.E desc[UR8][R24.64], R36 ;  /* 0x0000002418006986 */ /* 0x000fe2000c101908 */
[----:B------:R-:W-:-:S03]  /*8e120*/  ULDC UR4, c[0x0][0x228] ;  /* 0x00008a0000047ab9 */ /* 0x000fc60000000800 */
[----:B------:R-:W-:Y:S04]  /*8e130*/  @P5 STG.E desc[UR8][R26.64], R64 ;  /* 0x000000401a005986 */ /* 0x000fe8000c101908 */
[----:B------:R1:W-:Y:S01]  /*8e140*/  @P1 STG.E desc[UR8][R28.64], R60 ;  /* 0x0000003c1c001986 */ /* 0x0003e2000c101908 */
[----:B------:R-:W-:Y:S01]  /*8e150*/  ISETP.LT.AND P1, PT, R9, UR4, !P4 ;  /* 0x0000000409007c0c */ /* 0x000fe2000e721270 */
[----:B------:R-:W-:Y:S01]  /*8e160*/  VIADD R0, R3, 0x54 ;  /* 0x0000005403007836 */ /* 0x000fe20000000000 */
[----:B------:R-:W-:Y:S01]  /*8e170*/  ISETP.LT.AND P4, PT, R8, UR6, !P3 ;  /* 0x0000000608007c0c */ /* 0x000fe2000df81270 */
[----:B------:R-:W-:Y:S01]  /*8e180*/  ULDC UR4, c[0x0][0x22c] ;  /* 0x00008b0000047ab9 */ /* 0x000fe20000000800 */
[----:B------:R-:W-:Y:S01]  /*8e190*/  ISETP.LT.AND P5, PT, R11, UR10, !P3 ;  /* 0x0000000a0b007c0c */ /* 0x000fe2000dfa1270 */
[----:B--2---:R-:W-:Y:S01]  /*8e1a0*/  IMAD.WIDE R4, R31, 0x4, R148 ;  /* 0x000000041f047825 */ /* 0x004fe200078e0294 */
[----:B------:R-:W-:Y:S01]  /*8e1b0*/  ISETP.LT.AND P6, PT, R10, UR12, !P3 ;  /* 0x0000000c0a007c0c */ /* 0x000fe2000dfc1270 */
[----:B------:R-:W-:Y:S01]  /*8e1c0*/  ULDC UR6, c[0x0][0x228] ;  /* 0x00008a0000067ab9 */ /* 0x000fe20000000800 */
[----:B------:R-:W-:Y:S01]  /*8e1d0*/  ISETP.GE.AND P2, PT, R0, UR4, PT ;  /* 0x0000000400007c0c */ /* 0x000fe2000bf46270 */
[----:B------:R-:W-:Y:S01]  /*8e1e0*/  ULDC UR4, c[0x0][0x22c] ;  /* 0x00008b0000047ab9 */ /* 0x000fe20000000800 */
[----:B------:R-:W-:Y:S01]  /*8e1f0*/  IADD3 R0, R3, 0x55, RZ ;  /* 0x0000005503007810 */ /* 0x000fe20007ffe0ff */
[----:B------:R-:W-:Y:S01]  /*8e200*/  ULDC UR10, c[0x0][0x228] ;  /* 0x00008a00000a7ab9 */ /* 0x000fe20000000800 */
[----:B-1----:R-:W-:Y:S01]  /*8e210*/  IADD3 R29, R31, UR28, RZ ;  /* 0x0000001c1f1d7c10 */ /* 0x002fe2000fffe0ff */
[----:B------:R1:W-:Y:S01]  /*8e220*/  @P1 STG.E desc[UR8][R4.64], R56 ;  /* 0x0000003804001986 */ /* 0x0003e2000c101908 */
[----:B------:R-:W-:Y:S01]  /*8e230*/  ISETP.GE.AND P1, PT, R0, UR4, PT ;  /* 0x0000000400007c0c */ /* 0x000fe2000bf26270 */
[----:B------:R-:W-:Y:S01]  /*8e240*/  ULDC UR4, c[0x0][0x228] ;  /* 0x00008a0000047ab9 */ /* 0x000fe20000000800 */
[----:B------:R-:W-:Y:S01]  /*8e250*/  ULDC UR12, c[0x0][0x228] ;  /* 0x00008a00000c7ab9 */ /* 0x000fe20000000800 */
[----:B------:R-:W-:Y:S01]  /*8e260*/  IMAD.WIDE R6, R29, 0x4, R210 ;  /* 0x000000041d067825 */ /* 0x000fe200078e02d2 */
[----:B------:R-:W-:Y:S01]  /*8e270*/  ISETP.LT.AND P3, PT, R9, UR4, !P3 ;  /* 0x0000000409007c0c */ /* 0x000fe2000df61270 */
[----:B------:R-:W-:-:S02]  /*8e280*/  ULDC UR4, c[0x0][0x228] ;  /* 0x00008a0000047ab9 */ /* 0x000fc40000000800 */
[C---:B------:R-:W-:Y:S01]  /*8e290*/  IMAD.WIDE R24, R29.reuse, 0x4, R208 ;  /* 0x000000041d187825 */ /* 0x040fe200078e02d0 */
[----:B------:R2:W-:Y:S03]  /*8e2a0*/  @P4 STG.E desc[UR8][R6.64], R21 ;  /* 0x0000001506004986 */ /* 0x0005e6000c101908 */
[----:B------:R-:W-:Y:S01]  /*8e2b0*/  IMAD.WIDE R26, R29, 0x4, R150 ;  /* 0x000000041d1a7825 */ /* 0x000fe200078e0296 */
[----:B------:R-:W-:Y:S01]  /*8e2c0*/  @P5 STG.E desc[UR8][R24.64], R17 ;  /* 0x0000001118005986 */ /* 0x000fe2000c101908 */
[----:B------:R-:W-:Y:S01]  /*8e2d0*/  ISETP.LT.AND P4, PT, R8, UR4, !P0 ;  /* 0x0000000408007c0c */ /* 0x000fe2000c781270 */
[----:B------:R-:W-:Y:S02]  /*8e2e0*/  ULDC UR4, c[0x0][0x228] ;  /* 0x00008a0000047ab9 */ /* 0x000fe40000000800 */
[----:B------:R3:W-:Y:S01]  /*8e2f0*/  @P6 STG.E desc[UR8][R26.64], R13 ;  /* 0x0000000d1a006986 */ /* 0x0007e2000c101908 */
[----:B------:R-:W-:-:S02]  /*8e300*/  ISETP.LT.AND P6, PT, R11, UR6, !P0 ;  /* 0x000000060b007c0c */ /* 0x000fc4000c7c1270 */
[C---:B------:R-:W-:Y:S01]  /*8e310*/  IADD3 R31, R29.reuse, UR28, RZ ;  /* 0x0000001c1d1f7c10 */ /* 0x040fe2000fffe0ff */
[----:B-1----:R-:W-:Y:S01]  /*8e320*/  IMAD.WIDE R4, R29, 0x4, R148 ;  /* 0x000000041d047825 */ /* 0x002fe200078e0294 */
[----:B------:R-:W-:Y:S01]  /*8e330*/  ISETP.LT.AND P5, PT, R10, UR4, !P0 ;  /* 0x000000040a007c0c */ /* 0x000fe2000c7a1270 */
[----:B------:R-:W-:Y:S01]  /*8e340*/  ULDC UR4, c[0x0][0x22c] ;  /* 0x00008b0000047ab9 */ /* 0x000fe20000000800 */
[----:B------:R-:W-:Y:S01]  /*8e350*/  ISETP.LT.AND P0, PT, R9, UR10, !P0 ;  /* 0x0000000a09007c0c */ /* 0x000fe2000c701270 */
[----:B------:R-:W-:Y:S01]  /*8e360*/  VIADD R0, R3, 0x56 ;  /* 0x0000005603007836 */ /* 0x000fe20000000000 */
[----:B------:R-:W-:Y:S01]  /*8e370*/  ULDC UR6, c[0x0][0x228] ;  /* 0x00008a0000067ab9 */ /* 0x000fe20000000800 */
[C---:B--2---:R-:W-:Y:S01]  /*8e380*/  IMAD.WIDE R6, R31.reuse, 0x4, R210 ;  /* 0x000000041f067825 */ /* 0x044fe200078e02d2 */
[----:B------:R1:W-:Y:S01]  /*8e390*/  @P3 STG.E desc[UR8][R4.64], R41 ;  /* 0x0000002904003986 */ /* 0x0003e2000c101908 */
[----:B------:R-:W-:Y:S02]  /*8e3a0*/  ULDC UR10, c[0x0][0x228] ;  /* 0x00008a00000a7ab9 */ /* 0x000fe40000000800 */
[----:B---3--:R-:W-:Y:S01]  /*8e3b0*/  IMAD.WIDE R12, R31, 0x4, R208 ;  /* 0x000000041f0c7825 */ /* 0x008fe200078e02d0 */
[----:B------:R-:W-:Y:S01]  /*8e3c0*/  ISETP.GE.AND P3, PT, R0, UR4, PT ;  /* 0x0000000400007c0c */ /* 0x000fe2000bf66270 */
[----:B------:R-:W-:-:S02]  /*8e3d0*/  ULDC UR4, c[0x0][0x228] ;  /* 0x00008a0000047ab9 */ /* 0x000fc40000000800 */
[C---:B------:R-:W-:Y:S01]  /*8e3e0*/  IMAD.WIDE R16, R31.reuse, 0x4, R150 ;  /* 0x000000041f107825 */ /* 0x040fe200078e0296 */
[----:B------:R2:W-:Y:S03]  /*8e3f0*/  @P4 STG.E desc[UR8][R6.64], R37 ;  /* 0x0000002506004986 */ /* 0x0005e6000c101908 */
[----:B------:R-:W-:Y:S01]  /*8e400*/  IMAD.WIDE R20, R31, 0x4, R148 ;  /* 0x000000041f147825 */ /* 0x000fe200078e0294 */
[----:B------:R3:W-:Y:S01]  /*8e410*/  @P6 STG.E desc[UR8][R12.64], R65 ;  /* 0x000000410c006986 */ /* 0x0007e2000c101908 */
[----:B------:R-:W-:Y:S01]  /*8e420*/  ISETP.LT.AND P4, PT, R8, UR4, !P2 ;  /* 0x0000000408007c0c */ /* 0x000fe2000d781270 */
[----:B------:R-:W-:Y:S02]  /*8e430*/  ULDC UR4, c[0x0][0x228] ;  /* 0x00008a0000047ab9 */ /* 0x000fe40000000800 */
        /* <DEDUP_REMOVED lines=21> */
[----:B------:R3:W-:Y:S01]  /*8e590*/  @P5 STG.E desc[UR8][R12.64], R14 ;  /* 0x0000000e0c005986 */ /* 0x0007e2000c101908 */
[----:B------:R-:W-:-:S03]  /*8e5a0*/  IMAD.WIDE R20, R25, 0x4, R210 ;  /* 0x0000000419147825 */ /* 0x000fc600078e02d2 */
[----:B------:R4:W-:Y:S01]  /*8e5b0*/  @P2 STG.E desc[UR8][R16.64], R42 ;  /* 0x0000002a10002986 */ /* 0x0009e2000c101908 */
        /* <DEDUP_REMOVED lines=8> */
[----:B------:R-:W-:Y:S01]  /*8e640*/  ISETP.LT.AND P6, PT, R11, UR12, !P3 ;  /* 0x0000000c0b007c0c */ /* 0x000fe2000dfc1270 */
[----:B------:R-:W-:Y:S01]  /*8e650*/  VIADD R27, R25, UR28 ;  /* 0x0000001c191b7c36 */ /* 0x000fe20008000000 */
[----:B------:R-:W-:Y:S01]  /*8e660*/  IADD3 R0, R3, 0x58, RZ ;  /* 0x0000005803007810 */ /* 0x000fe20007ffe0ff */
[C---:B--2---:R-:W-:Y:S01]  /*8e670*/  IMAD.WIDE R6, R25.reuse, 0x4, R150 ;  /* 0x0000000419067825 */ /* 0x044fe200078e0296 */
[----:B------:R1:W-:Y:S01]  /*8e680*/  @P2 STG.E desc[UR8][R4.64], R66 ;  /* 0x0000004204002986 */ /* 0x0003e2000c101908 */
[----:B------:R-:W-:Y:S01]  /*8e690*/  ULDC UR6, c[0x0][0x228] ;  /* 0x00008a0000067ab9 */ /* 0x000fe20000000800 */
[----:B------:R-:W-:Y:S01]  /*8e6a0*/  ISETP.GE.AND P2, PT, R0, UR4, PT ;  /* 0x0000000400007c0c */ /* 0x000fe2000bf46270 */
[----:B---3--:R-:W-:Y:S01]  /*8e6b0*/  IMAD.WIDE R12, R25, 0x4, R148 ;  /* 0x00000004190c7825 */ /* 0x008fe200078e0294 */
[----:B------:R-:W-:Y:S01]  /*8e6c0*/  ULDC UR4, c[0x0][0x228] ;  /* 0x00008a0000047ab9 */ /* 0x000fe20000000800 */
[----:B------:R2:W-:Y:S01]  /*8e6d0*/  @P0 STG.E desc[UR8][R6.64], R62 ;  /* 0x0000003e06000986 */ /* 0x0005e2000c101908 */
[----:B------:R-:W-:Y:S01]  /*8e6e0*/  ULDC UR10, c[0x0][0x228] ;  /* 0x00008a00000a7ab9 */ /* 0x000fe20000000800 */
[----:B----4-:R-:W-:Y:S01]  /*8e6f0*/  IMAD.WIDE R16, R27, 0x4, R210 ;  /* 0x000000041b107825 */ /* 0x010fe200078e02d2 */
[----:B------:R-:W-:Y:S01]  /*8e700*/  ISETP.LT.AND P0, PT, R10, UR4, !P3 ;  /* 0x000000040a007c0c */ /* 0x000fe2000df01270 */
[----:B------:R-:W-:-:S02]  /*8e710*/  ULDC UR12, c[0x0][0x228] ;  /* 0x00008a00000c7ab9 */ /* 0x000fc40000000800 */
[----:B------:R-:W-:Y:S01]  /*8e720*/  IMAD.WIDE R20, R27, 0x4, R208 ;  /* 0x000000041b147825 */ /* 0x000fe200078e02d0 */
[----:B------:R-:W-:Y:S01]  /*8e730*/  @P1 STG.E desc[UR8][R12.64], R58 ;  /* 0x0000003a0c001986 */ /* 0x000fe2000c101908 */
[----:B------:R-:W-:Y:S02]  /*8e740*/  ULDC UR4, c[0x0][0x228] ;  /* 0x00008a0000047ab9 */ /* 0x000fe40000000800 */
[----:B------:R-:W-:Y:S01]  /*8e750*/  ISETP.LT.AND P3, PT, R9, UR4, !P3 ;  /* 0x0000000409007c0c */ /* 0x000fe2000df61270 */
[----:B------:R3:W-:Y:S01]  /*8e760*/  @P5 STG.E desc[UR8][R16.64], R23 ;  /* 0x0000001710005986 */ /* 0x0007e2000c101908 */
[----:B------:R-:W-:Y:S01]  /*8e770*/  ISETP.LT.AND P5, PT, R11, UR10, !P4 ;  /* 0x0000000a0b007c0c */ /* 0x000fe2000e7a1270 */
[C---:B-1----:R-:W-:Y:S01]  /*8e780*/  IMAD.WIDE R4, R27.reuse, 0x4, R150 ;  /* 0x000000041b047825 */ /* 0x042fe200078e0296 */
[----:B------:R-:W-:Y:S01]  /*8e790*/  ISETP.LT.AND P1, PT, R10, UR12, !P4 ;  /* 0x0000000c0a007c0c */ /* 0x000fe2000e721270 */
[----:B------:R1:W-:Y:S01]  /*8e7a0*/  @P6 STG.E desc[UR8][R20.64], R19 ;  /* 0x0000001314006986 */ /* 0x0003e2000c101908 */
[----:B------:R-:W-:Y:S01]  /*8e7b0*/  ISETP.LT.AND P6, PT, R8, UR6, !P4 ;  /* 0x0000000608007c0c */ /* 0x000fe2000e7c1270 */
[----:B--2---:R-:W-:Y:S01]  /*8e7c0*/  IMAD.WIDE R6, R27, 0x4, R148 ;  /* 0x000000041b067825 */ /* 0x004fe200078e0294 */
[----:B------:R-:W-:Y:S01]  /*8e7d0*/  IADD3 R0, R3, 0x59, RZ ;  /* 0x0000005903007810 */ /* 0x000fe20007ffe0ff */
[----:B------:R-:W-:Y:S01]  /*8e7e0*/  ULDC UR4, c[0x0][0x22c] ;  /* 0x00008b0000047ab9 */ /* 0x000fe20000000800 */
        /* <DEDUP_REMOVED lines=19> */
[C---:B--2---:R-:W-:Y:S01]  /*8e920*/  IMAD.WIDE R4, R23.reuse, 0x4, R148 ;  /* 0x0000000417047825 */ /* 0x044fe200078e0294 */
[----:B------:R-:W-:Y:S01]  /*8e930*/  ISETP.LT.AND P6, PT, R10, UR12, !P2 ;  /* 0x0000000c0a007c0c */ /* 0x000fe2000d7c1270 */
[----:B------:R-:W-:Y:S01]  /*8e940*/  ULDC UR6, c[0x0][0x228] ;  /* 0x00008a0000067ab9 */ /* 0x000fe20000000800 */
[----:B-1----:R-:W-:Y:S01]  /*8e950*/  IADD3 R17, R23, UR28, RZ ;  /* 0x0000001c17117c10 */ /* 0x002fe2000fffe0ff */
[----:B------:R-:W-:Y:S01]  /*8e960*/  ULDC UR10, c[0x0][0x228] ;  /* 0x00008a00000a7ab9 */ /* 0x000fe20000000800 */
[----:B------:R-:W-:Y:S01]  /*8e970*/  ISETP.GE.AND P3, PT, R0, UR4, PT ;  /* 0x0000000400007c0c */ /* 0x000fe2000bf66270 */
[----:B------:R-:W-:Y:S01]  /*8e980*/  ULDC UR4, c[0x0][0x22c] ;  /* 0x00008b0000047ab9 */ /* 0x000fe20000000800 */
[----:B------:R-:W-:Y:S01]  /*8e990*/  IADD3 R0, R3, 0x5b, RZ ;  /* 0x0000005b03007810 */ /* 0x000fe20007ffe0ff */
[----:B------:R1:W-:Y:S01]  /*8e9a0*/  @P1 STG.E desc[UR8][R4.64], R59 ;  /* 0x0000003b04001986 */ /* 0x0003e2000c101908 */
[C---:B------:R-:W-:Y:S01]  /*8e9b0*/  IMAD.WIDE R6, R17.reuse, 0x4, R210 ;  /* 0x0000000411067825 */ /* 0x040fe200078e02d2 */
[----:B------:R-:W-:Y:S01]  /*8e9c0*/  ULDC UR12, c[0x0][0x228] ;  /* 0x00008a00000c7ab9 */ /* 0x000fe20000000800 */
[----:B------:R-:W-:Y:S01]  /*8e9d0*/  ISETP.GE.AND P1, PT, R0, UR4, PT ;  /* 0x0000000400007c0c */ /* 0x000fe2000bf26270 */
[----:B------:R-:W-:Y:S01]  /*8e9e0*/  ULDC UR4, c[0x0][0x228] ;  /* 0x00008a0000047ab9 */ /* 0x000fe20000000800 */
[----:B------:R-:W-:Y:S01]  /*8e9f0*/  IMAD.WIDE R12, R17, 0x4, R208 ;  /* 0x00000004110c7825 */ /* 0x000fe200078e02d0 */
        /* <DEDUP_REMOVED lines=8> */
[----:B---3--:R-:W-:Y:S01]  /*8ea80*/  IADD3 R19, R17, UR28, RZ ;  /* 0x0000001c11137c10 */ /* 0x008fe2000fffe0ff */
        /* <DEDUP_REMOVED lines=10> */
[C---:B----4-:R-:W-:Y:S01]  /*8eb30*/  IMAD.WIDE R12, R19.reuse, 0x4, R208 ;  /* 0x00000004130c7825 */ /* 0x050fe200078e02d0 */
[----:B------:R-:W-:Y:S01]  /*8eb40*/  ISETP.GE.AND P2, PT, R0, UR4, PT ;  /* 0x0000000400007c0c */ /* 0x000fe2000bf46270 */
[----:B------:R-:W-:Y:S02]  /*8eb50*/  ULDC UR4, c[0x0][0x228] ;  /* 0x00008a0000047ab9 */ /* 0x000fe40000000800 */
[C---:B---3--:R-:W-:Y:S01]  /*8eb60*/  IMAD.WIDE R14, R19.reuse, 0x4, R150 ;  /* 0x00000004130e7825 */ /* 0x048fe200078e0296 */
[----:B------:R2:W-:Y:S03]  /*8eb70*/  @P4 STG.E desc[UR8][R6.64], R88 ;  /* 0x0000005806004986 */ /* 0x0005e6000c101908 */
[----:B------:R-:W-:Y:S01]  /*8eb80*/  IMAD.WIDE R16, R19, 0x4, R148 ;  /* 0x0000000413107825 */ /* 0x000fe200078e0294 */
        /* <DEDUP_REMOVED lines=50> */
[----:B------:R3:W-:Y:S01]  /*8eeb0*/  @P1 STG.E desc[UR8][R12.64], R105 ;  /* 0x000000690c001986 */ /* 0x0007e2000c101908 */
[----:B------:R-:W-:Y:S02]  /*8eec0*/  ULDC UR4, c[0x0][0x228] ;  /* 0x00008a0000047ab9 */ /* 0x000fe40000000800 */
[----:B------:R-:W-:Y:S01]  /*8eed0*/  ISETP.LT.AND P2, PT, R9, UR4, !P2 ;  /* 0x0000000409007c0c */ /* 0x000fe2000d741270 */
[----:B------:R4:W-:Y:S01]  /*8eee0*/  @P5 STG.E desc[UR8][R14.64], R46 ;  /* 0x0000002e0e005986 */ /* 0x0009e2000c101908 */
[----:B------:R-:W-:Y:S02]  /*8eef0*/  ISETP.LT.AND P5, PT, R11, UR10, !P4 ;  /* 0x0000000a0b007c0c */ /* 0x000fe4000e7a1270 */
[C---:B------:R-:W-:Y:S01]  /*8ef00*/  IADD3 R21, R19.reuse, UR28, RZ ;  /* 0x0000001c13157c10 */ /* 0x040fe2000fffe0ff */
[----:B------:R4:W-:Y:S01]  /*8ef10*/  @P6 STG.E desc[UR8][R16.64], R54 ;  /* 0x0000003610006986 */ /* 0x0009e2000c101908 */
[----:B------:R-:W-:Y:S01]  /*8ef20*/  ISETP.LT.AND P6, PT, R8, UR6, !P4 ;  /* 0x0000000608007c0c */ /* 0x000fe2000e7c1270 */
[----:B-1----:R-:W-:Y:S01]  /*8ef30*/  IMAD.WIDE R4, R19, 0x4, R150 ;  /* 0x0000000413047825 */ /* 0x002fe200078e0296 */
[----:B------:R-:W-:Y:S01]  /*8ef40*/  ISETP.LT.AND P1, PT, R10, UR12, !P4 ;  /* 0x0000000c0a007c0c */ /* 0x000fe2000e721270 */
[----:B------:R-:W-:Y:S01]  /*8ef50*/  ULDC UR4, c[0x0][0x22c] ;  /* 0x00008b0000047ab9 */ /* 0x000fe20000000800 */
[----:B------:R-:W-:Y:S01]  /*8ef60*/  IADD3 R0, R3, 0x5f, RZ ;  /* 0x0000005f03007810 */ /* 0x000fe20007ffe0ff */
[----:B--2---:R-:W-:Y:S01]  /*8ef70*/  IMAD.WIDE R6, R19, 0x4, R148 ;  /* 0x0000000413067825 */ /* 0x004fe200078e0294 */
[----:B------:R1:W-:Y:S01]  /*8ef80*/  @P0 STG.E desc[UR8][R4.64], R50 ;  /* 0x0000003204000986 */ /* 0x0003e2000c101908 */
[----:B------:R-:W-:Y:S01]  /*8ef90*/  ULDC UR6, c[0x0][0x228] ;  /* 0x00008a0000067ab9 */ /* 0x000fe20000000800 */
[----:B------:R-:W-:Y:S01]  /*8efa0*/  ULDC UR10, c[0x0][0x228] ;  /* 0x00008a00000a7ab9 */ /* 0x000fe20000000800 */
[C---:B---3--:R-:W-:Y:S01]  /*8efb0*/  IMAD.WIDE R12, R21.reuse, 0x4, R210 ;  /* 0x00000004150c7825 */ /* 0x048fe200078e02d2 */
[----:B------:R-:W-:Y:S03]  /*8efc0*/  @P2 STG.E desc[UR8][R6.64], R94 ;  /* 0x0000005e06002986 */ /* 0x000fe6000c101908 */
[----:B----4-:R-:W-:Y:S01]  /*8efd0*/  IMAD.WIDE R14, R21, 0x4, R208 ;  /* 0x00000004150e7825 */ /* 0x010fe200078e02d0 */
[----:B------:R-:W-:-:S03]  /*8efe0*/  ISETP.GE.AND P0, PT, R0, UR4, PT ;  /* 0x0000000400007c0c */ /* 0x000fc6000bf06270 */
[----:B------:R-:W-:Y:S01]  /*8eff0*/  IMAD.WIDE R16, R21, 0x4, R150 ;  /* 0x0000000415107825 */ /* 0x000fe200078e0296 */
[----:B------:R-:W-:Y:S01]  /*8f000*/  @P6 STG.E desc[UR8][R12.64], R90 ;  /* 0x0000005a0c006986 */ /* 0x000fe2000c101908 */
[----:B------:R-:W-:Y:S01]  /*8f010*/  ULDC UR4, c[0x0][0x228] ;  /* 0x00008a0000047ab9 */ /* 0x000fe20000000800 */
[----:B------:R-:W-:Y:S02]  /*8f020*/  ULDC UR12, c[0x0][0x228] ;  /* 0x00008a00000c7ab9 */ /* 0x000fe40000000800 */
[----:B------:R-:W-:Y:S04]  /*8f030*/  @P5 STG.E desc[UR8][R14.64], R114 ;  /* 0x000000720e005986 */ /* 0x000fe8000c101908 */
[----:B------:R2:W-:Y:S01]  /*8f040*/  @P1 STG.E desc[UR8][R16.64], R110 ;  /* 0x0000006e10001986 */ /* 0x0005e2000c101908 */
[----:B------:R-:W-:Y:S01]  /*8f050*/  ISETP.LT.AND P1, PT, R9, UR4, !P4 ;  /* 0x0000000409007c0c */ /* 0x000fe2000e721270 */
[----:B------:R-:W-:Y:S01]  /*8f060*/  VIADD R0, R3, 0x60 ;  /* 0x0000006003007836 */ /* 0x000fe20000000000 */
[----:B------:R-:W-:Y:S01]  /*8f070*/  ISETP.LT.AND P4, PT, R8, UR6, !P3 ;  /* 0x0000000608007c0c */ /* 0x000fe2000df81270 */
[----:B------:R-:W-:Y:S01]  /*8f080*/  ULDC UR4, c[0x0][0x22c] ;  /* 0x00008b0000047ab9 */ /* 0x000fe20000000800 */
[----:B------:R-:W-:Y:S01]  /*8f090*/  ISETP.LT.AND P5, PT, R11, UR10, !P3 ;  /* 0x0000000a0b007c0c */ /* 0x000fe2000dfa1270 */
[----:B-1----:R-:W-:Y:S01]  /*8f0a0*/  IMAD.WIDE R4, R21, 0x4, R148 ;  /* 0x0000000415047825 */ /* 0x002fe200078e0294 */
[----:B------:R-:W-:Y:S01]  /*8f0b0*/  ISETP.LT.AND P6, PT, R10, UR12, !P3 ;  /* 0x0000000c0a007c0c */ /* 0x000fe2000dfc1270 */
[----:B------:R-:W-:Y:S01]  /*8f0c0*/  ULDC UR6, c[0x0][0x228] ;  /* 0x00008a0000067ab9 */ /* 0x000fe20000000800 */
[----:B------:R-:W-:Y:S01]  /*8f0d0*/  ISETP.GE.AND P2, PT, R0, UR4, PT ;  /* 0x0000000400007c0c */ /* 0x000fe2000bf46270 */
[----:B------:R-:W-:Y:S01]  /*8f0e0*/  ULDC UR4, c[0x0][0x22c] ;  /* 0x00008b0000047ab9 */ /* 0x000fe20000000800 */
[----:B------:R-:W-:Y:S01]  /*8f0f0*/  IADD3 R0, R3, 0x61, RZ ;  /* 0x0000006103007810 */ /* 0x000fe20007ffe0ff */
[----:B------:R-:W-:Y:S01]  /*8f100*/  ULDC UR10, c[0x0][0x228] ;  /* 0x00008a00000a7ab9 */ /* 0x000fe20000000800 */
[----:B--2---:R-:W-:Y:S01]  /*8f110*/  IADD3 R17, R21, UR28, RZ ;  /* 0x0000001c15117c10 */ /* 0x004fe2000fffe0ff */
        /* <DEDUP_REMOVED lines=28> */
[C---:B----4-:R-:W-:Y:S01]  /*8f2e0*/  IMAD.WIDE R14, R19.reuse, 0x4, R150 ;  /* 0x00000004130e7825 */ /* 0x050fe200078e0296 */
        /* <DEDUP_REMOVED lines=189> */
[----:B------:R2:W-:Y:S03]  /*8fec0*/  @P2 STG.E desc[UR8][R6.64], R164 ;  /* 0x000000a406002986 */ /* 0x0005e6000c101908 */
[----:B----4-:R-:W-:Y:S01]  /*8fed0*/  IMAD.WIDE R14, R21, 0x4, R208 ;  /* 0x00000004150e7825 */ /* 0x010fe200078e02d0 */
[----:B------:R-:W-:-:S03]  /*8fee0*/  ISETP.GE.AND P0, PT, R0, UR4, PT ;  /* 0x0000000400007c0c */ /* 0x000fc6000bf06270 */
[----:B------:R-:W-:Y:S01]  /*8fef0*/  IMAD.WIDE R16, R21, 0x4, R150 ;  /* 0x0000000415107825 */ /* 0x000fe200078e0296 */
[----:B------:R3:W-:Y:S01]  /*8ff00*/  @P6 STG.E desc[UR8][R12.64], R136 ;  /* 0x000000880c006986 */ /* 0x0007e2000c101908 */
[----:B------:R-:W-:Y:S01]  /*8ff10*/  ULDC UR4, c[0x0][0x228] ;  /* 0x00008a0000047ab9 */ /* 0x000fe20000000800 */
[----:B------:R-:W-:Y:S02]  /*8ff20*/  ULDC UR12, c[0x0][0x228] ;  /* 0x00008a00000c7ab9 */ /* 0x000fe40000000800 */
[----:B------:R4:W-:Y:S04]  /*8ff30*/  @P5 STG.E desc[UR8][R14.64], R172 ;  /* 0x000000ac0e005986 */ /* 0x0009e8000c101908 */
[----:B------:R-:W-:Y:S01]  /*8ff40*/  @P1 STG.E desc[UR8][R16.64], R168 ;  /* 0x000000a810001986 */ /* 0x000fe2000c101908 */
        /* <DEDUP_REMOVED lines=20> */
[----:B------:R2:W-:Y:S01]  /*90090*/  @P6 STG.E desc[UR8][R6.64], R73 ;  /* 0x0000004906006986 */ /* 0x0005e2000c101908 */
[----:B------:R-:W-:Y:S01]  /*900a0*/  ULDC UR4, c[0x0][0x228] ;  /* 0x00008a0000047ab9 */ /* 0x000fe20000000800 */
[----:B----4-:R-:W-:-:S02]  /*900b0*/  IMAD.WIDE R14, R21, 0x4, R150 ;  /* 0x00000004150e7825 */ /* 0x010fc400078e0296 */
[----:B------:R3:W-:Y:S01]  /*900c0*/  @P4 STG.E desc[UR8][R12.64], R153 ;  /* 0x000000990c004986 */ /* 0x0007e2000c101908 */
[----:B------:R-:W-:Y:S01]  /*900d0*/  ISETP.LT.AND P4, PT, R8, UR4, !P0 ;  /* 0x0000000408007c0c */ /* 0x000fe2000c781270 */
[----:B-1----:R-:W-:Y:S01]  /*900e0*/  IMAD.WIDE R4, R21, 0x4, R148 ;  /* 0x0000000415047825 */ /* 0x002fe200078e0294 */
[----:B------:R-:W-:Y:S01]  /*900f0*/  ISETP.LT.AND P6, PT, R11, UR6, !P0 ;  /* 0x000000060b007c0c */ /* 0x000fe2000c7c1270 */
[----:B------:R1:W-:Y:S01]  /*90100*/  @P5 STG.E desc[UR8][R14.64], R157 ;  /* 0x0000009d0e005986 */ /* 0x0003e2000c101908 */
[----:B------:R-:W-:Y:S01]  /*90110*/  ISETP.LT.AND P5, PT, R10, UR10, !P0 ;  /* 0x0000000a0a007c0c */ /* 0x000fe2000c7a1270 */
[----:B------:R-:W-:Y:S01]  /*90120*/  VIADD R21, R21, UR28 ;  /* 0x0000001c15157c36 */ /* 0x000fe20008000000 */
[----:B------:R-:W-:Y:S01]  /*90130*/  ISETP.LT.AND P0, PT, R9, UR12, !P0 ;  /* 0x0000000c09007c0c */ /* 0x000fe2000c701270 */
[----:B------:R-:W-:Y:S01]  /*90140*/  ULDC UR4, c[0x0][0x22c] ;  /* 0x00008b0000047ab9 */ /* 0x000fe20000000800 */
[----:B------:R-:W-:Y:S01]  /*90150*/  IADD3 R0, R3, 0x6e, RZ ;  /* 0x0000006e03007810 */ /* 0x000fe20007ffe0ff */
[C---:B--2---:R-:W-:Y:S01]  /*90160*/  IMAD.WIDE R6, R21.reuse, 0x4, R210 ;  /* 0x0000000415067825 */ /* 0x044fe200078e02d2 */
[----:B------:R2:W-:Y:S01]  /*90170*/  @P3 STG.E desc[UR8][R4.64], R165 ;  /* 0x000000a504003986 */ /* 0x0005e2000c101908 */
[----:B------:R-:W-:Y:S01]  /*90180*/  ULDC UR6, c[0x0][0x228] ;  /* 0x00008a0000067ab9 */ /* 0x000fe20000000800 */
[----:B------:R-:W-:Y:S01]  /*90190*/  ULDC UR10, c[0x0][0x228] ;  /* 0x00008a00000a7ab9 */ /* 0x000fe20000000800 */
[----:B---3--:R-:W-:Y:S01]  /*901a0*/  IMAD.WIDE R12, R21, 0x4, R208 ;  /* 0x00000004150c7825 */ /* 0x008fe200078e02d0 */
[----:B------:R-:W-:-:S03]  /*901b0*/  ISETP.GE.AND P3, PT, R0, UR4, PT ;  /* 0x0000000400007c0c */ /* 0x000fc6000bf66270 */
[C---:B-1----:R-:W-:Y:S01]  /*901c0*/  IMAD.WIDE R14, R21.reuse, 0x4, R150 ;  /* 0x00000004150e7825 */ /* 0x042fe200078e0296 */
[----:B------:R1:W-:Y:S01]  /*901d0*/  @P4 STG.E desc[UR8][R6.64], R137 ;  /* 0x0000008906004986 */ /* 0x0003e2000c101908 */
[----:B------:R-:W-:Y:S01]  /*901e0*/  ULDC UR4, c[0x0][0x228] ;  /* 0x00008a0000047ab9 */ /* 0x000fe20000000800 */
[----:B------:R-:W-:Y:S01]  /*901f0*/  ULDC UR12, c[0x0][0x228] ;  /* 0x00008a00000c7ab9 */ /* 0x000fe20000000800 */
[----:B------:R-:W-:Y:S01]  /*90200*/  IMAD.WIDE R16, R21, 0x4, R148 ;  /* 0x0000000415107825 */ /* 0x000fe200078e0294 */
[----:B------:R3:W-:Y:S04]  /*90210*/  @P6 STG.E desc[UR8][R12.64], R173 ;  /* 0x000000ad0c006986 */ /* 0x0007e8000c101908 */
[----:B------:R4:W-:Y:S01]  /*90220*/  @P5 STG.E desc[UR8][R14.64], R169 ;  /* 0x000000a90e005986 */ /* 0x0009e2000c101908 */
[----:B------:R-:W-:Y:S01]  /*90230*/  ISETP.LT.AND P5, PT, R8, UR4, !P2 ;  /* 0x0000000408007c0c */ /* 0x000fe2000d7a1270 */
[----:B------:R-:W-:-:S02]  /*90240*/  ULDC UR4, c[0x0][0x228] ;  /* 0x00008a0000047ab9 */ /* 0x000fc40000000800 */
[----:B------:R4:W-:Y:S01]  /*90250*/  @P0 STG.E desc[UR8][R16.64], R161 ;  /* 0x000000a110000986 */ /* 0x0009e2000c101908 */
[----:B------:R-:W-:Y:S01]  /*90260*/  ISETP.LT.AND P0, PT, R11, UR4, !P2 ;  /* 0x000000040b007c0c */ /* 0x000fe2000d701270 */
[----:B------:R-:W-:Y:S01]  /*90270*/  VIADD R21, R21, UR28 ;  /* 0x0000001c15157c36 */ /* 0x000fe20008000000 */
[----:B------:R-:W-:Y:S01]  /*90280*/  ISETP.LT.AND P4, PT, R10, UR6, !P2 ;  /* 0x000000060a007c0c */ /* 0x000fe2000d781270 */
[----:B------:R-:W-:Y:S01]  /*90290*/  ULDC UR4, c[0x0][0x22c] ;  /* 0x00008b0000047ab9 */ /* 0x000fe20000000800 */
[----:B------:R-:W-:Y:S01]  /*902a0*/  ISETP.LT.AND P2, PT, R9, UR10, !P2 ;  /* 0x0000000a09007c0c */ /* 0x000fe2000d741270 */
[----:B--2---:R-:W-:Y:S01]  /*902b0*/  IMAD.WIDE R4, R21, 0x4, R210 ;  /* 0x0000000415047825 */ /* 0x004fe200078e02d2 */
[----:B------:R-:W-:Y:S01]  /*902c0*/  IADD3 R0, R3, 0x6f, RZ ;  /* 0x0000006f03007810 */ /* 0x000fe20007ffe0ff */
[----:B------:R-:W-:Y:S01]  /*902d0*/  ULDC UR6, c[0x0][0x228] ;  /* 0x00008a0000067ab9 */ /* 0x000fe20000000800 */
[----:B------:R-:W-:Y:S01]  /*902e0*/  ISETP.LT.AND P6, PT, R8, UR12, !P1 ;  /* 0x0000000c08007c0c */ /* 0x000fe2000cfc1270 */
[C---:B-1----:R-:W-:Y:S01]  /*902f0*/  IMAD.WIDE R6, R21.reuse, 0x4, R208 ;  /* 0x0000000415067825 */ /* 0x042fe200078e02d0 */
[----:B------:R1:W-:Y:S01]  /*90300*/  @P5 STG.E desc[UR8][R4.64], R74 ;  /* 0x0000004a04005986 */ /* 0x0003e2000c101908 */
[C---:B------:R-:W-:Y:S01]  /*90310*/  IADD3 R19, R21.reuse, UR28, RZ ;  /* 0x0000001c15137c10 */ /* 0x040fe2000fffe0ff */
[----:B------:R-:W-:Y:S01]  /*90320*/  ULDC UR10, c[0x0][0x228] ;  /* 0x00008a00000a7ab9 */ /* 0x000fe20000000800 */
[----:B---3--:R-:W-:Y:S01]  /*90330*/  IMAD.WIDE R12, R21, 0x4, R150 ;  /* 0x00000004150c7825 */ /* 0x008fe200078e0296 */
[----:B------:R-:W-:Y:S01]  /*90340*/  ISETP.GE.AND P5, PT, R0, UR4, PT ;  /* 0x0000000400007c0c */ /* 0x000fe2000bfa6270 */
[----:B------:R-:W-:-:S02]  /*90350*/  ULDC UR4, c[0x0][0x228] ;  /* 0x00008a0000047ab9 */ /* 0x000fc40000000800 */
[----:B----4-:R-:W-:Y:S01]  /*90360*/  IMAD.WIDE R14, R21, 0x4, R148 ;  /* 0x00000004150e7825 */ /* 0x010fe200078e0294 */
        /* <DEDUP_REMOVED lines=8> */
[----:B-1----:R-:W-:Y:S01]  /*903f0*/  IMAD.WIDE R4, R19, 0x4, R208 ;  /* 0x0000000413047825 */ /* 0x002fe200078e02d0 */
[----:B------:R-:W-:Y:S01]  /*90400*/  ISETP.LT.AND P1, PT, R9, UR6, !P1 ;  /* 0x0000000609007c0c */ /* 0x000fe2000cf21270 */
[----:B------:R1:W-:Y:S01]  /*90410*/  @P6 STG.E desc[UR8][R16.64], R138 ;  /* 0x0000008a10006986 */ /* 0x0003e2000c101908 */
[----:B------:R-:W-:Y:S01]  /*90420*/  ISETP.LT.AND P6, PT, R8, UR10, !P3 ;  /* 0x0000000a08007c0c */ /* 0x000fe2000dfc1270 */
[----:B------:R-:W-:Y:S01]  /*90430*/  VIADD R0, R3, 0x70 ;  /* 0x0000007003007836 */ /* 0x000fe20000000000 */
[----:B------:R-:W-:Y:S01]  /*90440*/  ISETP.LT.AND P4, PT, R11, UR12, !P3 ;  /* 0x0000000c0b007c0c */ /* 0x000fe2000df81270 */
[C---:B--2---:R-:W-:Y:S01]  /*90450*/  IMAD.WIDE R6, R19.reuse, 0x4, R150 ;  /* 0x0000000413067825 */ /* 0x044fe200078e0296 */
[----:B------:R-:W-:Y:S01]  /*90460*/  IADD3 R21, R19, UR28, RZ ;  /* 0x0000001c13157c10 */ /* 0x000fe2000fffe0ff */
[----:B------:R-:W-:-:S02]  /*90470*/  ULDC UR4, c[0x0][0x22c] ;  /* 0x00008b0000047ab9 */ /* 0x000fc40000000800 */
[----:B---3--:R-:W-:Y:S01]  /*90480*/  IMAD.WIDE R12, R19, 0x4, R148 ;  /* 0x00000004130c7825 */ /* 0x008fe200078e0294 */
[----:B------:R2:W-:Y:S01]  /*90490*/  @P0 STG.E desc[UR8][R4.64], R174 ;  /* 0x000000ae04000986 */ /* 0x0005e2000c101908 */
[----:B------:R-:W-:Y:S01]  /*904a0*/  ISETP.GE.AND P0, PT, R0, UR4, PT ;  /* 0x0000000400007c0c */ /* 0x000fe2000bf06270 */
[----:B------:R-:W-:Y:S01]  /*904b0*/  ULDC UR4, c[0x0][0x228] ;  /* 0x00008a0000047ab9 */ /* 0x000fe20000000800 */
[C---:B----4-:R-:W-:Y:S01]  /*904c0*/  IMAD.WIDE R14, R21.reuse, 0x4, R210 ;  /* 0x00000004150e7825 */ /* 0x050fe200078e02d2 */
[----:B------:R3:W-:Y:S01]  /*904d0*/  @P2 STG.E desc[UR8][R6.64], R170 ;  /* 0x000000aa06002986 */ /* 0x0007e2000c101908 */
[----:B------:R-:W-:Y:S01]  /*904e0*/  ULDC UR6, c[0x0][0x228] ;  /* 0x00008a0000067ab9 */ /* 0x000fe20000000800 */
[----:B------:R-:W-:Y:S01]  /*904f0*/  ULDC UR10, c[0x0][0x228] ;  /* 0x00008a00000a7ab9 */ /* 0x000fe20000000800 */
[----:B-1----:R-:W-:Y:S01]  /*90500*/  IMAD.WIDE R16, R21, 0x4, R208 ;  /* 0x0000000415107825 */ /* 0x002fe200078e02d0 */
[----:B------:R1:W-:Y:S01]  /*90510*/  @P1 STG.E desc[UR8][R12.64], R162 ;  /* 0x000000a20c001986 */ /* 0x0003e2000c101908 */
[----:B------:R-:W-:Y:S01]  /*90520*/  ISETP.LT.AND P1, PT, R10, UR4, !P3 ;  /* 0x000000040a007c0c */ /* 0x000fe2000df21270 */
[----:B------:R-:W-:Y:S01]  /*90530*/  ULDC UR4, c[0x0][0x228] ;  /* 0x00008a0000047ab9 */ /* 0x000fe20000000800 */
[----:B------:R-:W-:Y:S01]  /*90540*/  ISETP.LT.AND P3, PT, R9, UR6, !P3 ;  /* 0x0000000609007c0c */ /* 0x000fe2000df61270 */
[----:B------:R4:W-:Y:S01]  /*90550*/  @P6 STG.E desc[UR8][R14.64], R75 ;  /* 0x0000004b0e006986 */ /* 0x0009e2000c101908 */
[----:B------:R-:W-:Y:S01]  /*90560*/  ULDC UR12, c[0x0][0x228] ;  /* 0x00008a00000c7ab9 */ /* 0x000fe20000000800 */
[----:B------:R-:W-:-:S02]  /*90570*/  ISETP.LT.AND P6, PT, R8, UR4, !P5 ;  /* 0x0000000408007c0c */ /* 0x000fc4000efc1270 */
[----:B------:R-:W-:Y:S01]  /*90580*/  IADD3 R23, R21, UR28, RZ ;  /* 0x0000001c15177c10 */ /* 0x000fe2000fffe0ff */
[----:B------:R4:W-:Y:S01]  /*90590*/  @P4 STG.E desc[UR8][R16.64], R155 ;  /* 0x0000009b10004986 */ /* 0x0009e2000c101908 */
[----:B------:R-:W-:Y:S01]  /*905a0*/  ISETP.LT.AND P4, PT, R11, UR10, !P5 ;  /* 0x0000000a0b007c0c */ /* 0x000fe2000ef81270 */
[----:B--2---:R-:W-:Y:S01]  /*905b0*/  IMAD.WIDE R4, R21, 0x4, R150 ;  /* 0x0000000415047825 */ /* 0x004fe200078e0296 */
[----:B------:R-:W-:Y:S01]  /*905c0*/  ISETP.LT.AND P2, PT, R10, UR12, !P5 ;  /* 0x0000000c0a007c0c */ /* 0x000fe2000ef41270 */
[----:B------:R-:W-:Y:S01]  /*905d0*/  ULDC UR4, c[0x0][0x22c] ;  /* 0x00008b0000047ab9 */ /* 0x000fe20000000800 */
[----:B------:R-:W-:Y:S01]  /*905e0*/  ISETP.LT.AND P5, PT, R9, UR14, !P5 ;  /* 0x0000000e09007c0c */ /* 0x000fe2000efa1270 */
[----:B---3--:R-:W-:Y:S01]  /*905f0*/  IMAD.WIDE R6, R21, 0x4, R148 ;  /* 0x0000000415067825 */ /* 0x008fe200078e0294 */
[----:B------:R-:W-:Y:S01]  /*90600*/  IADD3 R0, R3, 0x71, RZ ;  /* 0x0000007103007810 */ /* 0x000fe20007ffe0ff */
[----:B------:R-:W-:Y:S02]  /*90610*/  ULDC UR6, c[0x0][0x228] ;  /* 0x00008a0000067ab9 */ /* 0x000fe40000000800 */
[C---:B-1----:R-:W-:Y:S01]  /*90620*/  IMAD.WIDE R12, R23.reuse, 0x4, R210 ;  /* 0x00000004170c7825 */ /* 0x042fe200078e02d2 */
[----:B------:R-:W-:Y:S03]  /*90630*/  @P1 STG.E desc[UR8][R4.64], R159 ;  /* 0x0000009f04001986 */ /* 0x000fe6000c101908 */
[C---:B----4-:R-:W-:Y:S01]  /*90640*/  IMAD.WIDE R14, R23.reuse, 0x4, R208 ;  /* 0x00000004170e7825 */ /* 0x050fe200078e02d0 */
[----:B------:R-:W-:Y:S03]  /*90650*/  @P3 STG.E desc[UR8][R6.64], R167 ;  /* 0x000000a706003986 */ /* 0x000fe6000c101908 */
[C---:B------:R-:W-:Y:S01]  /*90660*/  IMAD.WIDE R16, R23.reuse, 0x4, R150 ;  /* 0x0000000417107825 */ /* 0x040fe200078e0296 */
[----:B------:R-:W-:Y:S01]  /*90670*/  ISETP.GE.AND P1, PT, R0, UR4, PT ;  /* 0x0000000400007c0c */ /* 0x000fe2000bf26270 */
[----:B------:R-:W-:Y:S01]  /*90680*/  @P6 STG.E desc[UR8][R12.64], R139 ;  /* 0x0000008b0c006986 */ /* 0x000fe2000c101908 */
[----:B------:R-:W-:Y:S01]  /*90690*/  ULDC UR4, c[0x0][0x228] ;  /* 0x00008a0000047ab9 */ /* 0x000fe20000000800 */
[----:B------:R-:W-:Y:S01]  /*906a0*/  IMAD.WIDE R18, R23, 0x4, R148 ;  /* 0x0000000417127825 */ /* 0x000fe200078e0294 */
[----:B------:R-:W-:Y:S01]  /*906b0*/  ULDC UR10, c[0x0][0x228] ;  /* 0x00008a00000a7ab9 */ /* 0x000fe20000000800 */
[----:B------:R1:W-:Y:S01]  /*906c0*/  @P4 STG.E desc[UR8][R14.64], R175 ;  /* 0x000000af0e004986 */ /* 0x0003e2000c101908 */
[----:B------:R-:W-:Y:S01]  /*906d0*/  ISETP.LT.AND P3, PT, R8, UR4, !P0 ;  /* 0x0000000408007c0c */ /* 0x000fe2000c761270 */
[----:B------:R-:W-:Y:S01]  /*906e0*/  ULDC UR12, c[0x0][0x228] ;  /* 0x00008a00000c7ab9 */ /* 0x000fe20000000800 */
[----:B------:R-:W-:Y:S01]  /*906f0*/  ISETP.LT.AND P4, PT, R10, UR10, !P0 ;  /* 0x0000000a0a007c0c */ /* 0x000fe2000c781270 */
[----:B------:R-:W-:Y:S01]  /*90700*/  @P2 STG.E desc[UR8][R16.64], R171 ;  /* 0x000000ab10002986 */ /* 0x000fe2000c101908 */
[----:B------:R-:W-:Y:S01]  /*90710*/  VIADD R0, R3, 0x72 ;  /* 0x0000007203007836 */ /* 0x000fe20000000000 */
[----:B------:R-:W-:Y:S01]  /*90720*/  ULDC UR14, c[0x0][0x228] ;  /* 0x00008a00000e7ab9 */ /* 0x000fe20000000800 */
[----:B------:R-:W-:Y:S01]  /*90730*/  ULDC UR4, c[0x0][0x22c] ;  /* 0x00008b0000047ab9 */ /* 0x000fe20000000800 */
[----:B------:R2:W-:Y:S01]  /*90740*/  @P5 STG.E desc[UR8][R18.64], R163 ;  /* 0x000000a312005986 */ /* 0x0005e2000c101908 */
[----:B------:R-:W-:Y:S01]  /*90750*/  ISETP.LT.AND P5, PT, R11, UR6, !P0 ;  /* 0x000000060b007c0c */ /* 0x000fe2000c7a1270 */
[----:B------:R-:W-:Y:S01]  /*90760*/  ULDC UR6, c[0x0][0x228] ;  /* 0x00008a0000067ab9 */ /* 0x000fe20000000800 */
[----:B------:R-:W-:Y:S01]  /*90770*/  ISETP.LT.AND P0, PT, R9, UR12, !P0 ;  /* 0x0000000c09007c0c */ /* 0x000fe2000c701270 */
[----:B------:R-:W-:Y:S01]  /*90780*/  ULDC UR10, c[0x0][0x228] ;  /* 0x00008a00000a7ab9 */ /* 0x000fe20000000800 */
[----:B-1----:R-:W-:Y:S01]  /*90790*/  IADD3 R15, R23, UR28, RZ ;  /* 0x0000001c170f7c10 */ /* 0x002fe2000fffe0ff */
[----:B------:R-:W-:Y:S01]  /*907a0*/  ULDC UR12, c[0x0][0x228] ;  /* 0x00008a00000c7ab9 */ /* 0x000fe20000000800 */
[----:B------:R-:W-:Y:S01]  /*907b0*/  ISETP.LT.AND P6, PT, R8, UR14, !P1 ;  /* 0x0000000e08007c0c */ /* 0x000fe2000cfc1270 */
[----:B------:R-:W-:-:S02]  /*907c0*/  ULDC UR14, c[0x0][0x228] ;  /* 0x00008a00000e7ab9 */ /* 0x000fc40000000800 */
[C---:B------:R-:W-:Y:S01]  /*907d0*/  IMAD.WIDE R4, R15.reuse, 0x4, R210 ;  /* 0x000000040f047825 */ /* 0x040fe200078e02d2 */
[----:B--2---:R-:W-:-:S03]  /*907e0*/  IADD3 R19, R15, UR28, RZ ;  /* 0x0000001c0f137c10 */ /* 0x004fc6000fffe0ff */
[----:B------:R-:W-:Y:S01]  /*907f0*/  IMAD.WIDE R6, R15, 0x4, R208 ;  /* 0x000000040f067825 */ /* 0x000fe200078e02d0 */
[----:B------:R-:W-:-:S03]  /*90800*/  ISETP.GE.AND P2, PT, R0, UR4, PT ;  /* 0x0000000400007c0c */ /* 0x000fc6000bf46270 */
[C---:B------:R-:W-:Y:S01]  /*90810*/  IMAD.WIDE R12, R15.reuse, 0x4, R150 ;  /* 0x000000040f0c7825 */ /* 0x040fe200078e0296 */
[----:B------:R1:W-:Y:S01]  /*90820*/  @P3 STG.E desc[UR8][R4.64], R140 ;  /* 0x0000008c04003986 */ /* 0x0003e2000c101908 */
[----:B------:R-:W-:Y:S02]  /*90830*/  ULDC UR4, c[0x0][0x228] ;  /* 0x00008a0000047ab9 */ /* 0x000fe40000000800 */
[----:B------:R-:W-:Y:S01]  /*90840*/  IMAD.WIDE R14, R15, 0x4, R148 ;  /* 0x000000040f0e7825 */ /* 0x000fe200078e0294 */
[----:B------:R2:W-:Y:S01]  /*90850*/  @P5 STG.E desc[UR8][R6.64], R76 ;  /* 0x0000004c06005986 */ /* 0x0005e2000c101908 */
[----:B------:R-:W-:Y:S01]  /*90860*/  ISETP.LT.AND P3, PT, R11, UR4, !P1 ;  /* 0x000000040b007c0c */ /* 0x000fe2000cf61270 */
[----:B------:R-:W-:Y:S02]  /*90870*/  ULDC UR4, c[0x0][0x22c] ;  /* 0x00008b0000047ab9 */ /* 0x000fe40000000800 */
[----:B------:R3:W-:Y:S01]  /*90880*/  @P4 STG.E desc[UR8][R12.64], R180 ;  /* 0x000000b40c004986 */ /* 0x0007e2000c101908 */
[----:B------:R-:W-:Y:S01]  /*90890*/  ISETP.LT.AND P4, PT, R10, UR6, !P1 ;  /* 0x000000060a007c0c */ /* 0x000fe2000cf81270 */
[----:B------:R-:W-:Y:S01]  /*908a0*/  IMAD.WIDE R16, R19, 0x4, R210 ;  /* 0x0000000413107825 */ /* 0x000fe200078e02d2 */
[----:B------:R-:W-:Y:S01]  /*908b0*/  ISETP.LT.AND P5, PT, R8, UR12, !P2 ;  /* 0x0000000c08007c0c */ /* 0x000fe2000d7a1270 */
[----:B------:R4:W-:Y:S01]  /*908c0*/  @P0 STG.E desc[UR8][R14.64], R192 ;  /* 0x000000c00e000986 */ /* 0x0009e2000c101908 */
[----:B------:R-:W-:Y:S01]  /*908d0*/  ISETP.LT.AND P0, PT, R9, UR10, !P1 ;  /* 0x0000000a09007c0c */ /* 0x000fe2000cf01270 */
[----:B------:R-:W-:Y:S01]  /*908e0*/  VIADD R0, R3, 0x73 ;  /* 0x0000007303007836 */ /* 0x000fe20000000000 */
[----:B------:R-:W-:Y:S01]  /*908f0*/  IADD3 R21, R19, UR28, RZ ;  /* 0x0000001c13157c10 */ /* 0x000fe2000fffe0ff */
[----:B------:R4:W-:Y:S01]  /*90900*/  @P6 STG.E desc[UR8][R16.64], R176 ;  /* 0x000000b010006986 */ /* 0x0009e2000c101908 */
[----:B------:R-:W-:Y:S01]  /*90910*/  ISETP.LT.AND P6, PT, R11, UR14, !P2 ;  /* 0x0000000e0b007c0c */ /* 0x000fe2000d7c1270 */
[----:B-1----:R-:W-:-:S04]  /*90920*/  IMAD.WIDE R4, R19, 0x4, R208 ;  /* 0x0000000413047825 */ /* 0x002fc800078e02d0 */
[----:B--2---:R-:W-:Y:S01]  /*90930*/  IMAD.WIDE R6, R19, 0x4, R150 ;  /* 0x0000000413067825 */ /* 0x004fe200078e0296 */
[----:B------:R-:W-:-:S03]  /*90940*/  ISETP.GE.AND P1, PT, R0, UR4, PT ;  /* 0x0000000400007c0c */ /* 0x000fc6000bf26270 */
[----:B---3--:R-:W-:Y:S01]  /*90950*/  IMAD.WIDE R12, R19, 0x4, R148 ;  /* 0x00000004130c7825 */ /* 0x008fe200078e0294 */
[----:B------:R1:W-:Y:S01]  /*90960*/  @P3 STG.E desc[UR8][R4.64], R204 ;  /* 0x000000cc04003986 */ /* 0x0003e2000c101908 */
[----:B------:R-:W-:Y:S01]  /*90970*/  ULDC UR4, c[0x0][0x228] ;  /* 0x00008a0000047ab9 */ /* 0x000fe20000000800 */
[----:B------:R-:W-:Y:S01]  /*90980*/  ULDC UR6, c[0x0][0x228] ;  /* 0x00008a0000067ab9 */ /* 0x000fe20000000800 */
[C---:B----4-:R-:W-:Y:S01]  /*90990*/  IMAD.WIDE R14, R21.reuse, 0x4, R210 ;  /* 0x00000004150e7825 */ /* 0x050fe200078e02d2 */
[----:B------:R2:W-:Y:S01]  /*909a0*/  @P4 STG.E desc[UR8][R6.64], R196 ;  /* 0x000000c406004986 */ /* 0x0005e2000c101908 */
[----:B------:R-:W-:Y:S01]  /*909b0*/  ULDC UR10, c[0x0][0x228] ;  /* 0x00008a00000a7ab9 */ /* 0x000fe20000000800 */
[----:B------:R-:W-:Y:S01]  /*909c0*/  ULDC UR12, c[0x0][0x228] ;  /* 0x00008a00000c7ab9 */ /* 0x000fe20000000800 */
[----:B------:R-:W-:Y:S01]  /*909d0*/  IMAD.WIDE R16, R21, 0x4, R208 ;  /* 0x0000000415107825 */ /* 0x000fe200078e02d0 */
[----:B------:R3:W-:Y:S01]  /*909e0*/  @P0 STG.E desc[UR8][R12.64], R200 ;  /* 0x000000c80c000986 */ /* 0x0007e2000c101908 */
[----:B------:R-:W-:Y:S01]  /*909f0*/  ISETP.LT.AND P0, PT, R10, UR4, !P2 ;  /* 0x000000040a007c0c */ /* 0x000fe2000d701270 */
[----:B------:R-:W-:Y:S01]  /*90a00*/  ULDC UR14, c[0x0][0x228] ;  /* 0x00008a00000e7ab9 */ /* 0x000fe20000000800 */
[----:B------:R-:W-:Y:S01]  /*90a10*/  ISETP.LT.AND P2, PT, R9, UR6, !P2 ;  /* 0x0000000609007c0c */ /* 0x000fe2000d741270 */
[----:B------:R4:W-:Y:S01]  /*90a20*/  @P5 STG.E desc[UR8][R14.64], R141 ;  /* 0x0000008d0e005986 */ /* 0x0009e2000c101908 */
[----:B------:R-:W-:Y:S01]  /*90a30*/  ISETP.LT.AND P4, PT, R8, UR10, !P1 ;  /* 0x0000000a08007c0c */ /* 0x000fe2000cf81270 */
[----:B------:R-:W-:Y:S01]  /*90a40*/  ULDC UR4, c[0x0][0x22c] ;  /* 0x00008b0000047ab9 */ /* 0x000fe20000000800 */
[----:B------:R-:W-:Y:S01]  /*90a50*/  ISETP.LT.AND P5, PT, R11, UR12, !P1 ;  /* 0x0000000c0b007c0c */ /* 0x000fe2000cfa1270 */
[----:B------:R4:W-:Y:S01]  /*90a60*/  @P6 STG.E desc[UR8][R16.64], R77 ;  /* 0x0000004d10006986 */ /* 0x0009e2000c101908 */
[----:B------:R-:W-:Y:S01]  /*90a70*/  IADD3 R0, R3, 0x74, RZ ;  /* 0x0000007403007810 */ /* 0x000fe20007ffe0ff */
[C---:B------:R-:W-:Y:S01]  /*90a80*/  VIADD R19, R21.reuse, UR28 ;  /* 0x0000001c15137c36 */ /* 0x040fe20008000000 */
[----:B------:R-:W-:Y:S01]  /*90a90*/  ISETP.LT.AND P6, PT, R10, UR14, !P1 ;  /* 0x0000000e0a007c0c */ /* 0x000fe2000cfc1270 */
[----:B-1----:R-:W-:Y:S01]  /*90aa0*/  IMAD.WIDE R4, R21, 0x4, R150 ;  /* 0x0000000415047825 */ /* 0x002fe200078e0296 */
[----:B------:R-:W-:Y:S01]  /*90ab0*/  ISETP.GE.AND P3, PT, R0, UR4, PT ;  /* 0x0000000400007c0c */ /* 0x000fe2000bf66270 */
[----:B------:R-:W-:Y:S01]  /*90ac0*/  ULDC UR4, c[0x0][0x228] ;  /* 0x00008a0000047ab9 */ /* 0x000fe20000000800 */
[----:B------:R-:W-:Y:S01]  /*90ad0*/  IADD3 R0, R3, 0x75, RZ ;  /* 0x0000007503007810 */ /* 0x000fe20007ffe0ff */
[----:B--2---:R-:W-:Y:S01]  /*90ae0*/  IMAD.WIDE R6, R21, 0x4, R148 ;  /* 0x0000000415067825 */ /* 0x004fe200078e0294 */
[----:B------:R1:W-:Y:S01]  /*90af0*/  @P0 STG.E desc[UR8][R4.64], R181 ;  /* 0x000000b504000986 */ /* 0x0003e2000c101908 */
[----:B------:R-:W-:Y:S01]  /*90b00*/  ISETP.LT.AND P1, PT, R9, UR4, !P1 ;  /* 0x0000000409007c0c */ /* 0x000fe2000cf21270 */
[----:B------:R-:W-:Y:S01]  /*90b10*/  ULDC UR4, c[0x0][0x228] ;  /* 0x00008a0000047ab9 */ /* 0x000fe20000000800 */
[C---:B---3--:R-:W-:Y:S01]  /*90b20*/  IMAD.WIDE R12, R19.reuse, 0x4, R210 ;  /* 0x00000004130c7825 */ /* 0x048fe200078e02d2 */
[----:B------:R-:W-:Y:S01]  /*90b30*/  ISETP.GE.AND P0, PT, R0, UR5, PT ;  /* 0x0000000500007c0c */ /* 0x000fe2000bf06270 */
[----:B------:R-:W-:Y:S01]  /*90b40*/  ULDC UR6, c[0x0][0x228] ;  /* 0x00008a0000067ab9 */ /* 0x000fe20000000800 */
[----:B------:R-:W-:Y:S01]  /*90b50*/  ULDC UR10, c[0x0][0x228] ;  /* 0x00008a00000a7ab9 */ /* 0x000fe20000000800 */
[C---:B----4-:R-:W-:Y:S01]  /*90b60*/  IMAD.WIDE R14, R19.reuse, 0x4, R208 ;  /* 0x00000004130e7825 */ /* 0x050fe200078e02d0 */
[----:B------:R-:W-:Y:S01]  /*90b70*/  @P2 STG.E desc[UR8][R6.64], R193 ;  /* 0x000000c106002986 */ /* 0x000fe2000c101908 */
[----:B------:R-:W-:Y:S01]  /*90b80*/  ULDC UR5, c[0x0][0x228] ;  /* 0x00008a0000057ab9 */ /* 0x000fe20000000800 */
[----:B------:R-:W-:Y:S01]  /*90b90*/  ULDC UR12, c[0x0][0x228] ;  /* 0x00008a00000c7ab9 */ /* 0x000fe20000000800 */
[----:B------:R-:W-:Y:S01]  /*90ba0*/  IMAD.WIDE R16, R19, 0x4, R150 ;  /* 0x0000000413107825 */ /* 0x000fe200078e0296 */
[----:B------:R-:W-:Y:S01]  /*90bb0*/  @P4 STG.E desc[UR8][R12.64], R177 ;  /* 0x000000b10c004986 */ /* 0x000fe2000c101908 */
[----:B------:R-:W-:Y:S01]  /*90bc0*/  ISETP.LT.AND P2, PT, R8, UR4, !P3 ;  /* 0x0000000408007c0c */ /* 0x000fe2000df41270 */
[----:B------:R-:W-:Y:S01]  /*90bd0*/  ULDC UR4, c[0x0][0x228] ;  /* 0x00008a0000047ab9 */ /* 0x000fe20000000800 */
[----:B------:R-:W-:Y:S01]  /*90be0*/  ISETP.LT.AND P4, PT, R11, UR5, !P3 ;  /* 0x000000050b007c0c */ /* 0x000fe2000df81270 */
[----:B------:R-:W-:Y:S01]  /*90bf0*/  @P5 STG.E desc[UR8][R14.64], R205 ;  /* 0x000000cd0e005986 */ /* 0x000fe2000c101908 */
[----:B------:R-:W-:Y:S01]  /*90c00*/  ISETP.LT.AND P5, PT, R10, UR6, !P3 ;  /* 0x000000060a007c0c */ /* 0x000fe2000dfa1270 */
[----:B-1----:R-:W-:Y:S01]  /*90c10*/  IMAD.WIDE R4, R19, 0x4, R148 ;  /* 0x0000000413047825 */ /* 0x002fe200078e0294 */
[----:B------:R-:W-:Y:S01]  /*90c20*/  ISETP.LT.AND P3, PT, R9, UR10, !P3 ;  /* 0x0000000a09007c0c */ /* 0x000fe2000df61270 */
[----:B------:R1:W-:Y:S01]  /*90c30*/  @P6 STG.E desc[UR8][R16.64], R197 ;  /* 0x000000c510006986 */ /* 0x0003e2000c101908 */
[----:B------:R-:W-:Y:S01]  /*90c40*/  ISETP.LT.AND P6, PT, R8, UR12, !P0 ;  /* 0x0000000c08007c0c */ /* 0x000fe2000c7c1270 */
[----:B------:R-:W-:Y:S01]  /*90c50*/  ULDC UR5, c[0x0][0x228] ;  /* 0x00008a0000057ab9 */ /* 0x000fe20000000800 */
[----:B------:R-:W-:Y:S01]  /*90c60*/  IADD3 R0, R3, 0x76, RZ ;  /* 0x0000007603007810 */ /* 0x000fe20007ffe0ff */
[----:B------:R2:W-:Y:S01]  /*90c70*/  @P1 STG.E desc[UR8][R4.64], R201 ;  /* 0x000000c904001986 */ /* 0x0005e2000c101908 */
[----:B------:R-:W-:Y:S01]  /*90c80*/  ULDC UR6, c[0x0][0x228] ;  /* 0x00008a0000067ab9 */ /* 0x000fe20000000800 */
[----:B------:R-:W-:Y:S01]  /*90c90*/  ULDC UR10, c[0x0][0x228] ;  /* 0x00008a00000a7ab9 */ /* 0x000fe20000000800 */
[----:B-1----:R-:W-:-:S04]  /*90ca0*/  VIADD R17, R19, UR28 ;  /* 0x0000001c13117c36 */ /* 0x002fc80008000000 */
[C---:B------:R-:W-:Y:S01]  /*90cb0*/  IMAD.WIDE R6, R17.reuse, 0x4, R210 ;  /* 0x0000000411067825 */ /* 0x040fe200078e02d2 */
[----:B------:R-:W-:-:S03]  /*90cc0*/  IADD3 R21, R17, UR28, RZ ;  /* 0x0000001c11157c10 */ /* 0x000fc6000fffe0ff */
[C---:B------:R-:W-:Y:S01]  /*90cd0*/  IMAD.WIDE R12, R17.reuse, 0x4, R208 ;  /* 0x00000004110c7825 */ /* 0x040fe200078e02d0 */
[----:B------:R1:W-:Y:S03]  /*90ce0*/  @P2 STG.E desc[UR8][R6.64], R142 ;  /* 0x0000008e06002986 */ /* 0x0003e6000c101908 */
[C---:B------:R-:W-:Y:S01]  /*90cf0*/  IMAD.WIDE R14, R17.reuse, 0x4, R150 ;  /* 0x00000004110e7825 */ /* 0x040fe200078e0296 */
[----:B------:R3:W-:Y:S03]  /*90d00*/  @P4 STG.E desc[UR8][R12.64], R78 ;  /* 0x0000004e0c004986 */ /* 0x0007e6000c101908 */
[----:B------:R-:W-:Y:S01]  /*90d10*/  IMAD.WIDE R16, R17, 0x4, R148 ;  /* 0x0000000411107825 */ /* 0x000fe200078e0294 */
[----:B------:R-:W-:Y:S04]  /*90d20*/  @P5 STG.E desc[UR8][R14.64], R182 ;  /* 0x000000b60e005986 */ /* 0x000fe8000c101908 */
[----:B------:R-:W-:Y:S01]  /*90d30*/  @P3 STG.E desc[UR8][R16.64], R194 ;  /* 0x000000c210003986 */ /* 0x000fe2000c101908 */
[----:B------:R-:W-:Y:S01]  /*90d40*/  ISETP.LT.AND P3, PT, R11, UR4, !P0 ;  /* 0x000000040b007c0c */ /* 0x000fe2000c761270 */
[----:B------:R-:W-:Y:S01]  /*90d50*/  IMAD.WIDE R18, R21, 0x4, R210 ;  /* 0x0000000415127825 */ /* 0x000fe200078e02d2 */
[----:B------:R-:W-:Y:S01]  /*90d60*/  ISETP.GE.AND P1, PT, R0, UR15, PT ;  /* 0x0000000f00007c0c */ /* 0x000fe2000bf26270 */
[----:B------:R-:W-:Y:S01]  /*90d70*/  ULDC UR4, c[0x0][0x228] ;  /* 0x00008a0000047ab9 */ /* 0x000fe20000000800 */
[----:B------:R-:W-:Y:S01]  /*90d80*/  ISETP.LT.AND P4, PT, R10, UR5, !P0 ;  /* 0x000000050a007c0c */ /* 0x000fe2000c781270 */
[----:B------:R-:W-:Y:S01]  /*90d90*/  ULDC UR5, c[0x0][0x228] ;  /* 0x00008a0000057ab9 */ /* 0x000fe20000000800 */
[----:B------:R-:W-:Y:S01]  /*90da0*/  ISETP.LT.AND P2, PT, R9, UR4, !P0 ;  /* 0x0000000409007c0c */ /* 0x000fe2000c741270 */
[C---:B--2---:R-:W-:Y:S01]  /*90db0*/  IMAD.WIDE R4, R21.reuse, 0x4, R208 ;  /* 0x0000000415047825 */ /* 0x044fe200078e02d0 */
[----:B------:R2:W-:Y:S01]  /*90dc0*/  @P6 STG.E desc[UR8][R18.64], R178 ;  /* 0x000000b212006986 */ /* 0x0005e2000c101908 */
[----:B------:R-:W-:Y:S01]  /*90dd0*/  ULDC UR4, c[0x0][0x228] ;  /* 0x00008a0000047ab9 */ /* 0x000fe20000000800 */
[----:B------:R-:W-:Y:S01]  /*90de0*/  ISETP.LT.AND P6, PT, R8, UR5, !P1 ;  /* 0x0000000508007c0c */ /* 0x000fe2000cfc1270 */
[----:B-1----:R-:W-:Y:S01]  /*90df0*/  IMAD.WIDE R6, R21, 0x4, R150 ;  /* 0x0000000415067825 */ /* 0x002fe200078e0296 */
[----:B------:R-:W-:Y:S01]  /*90e00*/  ISETP.LT.AND P5, PT, R11, UR4, !P1 ;  /* 0x000000040b007c0c */ /* 0x000fe2000cfa1270 */
[----:B------:R-:W-:Y:S01]  /*90e10*/  ULDC UR4, c[0x0][0x228] ;  /* 0x00008a0000047ab9 */ /* 0x000fe20000000800 */
[----:B------:R1:W-:Y:S01]  /*90e20*/  @P3 STG.E desc[UR8][R4.64], R206 ;  /* 0x000000ce04003986 */ /* 0x0003e2000c101908 */
[----:B------:R-:W-:Y:S01]  /*90e30*/  ISETP.LT.AND P3, PT, R10, UR4, !P1 ;  /* 0x000000040a007c0c */ /* 0x000fe2000cf61270 */
[----:B------:R-:W-:Y:S01]  /*90e40*/  ULDC UR4, c[0x0][0x228] ;  /* 0x00008a0000047ab9 */ /* 0x000fe20000000800 */
[----:B------:R-:W-:Y:S01]  /*90e50*/  IADD3 R0, R3, 0x77, RZ ;  /* 0x0000007703007810 */ /* 0x000fe20007ffe0ff */
[----:B---3--:R-:W-:Y:S01]  /*90e60*/  IMAD.WIDE R12, R21, 0x4, R148 ;  /* 0x00000004150c7825 */ /* 0x008fe200078e0294 */
[----:B------:R-:W-:-:S03]  /*90e70*/  ISETP.LT.AND P1, PT, R9, UR4, !P1 ;  /* 0x0000000409007c0c */ /* 0x000fc6000cf21270 */
[----:B--2---:R-:W-:Y:S01]  /*90e80*/  VIADD R19, R21, UR28 ;  /* 0x0000001c15137c36 */ /* 0x004fe20008000000 */
[----:B------:R-:W-:Y:S01]  /*90e90*/  ISETP.GE.AND P0, PT, R0, UR13, PT ;  /* 0x0000000d00007c0c */ /* 0x000fe2000bf06270 */
[----:B------:R2:W-:Y:S01]  /*90ea0*/  @P4 STG.E desc[UR8][R6.64], R198 ;  /* 0x000000c606004986 */ /* 0x0005e2000c101908 */
[----:B------:R-:W-:Y:S01]  /*90eb0*/  ULDC UR5, c[0x0][0x228] ;  /* 0x00008a0000057ab9 */ /* 0x000fe20000000800 */
[----:B------:R-:W-:Y:S01]  /*90ec0*/  IMAD.WIDE R14, R19, 0x4, R210 ;  /* 0x00000004130e7825 */ /* 0x000fe200078e02d2 */
[----:B------:R-:W-:-:S03]  /*90ed0*/  ULDC UR4, c[0x0][0x228] ;  /* 0x00008a0000047ab9 */ /* 0x000fc60000000800 */
[C---:B------:R-:W-:Y:S01]  /*90ee0*/  IMAD.WIDE R16, R19.reuse, 0x4, R208 ;  /* 0x0000000413107825 */ /* 0x040fe200078e02d0 */
[----:B------:R3:W-:Y:S01]  /*90ef0*/  @P2 STG.E desc[UR8][R12.64], R202 ;  /* 0x000000ca0c002986 */ /* 0x0007e2000c101908 */
[----:B------:R-:W-:Y:S01]  /*90f00*/  ISETP.LT.AND P2, PT, R8, UR5, !P0 ;  /* 0x0000000508007c0c */ /* 0x000fe2000c741270 */
[----:B------:R-:W-:Y:S01]  /*90f10*/  ULDC UR5, c[0x0][0x228] ;  /* 0x00008a0000057ab9 */ /* 0x000fe20000000800 */
[----:B-1----:R-:W-:Y:S01]  /*90f20*/  IMAD.WIDE R4, R19, 0x4, R150 ;  /* 0x0000000413047825 */ /* 0x002fe200078e0296 */
[----:B------:R1:W-:Y:S01]  /*90f30*/  @P6 STG.E desc[UR8][R14.64], R143 ;  /* 0x0000008f0e006986 */ /* 0x0003e2000c101908 */
[----:B------:R-:W-:Y:S01]  /*90f40*/  ISETP.LT.AND P4, PT, R11, UR6, !P0 ;  /* 0x000000060b007c0c */ /* 0x000fe2000c781270 */
[----:B------:R-:W-:Y:S01]  /*90f50*/  ULDC UR6, c[0x0][0x228] ;  /* 0x00008a0000067ab9 */ /* 0x000fe20000000800 */
[----:B--2---:R-:W-:Y:S01]  /*90f60*/  IMAD.WIDE R6, R19, 0x4, R148 ;  /* 0x0000000413067825 */ /* 0x004fe200078e0294 */
[----:B------:R2:W-:Y:S01]  /*90f70*/  @P5 STG.E desc[UR8][R16.64], R79 ;  /* 0x0000004f10005986 */ /* 0x0005e2000c101908 */
[----:B------:R-:W-:-:S02]  /*90f80*/  ISETP.LT.AND P5, PT, R10, UR10, !P0 ;  /* 0x0000000a0a007c0c */ /* 0x000fc4000c7a1270 */
[----:B------:R-:W-:Y:S01]  /*90f90*/  IADD3 R21, R19, UR28, RZ ;  /* 0x0000001c13157c10 */ /* 0x000fe2000fffe0ff */
[----:B------:R-:W-:Y:S01]  /*90fa0*/  @P3 STG.E desc[UR8][R4.64], R183 ;  /* 0x000000b704003986 */ /* 0x000fe2000c101908 */
[----:B------:R-:W-:-:S03]  /*90fb0*/  IADD3 R0, R3, 0x78, RZ ;  /* 0x0000007803007810 */ /* 0x000fc60007ffe0ff */
[----:B------:R-:W-:Y:S01]  /*90fc0*/  @P1 STG.E desc[UR8][R6.64], R195 ;  /* 0x000000c306001986 */ /* 0x000fe2000c101908 */
[----:B---3--:R-:W-:-:S03]  /*90fd0*/  IMAD.WIDE R12, R21, 0x4, R210 ;  /* 0x00000004150c7825 */ /* 0x008fc600078e02d2 */
[----:B------:R-:W3:Y:S01]  /*90fe0*/  LDS.128 R4, [R252] ;  /* 0x00000000fc047984 */ /* 0x000ee20000000c00 */
[----:B-1----:R-:W-:Y:S01]  /*90ff0*/  IMAD.WIDE R14, R21, 0x4, R208 ;  /* 0x00000004150e7825 */ /* 0x002fe200078e02d0 */
[----:B------:R-:W-:-:S03]  /*91000*/  ISETP.GE.AND P6, PT, R0, UR11, PT ;  /* 0x0000000b00007c0c */ /* 0x000fc6000bfc6270 */
[----:B--2---:R-:W-:Y:S01]  /*91010*/  IMAD.WIDE R16, R21, 0x4, R150 ;  /* 0x0000000415107825 */ /* 0x004fe200078e0296 */
        /* <DEDUP_REMOVED lines=8> */
[----:B------:R-:W-:Y:S01]  /*910a0*/  VIADD R0, R3, 0x79 ;  /* 0x0000007903007836 */ /* 0x000fe20000000000 */
[----:B------:R-:W-:Y:S01]  /*910b0*/  ISETP.LT.AND P0, PT, R10, UR4, !P6 ;  /* 0x000000040a007c0c */ /* 0x000fe2000f701270 */
[----:B-1----:R-:W-:Y:S01]  /*910c0*/  IMAD.WIDE R12, R21, 0x4, R148 ;  /* 0x00000004150c7825 */ /* 0x002fe200078e0294 */
[----:B------:R-:W-:Y:S01]  /*910d0*/  ULDC UR4, c[0x0][0x228] ;  /* 0x00008a0000047ab9 */ /* 0x000fe20000000800 */
[----:B------:R-:W-:-:S02]  /*910e0*/  ULDC UR5, c[0x0][0x228] ;  /* 0x00008a0000057ab9 */ /* 0x000fc40000000800 */
[----:B--2---:R-:W-:Y:S01]  /*910f0*/  IMAD.WIDE R14, R23, 0x4, R210 ;  /* 0x00000004170e7825 */ /* 0x004fe200078e02d2 */
[----:B------:R-:W-:-:S03]  /*91100*/  ISETP.GE.AND P3, PT, R0, UR7, PT ;  /* 0x0000000700007c0c */ /* 0x000fc6000bf66270 */
[C---:B----4-:R-:W-:Y:S01]  /*91110*/  IMAD.WIDE R16, R23.reuse, 0x4, R208 ;  /* 0x0000000417107825 */ /* 0x050fe200078e02d0 */
[----:B------:R1:W-:Y:S03]  /*91120*/  @P1 STG.E desc[UR8][R12.64], R203 ;  /* 0x000000cb0c001986 */ /* 0x0003e6000c101908 */
[----:B------:R-:W-:Y:S01]  /*91130*/  IMAD.WIDE R18, R23, 0x4, R150 ;  /* 0x0000000417127825 */ /* 0x000fe200078e0296 */
[----:B------:R2:W-:Y:S01]  /*91140*/  @P4 STG.E desc[UR8][R14.64], R188 ;  /* 0x000000bc0e004986 */ /* 0x0005e2000c101908 */
[----:B------:R-:W-:Y:S01]  /*91150*/  ISETP.LT.AND P6, PT, R9, UR4, !P6 ;  /* 0x0000000409007c0c */ /* 0x000fe2000f7c1270 */
[----:B------:R-:W-:Y:S01]  /*91160*/  ULDC UR4, c[0x0][0x228] ;  /* 0x00008a0000047ab9 */ /* 0x000fe20000000800 */
[----:B------:R-:W-:Y:S01]  /*91170*/  ULDC UR6, c[0x0][0x228] ;  /* 0x00008a0000067ab9 */ /* 0x000fe20000000800 */
[----:B------:R4:W-:Y:S01]  /*91180*/  @P5 STG.E desc[UR8][R16.64], R144 ;  /* 0x0000009010005986 */ /* 0x0009e2000c101908 */
[----:B------:R-:W-:Y:S01]  /*91190*/  ISETP.LT.AND P4, PT, R11, UR4, !P3 ;  /* 0x000000040b007c0c */ /* 0x000fe2000df81270 */
[----:B------:R-:W-:Y:S01]  /*911a0*/  ULDC UR4, c[0x0][0x228] ;  /* 0x00008a0000047ab9 */ /* 0x000fe20000000800 */
[----:B------:R-:W-:Y:S01]  /*911b0*/  IADD3 R21, R23, UR28, RZ ;  /* 0x0000001c17157c10 */ /* 0x000fe2000fffe0ff */
[----:B------:R3:W-:Y:S01]  /*911c0*/  @P0 STG.E desc[UR8][R18.64], R216 ;  /* 0x000000d812000986 */ /* 0x0007e2000c101908 */
[----:B------:R-:W-:Y:S01]  /*911d0*/  ISETP.LT.AND P0, PT, R8, UR5, !P3 ;  /* 0x0000000508007c0c */ /* 0x000fe2000df01270 */
[----:B------:R-:W-:Y:S01]  /*911e0*/  ULDC UR5, c[0x0][0x228] ;  /* 0x00008a0000057ab9 */ /* 0x000fe20000000800 */
[----:B------:R-:W-:Y:S01]  /*911f0*/  IADD3 R0, R3, 0x7a, RZ ;  /* 0x0000007a03007810 */ /* 0x000fe20007ffe0ff */
[----:B------:R-:W-:Y:S01]  /*91200*/  ULDC UR7, c[0x0][0x228] ;  /* 0x00008a0000077ab9 */ /* 0x000fe20000000800 */
[----:B------:R-:W-:Y:S01]  /*91210*/  ISETP.LT.AND P5, PT, R10, UR5, !P3 ;  /* 0x000000050a007c0c */ /* 0x000fe2000dfa1270 */
[----:B-1----:R-:W-:Y:S01]  /*91220*/  IMAD.WIDE R12, R23, 0x4, R148 ;  /* 0x00000004170c7825 */ /* 0x002fe200078e0294 */
[----:B------:R-:W-:Y:S01]  /*91230*/  ISETP.LT.AND P3, PT, R9, UR6, !P3 ;  /* 0x0000000609007c0c */ /* 0x000fe2000df61270 */
[----:B------:R-:W-:-:S02]  /*91240*/  ULDC UR5, c[0x0][0x228] ;  /* 0x00008a0000057ab9 */ /* 0x000fc40000000800 */
[----:B--2---:R-:W-:Y:S01]  /*91250*/  IMAD.WIDE R14, R21, 0x4, R210 ;  /* 0x00000004150e7825 */ /* 0x004fe200078e02d2 */
[----:B------:R-:W-:-:S03]  /*91260*/  ISETP.GE.AND P2, PT, R0, UR23, PT ;  /* 0x0000001700007c0c */ /* 0x000fc6000bf46270 */
[C---:B----4-:R-:W-:Y:S01]  /*91270*/  IMAD.WIDE R16, R21.reuse, 0x4, R208 ;  /* 0x0000000415107825 */ /* 0x050fe200078e02d0 */
[----:B------:R1:W-:Y:S01]  /*91280*/  @P6 STG.E desc[UR8][R12.64], R80 ;  /* 0x000000500c006986 */ /* 0x0003e2000c101908 */
[----:B------:R-:W-:Y:S02]  /*91290*/  ULDC UR6, c[0x0][0x228] ;  /* 0x00008a0000067ab9 */ /* 0x000fe40000000800 */
[C---:B------:R-:W-:Y:S02]  /*912a0*/  VIADD R25, R21.reuse, UR28 ;  /* 0x0000001c15197c36 */ /* 0x040fe40008000000 */
[C---:B---3--:R-:W-:Y:S01]  /*912b0*/  IMAD.WIDE R18, R21.reuse, 0x4, R150 ;  /* 0x0000000415127825 */ /* 0x048fe200078e0296 */
[----:B------:R2:W-:Y:S03]  /*912c0*/  @P0 STG.E desc[UR8][R14.64], R224 ;  /* 0x000000e00e000986 */ /* 0x0005e6000c101908 */
[----:B------:R-:W-:Y:S01]  /*912d0*/  IMAD.WIDE R20, R21, 0x4, R148 ;  /* 0x0000000415147825 */ /* 0x000fe200078e0294 */
[----:B------:R3:W-:Y:S01]  /*912e0*/  @P4 STG.E desc[UR8][R16.64], R212 ;  /* 0x000000d410004986 */ /* 0x0007e2000c101908 */
[----:B------:R-:W-:Y:S01]  /*912f0*/  ISETP.LT.AND P4, PT, R11, UR4, !P2 ;  /* 0x000000040b007c0c */ /* 0x000fe2000d781270 */
[----:B------:R-:W-:-:S02]  /*91300*/  ULDC UR4, c[0x0][0x228] ;  /* 0x00008a0000047ab9 */ /* 0x000fc40000000800 */
[----:B------:R-:W-:Y:S01]  /*91310*/  @P5 STG.E desc[UR8][R18.64], R84 ;  /* 0x0000005412005986 */ /* 0x000fe2000c101908 */
[----:B------:R-:W-:-:S03]  /*91320*/  ISETP.LT.AND P6, PT, R8, UR7, !P2 ;  /* 0x0000000708007c0c */ /* 0x000fc6000d7c1270 */
[----:B------:R-:W-:Y:S01]  /*91330*/  @P3 STG.E desc[UR8][R20.64], R4 ;  /* 0x0000000414003986 */ /* 0x000fe2000c101908 */
[----:B------:R-:W-:Y:S01]  /*91340*/  ISETP.LT.AND P3, PT, R10, UR4, !P2 ;  /* 0x000000040a007c0c */ /* 0x000fe2000d761270 */
[----:B------:R-:W-:Y:S02]  /*91350*/  ULDC UR4, c[0x0][0x228] ;  /* 0x00008a0000047ab9 */ /* 0x000fe40000000800 */
[----:B------:R-:W-:Y:S01]  /*91360*/  ISETP.LT.AND P2, PT, R9, UR4, !P2 ;  /* 0x0000000409007c0c */ /* 0x000fe2000d741270 */
[----:B------:R-:W-:Y:S01]  /*91370*/  VIADD R2, R3, 0x7b ;  /* 0x0000007b03027836 */ /* 0x000fe20000000000 */
[----:B------:R-:W-:Y:S01]  /*91380*/  ULDC UR4, c[0x0][0x228] ;  /* 0x00008a0000047ab9 */ /* 0x000fe20000000800 */
[----:B------:R-:W-:-:S04]  /*91390*/  IMAD.WIDE R22, R25, 0x4, R210 ;  /* 0x0000000419167825 */ /* 0x000fc800078e02d2 */
[----:B-1----:R-:W-:Y:S01]  /*913a0*/  IMAD.WIDE R12, R25, 0x4, R208 ;  /* 0x00000004190c7825 */ /* 0x002fe200078e02d0 */
[----:B------:R-:W-:-:S03]  /*913b0*/  ISETP.GE.AND P1, PT, R2, UR21, PT ;  /* 0x0000001502007c0c */ /* 0x000fc6000bf26270 */
[C---:B--2---:R-:W-:Y:S01]  /*913c0*/  IMAD.WIDE R14, R25.reuse, 0x4, R150 ;  /* 0x00000004190e7825 */ /* 0x044fe200078e0296 */
[----:B------:R1:W-:Y:S03]  /*913d0*/  @P6 STG.E desc[UR8][R22.64], R189 ;  /* 0x000000bd16006986 */ /* 0x0003e6000c101908 */
[----:B---3--:R-:W-:Y:S01]  /*913e0*/  IMAD.WIDE R16, R25, 0x4, R148 ;  /* 0x0000000419107825 */ /* 0x008fe200078e0294 */
[----:B------:R2:W-:Y:S01]  /*913f0*/  @P4 STG.E desc[UR8][R12.64], R145 ;  /* 0x000000910c004986 */ /* 0x0005e2000c101908 */
[----:B------:R-:W-:Y:S01]  /*91400*/  ISETP.LT.AND P5, PT, R8, UR5, !P1 ;  /* 0x0000000508007c0c */ /* 0x000fe2000cfa1270 */
[----:B------:R-:W-:Y:S01]  /*91410*/  ULDC UR5, c[0x0][0x228] ;  /* 0x00008a0000057ab9 */ /* 0x000fe20000000800 */
[----:B------:R-:W-:Y:S01]  /*91420*/  ISETP.LT.AND P6, PT, R11, UR6, !P1 ;  /* 0x000000060b007c0c */ /* 0x000fe2000cfc1270 */
[----:B------:R3:W-:Y:S01]  /*91430*/  @P3 STG.E desc[UR8][R14.64], R217 ;  /* 0x000000d90e003986 */ /* 0x0007e2000c101908 */
[----:B------:R-:W-:Y:S01]  /*91440*/  IADD3 R0, R3, 0x7c, RZ ;  /* 0x0000007c03007810 */ /* 0x000fe20007ffe0ff */
[----:B------:R-:W-:-:S02]  /*91450*/  ULDC UR6, c[0x0][0x228] ;  /* 0x00008a0000067ab9 */ /* 0x000fc40000000800 */
[----:B------:R4:W-:Y:S01]  /*91460*/  @P2 STG.E desc[UR8][R16.64], R81 ;  /* 0x0000005110002986 */ /* 0x0009e2000c101908 */
[----:B------:R-:W-:Y:S01]  /*91470*/  ISETP.LT.AND P2, PT, R10, UR4, !P1 ;  /* 0x000000040a007c0c */ /* 0x000fe2000cf41270 */
[----:B------:R-:W-:Y:S01]  /*91480*/  ULDC UR4, c[0x0][0x228] ;  /* 0x00008a0000047ab9 */ /* 0x000fe20000000800 */
[----:B-1----:R-:W-:Y:S02]  /*91490*/  IADD3 R23, R25, UR28, RZ ;  /* 0x0000001c19177c10 */ /* 0x002fe4000fffe0ff */
[----:B------:R-:W-:-:S03]  /*914a0*/  ISETP.GE.AND P0, PT, R0, UR19, PT ;  /* 0x0000001300007c0c */ /* 0x000fc6000bf06270 */
[----:B------:R-:W-:-:S04]  /*914b0*/  IMAD.WIDE R18, R23, 0x4, R210 ;  /* 0x0000000417127825 */ /* 0x000fc800078e02d2 */
[----:B------:R-:W-:Y:S01]  /*914c0*/  IMAD.WIDE R20, R23, 0x4, R208 ;  /* 0x0000000417147825 */ /* 0x000fe200078e02d0 */
[----:B------:R-:W-:-:S03]  /*914d0*/  IADD3 R0, R3, 0x7d, RZ ;  /* 0x0000007d03007810 */ /* 0x000fc60007ffe0ff */
[----:B--2---:R-:W-:Y:S01]  /*914e0*/  IMAD.WIDE R12, R23, 0x4, R150 ;  /* 0x00000004170c7825 */ /* 0x004fe200078e0296 */
[----:B------:R1:W-:Y:S01]  /*914f0*/  @P5 STG.E desc[UR8][R18.64], R225 ;  /* 0x000000e112005986 */ /* 0x0003e2000c101908 */
[----:B------:R-:W-:Y:S01]  /*91500*/  ISETP.LT.AND P3, PT, R9, UR4, !P1 ;  /* 0x0000000409007c0c */ /* 0x000fe2000cf61270 */
[----:B------:R-:W-:Y:S01]  /*91510*/  ULDC UR4, c[0x0][0x228] ;  /* 0x00008a0000047ab9 */ /* 0x000fe20000000800 */
[----:B------:R-:W-:Y:S01]  /*91520*/  ISETP.LT.AND P5, PT, R8, UR5, !P0 ;  /* 0x0000000508007c0c */ /* 0x000fe2000c7a1270 */
[----:B------:R-:W-:Y:S01]  /*91530*/  @P6 STG.E desc[UR8][R20.64], R213 ;  /* 0x000000d514006986 */ /* 0x000fe2000c101908 */
[----:B------:R-:W-:-:S03]  /*91540*/  ISETP.LT.AND P6, PT, R11, UR6, !P0 ;  /* 0x000000060b007c0c */ /* 0x000fc6000c7c1270 */
[----:B------:R2:W-:Y:S01]  /*91550*/  @P2 STG.E desc[UR8][R12.64], R85 ;  /* 0x000000550c002986 */ /* 0x0005e2000c101908 */
[----:B------:R-:W-:Y:S01]  /*91560*/  ISETP.LT.AND P2, PT, R10, UR4, !P0 ;  /* 0x000000040a007c0c */ /* 0x000fe2000c741270 */
[----:B------:R-:W-:Y:S01]  /*91570*/  ULDC UR4, c[0x0][0x228] ;  /* 0x00008a0000047ab9 */ /* 0x000fe20000000800 */
[----:B------:R-:W-:Y:S01]  /*91580*/  ISETP.GE.AND P4, PT, R0, UR17, PT ;  /* 0x0000001100007c0c */ /* 0x000fe2000bf86270 */
[----:B------:R-:W-:Y:S01]  /*91590*/  VIADD R0, R3, 0x7e ;  /* 0x0000007e03007836 */ /* 0x000fe20000000000 */
[----:B------:R-:W-:Y:S02]  /*915a0*/  IADD3 R25, R23, UR28, RZ ;  /* 0x0000001c17197c10 */ /* 0x000fe4000fffe0ff */
[----:B------:R-:W-:Y:S01]  /*915b0*/  ISETP.LT.AND P0, PT, R9, UR4, !P0 ;  /* 0x0000000409007c0c */ /* 0x000fe2000c701270 */
[----:B---3--:R-:W-:Y:S01]  /*915c0*/  IMAD.WIDE R14, R23, 0x4, R148 ;  /* 0x00000004170e7825 */ /* 0x008fe200078e0294 */
[----:B------:R-:W-:Y:S02]  /*915d0*/  ISETP.GE.AND P1, PT, R0, UR27, PT ;  /* 0x0000001b00007c0c */ /* 0x000fe4000bf26270 */
[----:B------:R-:W-:Y:S01]  /*915e0*/  IADD3 R0, R3, 0x7f, RZ ;  /* 0x0000007f03007810 */ /* 0x000fe20007ffe0ff */
[C---:B----4-:R-:W-:Y:S01]  /*915f0*/  IMAD.WIDE R16, R25.reuse, 0x4, R210 ;  /* 0x0000000419107825 */ /* 0x050fe200078e02d2 */
[----:B------:R3:W-:Y:S03]  /*91600*/  @P3 STG.E desc[UR8][R14.64], R5 ;  /* 0x000000050e003986 */ /* 0x0007e6000c101908 */
[C---:B-1----:R-:W-:Y:S01]  /*91610*/  IMAD.WIDE R18, R25.reuse, 0x4, R208 ;  /* 0x0000000419127825 */ /* 0x042fe200078e02d0 */
[----:B------:R1:W-:Y:S03]  /*91620*/  @P5 STG.E desc[UR8][R16.64], R190 ;  /* 0x000000be10005986 */ /* 0x0003e6000c101908 */
[----:B------:R-:W-:Y:S01]  /*91630*/  IMAD.WIDE R2, R25, 0x4, R150 ;  /* 0x0000000419027825 */ /* 0x000fe200078e0296 */
[----:B------:R-:W-:Y:S01]  /*91640*/  @P6 STG.E desc[UR8][R18.64], R146 ;  /* 0x0000009212006986 */ /* 0x000fe2000c101908 */
[----:B------:R-:W-:-:S02]  /*91650*/  ISETP.LT.AND P5, PT, R8, UR4, !P4 ;  /* 0x0000000408007c0c */ /* 0x000fc4000e7a1270 */
[----:B--2---:R-:W-:Y:S01]  /*91660*/  IMAD.WIDE R12, R25, 0x4, R148 ;  /* 0x00000004190c7825 */ /* 0x004fe200078e0294 */
[----:B------:R-:W-:Y:S01]  /*91670*/  ISETP.LT.AND P6, PT, R11, UR4, !P4 ;  /* 0x000000040b007c0c */ /* 0x000fe2000e7c1270 */
[----:B------:R2:W-:Y:S01]  /*91680*/  @P2 STG.E desc[UR8][R2.64], R218 ;  /* 0x000000da02002986 */ /* 0x0005e2000c101908 */
[----:B------:R-:W-:Y:S01]  /*91690*/  ISETP.LT.AND P2, PT, R10, UR4, !P4 ;  /* 0x000000040a007c0c */ /* 0x000fe2000e741270 */
[----:B------:R-:W-:Y:S01]  /*916a0*/  VIADD R21, R25, UR28 ;  /* 0x0000001c19157c36 */ /* 0x000fe20008000000 */
[----:B------:R-:W-:Y:S01]  /*916b0*/  ISETP.LT.AND P4, PT, R9, UR4, !P4 ;  /* 0x0000000409007c0c */ /* 0x000fe2000e781270 */
[----:B------:R4:W-:Y:S01]  /*916c0*/  @P0 STG.E desc[UR8][R12.64], R82 ;  /* 0x000000520c000986 */ /* 0x0009e2000c101908 */
[----:B------:R-:W-:Y:S01]  /*916d0*/  ISETP.LT.AND P0, PT, R8, UR4, !P1 ;  /* 0x0000000408007c0c */ /* 0x000fe2000cf01270 */
[C---:B---3--:R-:W-:Y:S01]  /*916e0*/  IMAD.WIDE R4, R21.reuse, 0x4, R210 ;  /* 0x0000000415047825 */ /* 0x048fe200078e02d2 */
[----:B------:R-:W-:-:S03]  /*916f0*/  IADD3 R23, R21, UR28, RZ ;  /* 0x0000001c15177c10 */ /* 0x000fc6000fffe0ff */
[C---:B------:R-:W-:Y:S01]  /*91700*/  IMAD.WIDE R14, R21.reuse, 0x4, R208 ;  /* 0x00000004150e7825 */ /* 0x040fe200078e02d0 */
[----:B------:R3:W-:Y:S03]  /*91710*/  @P5 STG.E desc[UR8][R4.64], R226 ;  /* 0x000000e204005986 */ /* 0x0007e6000c101908 */
[C---:B-1----:R-:W-:Y:S01]  /*91720*/  IMAD.WIDE R16, R21.reuse, 0x4, R150 ;  /* 0x0000000415107825 */ /* 0x042fe200078e0296 */
[----:B------:R1:W-:Y:S03]  /*91730*/  @P6 STG.E desc[UR8][R14.64], R214 ;  /* 0x000000d60e006986 */ /* 0x0003e6000c101908 */
[----:B--2---:R-:W-:Y:S01]  /*91740*/  IMAD.WIDE R2, R21, 0x4, R148 ;  /* 0x0000000415027825 */ /* 0x004fe200078e0294 */
[----:B------:R1:W-:Y:S03]  /*91750*/  @P2 STG.E desc[UR8][R16.64], R86 ;  /* 0x0000005610002986 */ /* 0x0003e6000c101908 */
[----:B------:R-:W-:Y:S01]  /*91760*/  IMAD.WIDE R18, R23, 0x4, R210 ;  /* 0x0000000417127825 */ /* 0x000fe200078e02d2 */
[----:B------:R-:W-:Y:S01]  /*91770*/  ISETP.GE.AND P3, PT, R0, UR25, PT ;  /* 0x0000001900007c0c */ /* 0x000fe2000bf66270 */
[----:B------:R1:W-:Y:S01]  /*91780*/  @P4 STG.E desc[UR8][R2.64], R6 ;  /* 0x0000000602004986 */ /* 0x0003e2000c101908 */
[----:B------:R-:W-:-:S03]  /*91790*/  ISETP.LT.AND P2, PT, R11, UR4, !P1 ;  /* 0x000000040b007c0c */ /* 0x000fc6000cf41270 */
[----:B------:R1:W-:Y:S01]  /*917a0*/  @P0 STG.E desc[UR8][R18.64], R191 ;  /* 0x000000bf12000986 */ /* 0x0003e2000c101908 */
[----:B------:R-:W-:Y:S02]  /*917b0*/  ISETP.LT.AND P0, PT, R10, UR4, !P1 ;  /* 0x000000040a007c0c */ /* 0x000fe4000cf01270 */
[----:B------:R-:W-:Y:S02]  /*917c0*/  ISETP.LT.AND P1, PT, R9, UR4, !P1 ;  /* 0x0000000409007c0c */ /* 0x000fe4000cf21270 */
[----:B------:R-:W-:Y:S02]  /*917d0*/  ISETP.LT.AND P5, PT, R8, UR4, !P3 ;  /* 0x0000000408007c0c */ /* 0x000fe4000dfa1270 */
[----:B------:R-:W-:Y:S02]  /*917e0*/  ISETP.LT.AND P6, PT, R11, UR4, !P3 ;  /* 0x000000040b007c0c */ /* 0x000fe4000dfc1270 */
[----:B------:R-:W-:Y:S02]  /*917f0*/  ISETP.LT.AND P4, PT, R10, UR4, !P3 ;  /* 0x000000040a007c0c */ /* 0x000fe4000df81270 */
[----:B----4-:R-:W-:-:S02]  /*91800*/  IADD3 R13, R23, UR28, RZ ;  /* 0x0000001c170d7c10 */ /* 0x010fc4000fffe0ff */
[----:B------:R-:W-:Y:S01]  /*91810*/  ISETP.LT.AND P3, PT, R9, UR4, !P3 ;  /* 0x0000000409007c0c */ /* 0x000fe2000df61270 */
[----:B---3--:R-:W-:-:S04]  /*91820*/  IMAD.WIDE R4, R23, 0x4, R208 ;  /* 0x0000000417047825 */ /* 0x008fc800078e02d0 */
[C---:B------:R-:W-:Y:S01]  /*91830*/  IMAD.WIDE R8, R23.reuse, 0x4, R150 ;  /* 0x0000000417087825 */ /* 0x040fe200078e0296 */
[----:B------:R1:W-:Y:S03]  /*91840*/  @P2 STG.E desc[UR8][R4.64], R147 ;  /* 0x0000009304002986 */ /* 0x0003e6000c101908 */
[----:B------:R-:W-:Y:S01]  /*91850*/  IMAD.WIDE R10, R23, 0x4, R148 ;  /* 0x00000004170a7825 */ /* 0x000fe200078e0294 */
[----:B------:R1:W-:Y:S03]  /*91860*/  @P0 STG.E desc[UR8][R8.64], R219 ;  /* 0x000000db08000986 */ /* 0x0003e6000c101908 */
[C---:B------:R-:W-:Y:S01]  /*91870*/  IMAD.WIDE R210, R13.reuse, 0x4, R210 ;  /* 0x000000040dd27825 */ /* 0x040fe200078e02d2 */
[----:B------:R1:W-:Y:S03]  /*91880*/  @P1 STG.E desc[UR8][R10.64], R83 ;  /* 0x000000530a001986 */ /* 0x0003e6000c101908 */
[C---:B------:R-:W-:Y:S01]  /*91890*/  IMAD.WIDE R208, R13.reuse, 0x4, R208 ;  /* 0x000000040dd07825 */ /* 0x040fe200078e02d0 */
[----:B------:R1:W-:Y:S03]  /*918a0*/  @P5 STG.E desc[UR8][R210.64], R227 ;  /* 0x000000e3d2005986 */ /* 0x0003e6000c101908 */
[C---:B------:R-:W-:Y:S01]  /*918b0*/  IMAD.WIDE R150, R13.reuse, 0x4, R150 ;  /* 0x000000040d967825 */ /* 0x040fe200078e0296 */
[----:B------:R1:W-:Y:S04]  /*918c0*/  @P6 STG.E desc[UR8][R208.64], R215 ;  /* 0x000000d7d0006986 */ /* 0x0003e8000c101908 */
[----:B------:R1:W-:Y:S01]  /*918d0*/  @P4 STG.E desc[UR8][R150.64], R87 ;  /* 0x0000005796004986 */ /* 0x0003e2000c101908 */
[----:B------:R-:W-:Y:S01]  /*918e0*/  IMAD.WIDE R148, R13, 0x4, R148 ;  /* 0x000000040d947825 */ /* 0x000fe200078e0294 */
[----:B------:R-:W-:Y:S06]  /*918f0*/  @!P3 EXIT ;  /* 0x000000000000b94d */ /* 0x000fec0003800000 */
[----:B------:R-:W-:Y:S01]  /*91900*/  STG.E desc[UR8][R148.64], R7 ;  /* 0x0000000794007986 */ /* 0x000fe2000c101908 */
[----:B------:R-:W-:Y:S05]  /*91910*/  EXIT ;  /* 0x000000000000794d */ /* 0x000fea0003800000 */
.L_x_2:
[----:B------:R-:W-:-:S00]  /*91920*/  BRA `(.L_x_2) ;  /* 0xfffffffc00fc7947 */ /* 0x000fc0000383ffff */
[----:B------:R-:W-:-:S00]  /*91930*/  NOP ;  /* 0x0000000000007918 */ /* 0x000fc00000000000 */
        /* <DEDUP_REMOVED lines=12> */
.L_x_3:


//--------------------- .nv.shared.matmul_kernel  --------------------------
	.section	.nv.shared.matmul_kernel,"aw",@nobits
	.sectionflags	@""
	.align	16
	.zero		1024


//--------------------- .nv.shared.reserved.0     --------------------------
	.section	.nv.shared.reserved.0,"aw",@nobits
	.weak		__nv_reservedSMEM_offset_0_alias
	.size		__nv_reservedSMEM_offset_0_alias, 0, 0
	.other		__nv_reservedSMEM_offset_0_alias,@"STO_CUDA_RESERVED_SHARED STV_DEFAULT"
__nv_reservedSMEM_offset_0_alias:
	.zero		0


//--------------------- .nv.constant0.matmul_kernel --------------------------
	.section	.nv.constant0.matmul_kernel,"a",@progbits
	.sectionflags	@""
	.align	4
.nv.constant0.matmul_kernel:
	.zero		608


//--------------------- SYMBOLS --------------------------

	.type		.nv.reservedSmem.offset0,@object
	.size		.nv.reservedSmem.offset0,0x4
